	.target	sm_100a

	.elftype	@"ET_EXEC"


//--------------------- .note.nv.tkinfo           --------------------------
	.section	.note.nv.tkinfo,"",@"SHT_NOTE"
	.sectionflags	@"SHF_NOTE_NV_TKINFO"
	.tkinfo
        /*0018*/ 	.word	0x00000002
        /*0030*/ 	.string	""
        /*0030*/ 	.string	"ptxas"
        /*0030*/ 	.string	"Cuda compilation tools, release 13.0, V13.0.88"
        /*0030*/ 	.string	"Build cuda_13.0.r13.0/compiler.36424714_0"
        /*0030*/ 	.string	"-arch sm_100a -m 64 "



//--------------------- .note.nv.cuinfo           --------------------------
	.section	.note.nv.cuinfo,"",@"SHT_NOTE"
	.sectionflags	@"SHF_NOTE_NV_CUINFO"
        /*0018*/ 	.short	0x0002
        /*001a*/ 	.short	0x0064
        /*001c*/ 	.short	0x0082
	.zero		2


//--------------------- .nv.info                  --------------------------
	.section	.nv.info,"",@"SHT_CUDA_INFO"
	.align	4


	//----- nvinfo : EIATTR_REGCOUNT
	.align		4
        /*0000*/ 	.byte	0x04, 0x2f
        /*0002*/ 	.short	(.L_12 - .L_11)
	.align		4
.L_11:
        /*0004*/ 	.word	index@(_ZN5flash25flash_bwd_dot_do_o_kernelILb1E23Flash_bwd_kernel_traitsILi128ELi64ELi128ELi8ELi2ELi4ELi2ELb0ELb0EN7cutlass6half_tE19Flash_kernel_traitsILi128ELi64ELi128ELi8ES3_EEEEvNS_16Flash_bwd_paramsE)
        /*0008*/ 	.word	0x00000031


	//----- nvinfo : EIATTR_FRAME_SIZE
	.align		4
.L_12:
        /*000c*/ 	.byte	0x04, 0x11
        /*000e*/ 	.short	(.L_14 - .L_13)
	.align		4
.L_13:
        /*0010*/ 	.word	index@(_ZN5flash25flash_bwd_dot_do_o_kernelILb1E23Flash_bwd_kernel_traitsILi128ELi64ELi128ELi8ELi2ELi4ELi2ELb0ELb0EN7cutlass6half_tE19Flash_kernel_traitsILi128ELi64ELi128ELi8ES3_EEEEvNS_16Flash_bwd_paramsE)
        /*0014*/ 	.word	0x00000000


	//----- nvinfo : EIATTR_REGCOUNT
	.align		4
.L_14:
        /*0018*/ 	.byte	0x04, 0x2f
        /*001a*/ 	.short	(.L_16 - .L_15)
	.align		4
.L_15:
        /*001c*/ 	.word	index@(_ZN5flash25flash_bwd_dot_do_o_kernelILb0E23Flash_bwd_kernel_traitsILi128ELi64ELi128ELi8ELi2ELi4ELi2ELb0ELb0EN7cutlass6half_tE19Flash_kernel_traitsILi128ELi64ELi128ELi8ES3_EEEEvNS_16Flash_bwd_paramsE)
        /*0020*/ 	.word	0x00000030


	//----- nvinfo : EIATTR_FRAME_SIZE
	.align		4
.L_16:
        /*0024*/ 	.byte	0x04, 0x11
        /*0026*/ 	.short	(.L_18 - .L_17)
	.align		4
.L_17:
        /*0028*/ 	.word	index@(_ZN5flash25flash_bwd_dot_do_o_kernelILb0E23Flash_bwd_kernel_traitsILi128ELi64ELi128ELi8ELi2ELi4ELi2ELb0ELb0EN7cutlass6half_tE19Flash_kernel_traitsILi128ELi64ELi128ELi8ES3_EEEEvNS_16Flash_bwd_paramsE)
        /*002c*/ 	.word	0x00000000


	//----- nvinfo : EIATTR_REGCOUNT
	.align		4
.L_18:
        /*0030*/ 	.byte	0x04, 0x2f
        /*0032*/ 	.short	(.L_20 - .L_19)
	.align		4
.L_19:
        /*0034*/ 	.word	index@(_ZN5flash44flash_bwd_dq_dk_dv_loop_seqk_parallel_kernelI23Flash_bwd_kernel_traitsILi128ELi64ELi128ELi8ELi2ELi4ELi2ELb0ELb0EN7cutlass6half_tE19Flash_kernel_traitsILi128ELi64ELi128ELi8ES3_EELb0ELb1ELb0ELb1ELb0ELb0ELb1EEEvNS_16Flash_bwd_paramsE)
        /*0038*/ 	.word	0x000000ff


	//----- nvinfo : EIATTR_FRAME_SIZE
	.align		4
.L_20:
        /*003c*/ 	.byte	0x04, 0x11
        /*003e*/ 	.short	(.L_22 - .L_21)
	.align		4
.L_21:
        /*0040*/ 	.word	index@(_ZN5flash44flash_bwd_dq_dk_dv_loop_seqk_parallel_kernelI23Flash_bwd_kernel_traitsILi128ELi64ELi128ELi8ELi2ELi4ELi2ELb0ELb0EN7cutlass6half_tE19Flash_kernel_traitsILi128ELi64ELi128ELi8ES3_EELb0ELb1ELb0ELb1ELb0ELb0ELb1EEEvNS_16Flash_bwd_paramsE)
        /*0044*/ 	.word	0x00000080


	//----- nvinfo : EIATTR_REGCOUNT
	.align		4
.L_22:
        /*0048*/ 	.byte	0x04, 0x2f
        /*004a*/ 	.short	(.L_24 - .L_23)
	.align		4
.L_23:
        /*004c*/ 	.word	index@(_ZN5flash44flash_bwd_dq_dk_dv_loop_seqk_parallel_kernelI23Flash_bwd_kernel_traitsILi128ELi64ELi128ELi8ELi2ELi4ELi2ELb0ELb0EN7cutlass6half_tE19Flash_kernel_traitsILi128ELi64ELi128ELi8ES3_EELb1ELb1ELb0ELb1ELb0ELb0ELb0EEEvNS_16Flash_bwd_paramsE)
        /*0050*/ 	.word	0x000000ff


	//----- nvinfo : EIATTR_FRAME_SIZE
	.align		4
.L_24:
        /*0054*/ 	.byte	0x04, 0x11
        /*0056*/ 	.short	(.L_26 - .L_25)
	.align		4
.L_25:
        /*0058*/ 	.word	index@(_ZN5flash44flash_bwd_dq_dk_dv_loop_seqk_parallel_kernelI23Flash_bwd_kernel_traitsILi128ELi64ELi128ELi8ELi2ELi4ELi2ELb0ELb0EN7cutlass6half_tE19Flash_kernel_traitsILi128ELi64ELi128ELi8ES3_EELb1ELb1ELb0ELb1ELb0ELb0ELb0EEEvNS_16Flash_bwd_paramsE)
        /*005c*/ 	.word	0x00000030


	//----- nvinfo : EIATTR_REGCOUNT
	.align		4
.L_26:
        /*0060*/ 	.byte	0x04, 0x2f
        /*0062*/ 	.short	(.L_28 - .L_27)
	.align		4
.L_27:
        /*0064*/ 	.word	index@(_ZN5flash44flash_bwd_dq_dk_dv_loop_seqk_parallel_kernelI23Flash_bwd_kernel_traitsILi128ELi64ELi128ELi8ELi2ELi4ELi2ELb0ELb0EN7cutlass6half_tE19Flash_kernel_traitsILi128ELi64ELi128ELi8ES3_EELb0ELb1ELb0ELb0ELb0ELb1ELb1EEEvNS_16Flash_bwd_paramsE)
        /*0068*/ 	.word	0x000000ff


	//----- nvinfo : EIATTR_FRAME_SIZE
	.align		4
.L_28:
        /*006c*/ 	.byte	0x04, 0x11
        /*006e*/ 	.short	(.L_30 - .L_29)
	.align		4
.L_29:
        /*0070*/ 	.word	index@(_ZN5flash44flash_bwd_dq_dk_dv_loop_seqk_parallel_kernelI23Flash_bwd_kernel_traitsILi128ELi64ELi128ELi8ELi2ELi4ELi2ELb0ELb0EN7cutlass6half_tE19Flash_kernel_traitsILi128ELi64ELi128ELi8ES3_EELb0ELb1ELb0ELb0ELb0ELb1ELb1EEEvNS_16Flash_bwd_paramsE)
        /*0074*/ 	.word	0x00000070


	//----- nvinfo : EIATTR_REGCOUNT
	.align		4
.L_30:
        /*0078*/ 	.byte	0x04, 0x2f
        /*007a*/ 	.short	(.L_32 - .L_31)
	.align		4
.L_31:
        /*007c*/ 	.word	index@(_ZN5flash44flash_bwd_dq_dk_dv_loop_seqk_parallel_kernelI23Flash_bwd_kernel_traitsILi128ELi64ELi128ELi8ELi2ELi4ELi2ELb0ELb0EN7cutlass6half_tE19Flash_kernel_traitsILi128ELi64ELi128ELi8ES3_EELb1ELb1ELb0ELb0ELb0ELb1ELb0EEEvNS_16Flash_bwd_paramsE)
        /*0080*/ 	.word	0x000000ff


	//----- nvinfo : EIATTR_FRAME_SIZE
	.align		4
.L_32:
        /*0084*/ 	.byte	0x04, 0x11
        /*0086*/ 	.short	(.L_34 - .L_33)
	.align		4
.L_33:
        /*0088*/ 	.word	index@(_ZN5flash44flash_bwd_dq_dk_dv_loop_seqk_parallel_kernelI23Flash_bwd_kernel_traitsILi128ELi64ELi128ELi8ELi2ELi4ELi2ELb0ELb0EN7cutlass6half_tE19Flash_kernel_traitsILi128ELi64ELi128ELi8ES3_EELb1ELb1ELb0ELb0ELb0ELb1ELb0EEEvNS_16Flash_bwd_paramsE)
        /*008c*/ 	.word	0x00000008


	//----- nvinfo : EIATTR_REGCOUNT
	.align		4
.L_34:
        /*0090*/ 	.byte	0x04, 0x2f
        /*0092*/ 	.short	(.L_36 - .L_35)
	.align		4
.L_35:
        /*0094*/ 	.word	index@(_ZN5flash44flash_bwd_dq_dk_dv_loop_seqk_parallel_kernelI23Flash_bwd_kernel_traitsILi128ELi64ELi128ELi8ELi2ELi4ELi2ELb0ELb0EN7cutlass6half_tE19Flash_kernel_traitsILi128ELi64ELi128ELi8ES3_EELb0ELb1ELb0ELb0ELb1ELb1ELb1EEEvNS_16Flash_bwd_paramsE)
        /*0098*/ 	.word	0x000000ff


	//----- nvinfo : EIATTR_FRAME_SIZE
	.align		4
.L_36:
        /*009c*/ 	.byte	0x04, 0x11
        /*009e*/ 	.short	(.L_38 - .L_37)
	.align		4
.L_37:
        /*00a0*/ 	.word	index@(_ZN5flash44flash_bwd_dq_dk_dv_loop_seqk_parallel_kernelI23Flash_bwd_kernel_traitsILi128ELi64ELi128ELi8ELi2ELi4ELi2ELb0ELb0EN7cutlass6half_tE19Flash_kernel_traitsILi128ELi64ELi128ELi8ES3_EELb0ELb1ELb0ELb0ELb1ELb1ELb1EEEvNS_16Flash_bwd_paramsE)
        /*00a4*/ 	.word	0x00000078


	//----- nvinfo : EIATTR_REGCOUNT
	.align		4
.L_38:
        /*00a8*/ 	.byte	0x04, 0x2f
        /*00aa*/ 	.short	(.L_40 - .L_39)
	.align		4
.L_39:
        /*00ac*/ 	.word	index@(_ZN5flash44flash_bwd_dq_dk_dv_loop_seqk_parallel_kernelI23Flash_bwd_kernel_traitsILi128ELi64ELi128ELi8ELi2ELi4ELi2ELb0ELb0EN7cutlass6half_tE19Flash_kernel_traitsILi128ELi64ELi128ELi8ES3_EELb1ELb1ELb0ELb0ELb1ELb1ELb0EEEvNS_16Flash_bwd_paramsE)
        /*00b0*/ 	.word	0x000000ff


	//----- nvinfo : EIATTR_FRAME_SIZE
	.align		4
.L_40:
        /*00b4*/ 	.byte	0x04, 0x11
        /*00b6*/ 	.short	(.L_42 - .L_41)
	.align		4
.L_41:
        /*00b8*/ 	.word	index@(_ZN5flash44flash_bwd_dq_dk_dv_loop_seqk_parallel_kernelI23Flash_bwd_kernel_traitsILi128ELi64ELi128ELi8ELi2ELi4ELi2ELb0ELb0EN7cutlass6half_tE19Flash_kernel_traitsILi128ELi64ELi128ELi8ES3_EELb1ELb1ELb0ELb0ELb1ELb1ELb0EEEvNS_16Flash_bwd_paramsE)
        /*00bc*/ 	.word	0x00000010


	//----- nvinfo : EIATTR_REGCOUNT
	.align		4
.L_42:
        /*00c0*/ 	.byte	0x04, 0x2f
        /*00c2*/ 	.short	(.L_44 - .L_43)
	.align		4
.L_43:
        /*00c4*/ 	.word	index@(_ZN5flash44flash_bwd_dq_dk_dv_loop_seqk_parallel_kernelI23Flash_bwd_kernel_traitsILi128ELi64ELi128ELi8ELi2ELi4ELi2ELb0ELb0EN7cutlass6half_tE19Flash_kernel_traitsILi128ELi64ELi128ELi8ES3_EELb0ELb1ELb0ELb0ELb0ELb0ELb1EEEvNS_16Flash_bwd_paramsE)
        /*00c8*/ 	.word	0x000000ff


	//----- nvinfo : EIATTR_FRAME_SIZE
	.align		4
.L_44:
        /*00cc*/ 	.byte	0x04, 0x11
        /*00ce*/ 	.short	(.L_46 - .L_45)
	.align		4
.L_45:
        /*00d0*/ 	.word	index@(_ZN5flash44flash_bwd_dq_dk_dv_loop_seqk_parallel_kernelI23Flash_bwd_kernel_traitsILi128ELi64ELi128ELi8ELi2ELi4ELi2ELb0ELb0EN7cutlass6half_tE19Flash_kernel_traitsILi128ELi64ELi128ELi8ES3_EELb0ELb1ELb0ELb0ELb0ELb0ELb1EEEvNS_16Flash_bwd_paramsE)
        /*00d4*/ 	.word	0x00000070


	//----- nvinfo : EIATTR_REGCOUNT
	.align		4
.L_46:
        /*00d8*/ 	.byte	0x04, 0x2f
        /*00da*/ 	.short	(.L_48 - .L_47)
	.align		4
.L_47:
        /*00dc*/ 	.word	index@(_ZN5flash44flash_bwd_dq_dk_dv_loop_seqk_parallel_kernelI23Flash_bwd_kernel_traitsILi128ELi64ELi128ELi8ELi2ELi4ELi2ELb0ELb0EN7cutlass6half_tE19Flash_kernel_traitsILi128ELi64ELi128ELi8ES3_EELb1ELb1ELb0ELb0ELb0ELb0ELb0EEEvNS_16Flash_bwd_paramsE)
        /*00e0*/ 	.word	0x000000ff


	//----- nvinfo : EIATTR_FRAME_SIZE
	.align		4
.L_48:
        /*00e4*/ 	.byte	0x04, 0x11
        /*00e6*/ 	.short	(.L_50 - .L_49)
	.align		4
.L_49:
        /*00e8*/ 	.word	index@(_ZN5flash44flash_bwd_dq_dk_dv_loop_seqk_parallel_kernelI23Flash_bwd_kernel_traitsILi128ELi64ELi128ELi8ELi2ELi4ELi2ELb0ELb0EN7cutlass6half_tE19Flash_kernel_traitsILi128ELi64ELi128ELi8ES3_EELb1ELb1ELb0ELb0ELb0ELb0ELb0EEEvNS_16Flash_bwd_paramsE)
        /*00ec*/ 	.word	0x00000010


	//----- nvinfo : EIATTR_REGCOUNT
	.align		4
.L_50:
        /*00f0*/ 	.byte	0x04, 0x2f
        /*00f2*/ 	.short	(.L_52 - .L_51)
	.align		4
.L_51:
        /*00f4*/ 	.word	index@(_ZN5flash27flash_bwd_convert_dq_kernelI23Flash_bwd_kernel_traitsILi128ELi64ELi128ELi8ELi2ELi4ELi2ELb0ELb0EN7cutlass6half_tE19Flash_kernel_traitsILi128ELi64ELi128ELi8ES3_EEEEvNS_16Flash_bwd_paramsEi)
        /*00f8*/ 	.word	0x00000030


	//----- nvinfo : EIATTR_FRAME_SIZE
	.align		4
.L_52:
        /*00fc*/ 	.byte	0x04, 0x11
        /*00fe*/ 	.short	(.L_54 - .L_53)
	.align		4
.L_53:
        /*0100*/ 	.word	index@(_ZN5flash27flash_bwd_convert_dq_kernelI23Flash_bwd_kernel_traitsILi128ELi64ELi128ELi8ELi2ELi4ELi2ELb0ELb0EN7cutlass6half_tE19Flash_kernel_traitsILi128ELi64ELi128ELi8ES3_EEEEvNS_16Flash_bwd_paramsEi)
        /*0104*/ 	.word	0x00000000


	//----- nvinfo : EIATTR_REGCOUNT
	.align		4
.L_54:
        /*0108*/ 	.byte	0x04, 0x2f
        /*010a*/ 	.short	(.L_56 - .L_55)
	.align		4
.L_55:
        /*010c*/ 	.word	index@(_ZN5flash25flash_bwd_dot_do_o_kernelILb1E23Flash_bwd_kernel_traitsILi128ELi64ELi64ELi8ELi4ELi2ELi2ELb1ELb0EN7cutlass6half_tE19Flash_kernel_traitsILi128ELi64ELi64ELi8ES3_EEEEvNS_16Flash_bwd_paramsE)
        /*0110*/ 	.word	0x00000031


	//----- nvinfo : EIATTR_FRAME_SIZE
	.align		4
.L_56:
        /*0114*/ 	.byte	0x04, 0x11
        /*0116*/ 	.short	(.L_58 - .L_57)
	.align		4
.L_57:
        /*0118*/ 	.word	index@(_ZN5flash25flash_bwd_dot_do_o_kernelILb1E23Flash_bwd_kernel_traitsILi128ELi64ELi64ELi8ELi4ELi2ELi2ELb1ELb0EN7cutlass6half_tE19Flash_kernel_traitsILi128ELi64ELi64ELi8ES3_EEEEvNS_16Flash_bwd_paramsE)
        /*011c*/ 	.word	0x00000000


	//----- nvinfo : EIATTR_REGCOUNT
	.align		4
.L_58:
        /*0120*/ 	.byte	0x04, 0x2f
        /*0122*/ 	.short	(.L_60 - .L_59)
	.align		4
.L_59:
        /*0124*/ 	.word	index@(_ZN5flash25flash_bwd_dot_do_o_kernelILb0E23Flash_bwd_kernel_traitsILi128ELi64ELi64ELi8ELi4ELi2ELi2ELb1ELb0EN7cutlass6half_tE19Flash_kernel_traitsILi128ELi64ELi64ELi8ES3_EEEEvNS_16Flash_bwd_paramsE)
        /*0128*/ 	.word	0x00000030


	//----- nvinfo : EIATTR_FRAME_SIZE
	.align		4
.L_60:
        /*012c*/ 	.byte	0x04, 0x11
        /*012e*/ 	.short	(.L_62 - .L_61)
	.align		4
.L_61:
        /*0130*/ 	.word	index@(_ZN5flash25flash_bwd_dot_do_o_kernelILb0E23Flash_bwd_kernel_traitsILi128ELi64ELi64ELi8ELi4ELi2ELi2ELb1ELb0EN7cutlass6half_tE19Flash_kernel_traitsILi128ELi64ELi64ELi8ES3_EEEEvNS_16Flash_bwd_paramsE)
        /*0134*/ 	.word	0x00000000


	//----- nvinfo : EIATTR_REGCOUNT
	.align		4
.L_62:
        /*0138*/ 	.byte	0x04, 0x2f
        /*013a*/ 	.short	(.L_64 - .L_63)
	.align		4
.L_63:
        /*013c*/ 	.word	index@(_ZN5flash44flash_bwd_dq_dk_dv_loop_seqk_parallel_kernelI23Flash_bwd_kernel_traitsILi128ELi64ELi64ELi8ELi4ELi2ELi2ELb1ELb0EN7cutlass6half_tE19Flash_kernel_traitsILi128ELi64ELi64ELi8ES3_EELb0ELb1ELb0ELb1ELb0ELb0ELb1EEEvNS_16Flash_bwd_paramsE)
        /*0140*/ 	.word	0x000000fd


	//----- nvinfo : EIATTR_FRAME_SIZE
	.align		4
.L_64:
        /*0144*/ 	.byte	0x04, 0x11
        /*0146*/ 	.short	(.L_66 - .L_65)
	.align		4
.L_65:
        /*0148*/ 	.word	index@(_ZN5flash44flash_bwd_dq_dk_dv_loop_seqk_parallel_kernelI23Flash_bwd_kernel_traitsILi128ELi64ELi64ELi8ELi4ELi2ELi2ELb1ELb0EN7cutlass6half_tE19Flash_kernel_traitsILi128ELi64ELi64ELi8ES3_EELb0ELb1ELb0ELb1ELb0ELb0ELb1EEEvNS_16Flash_bwd_paramsE)
        /*014c*/ 	.word	0x00000000


	//----- nvinfo : EIATTR_REGCOUNT
	.align		4
.L_66:
        /*0150*/ 	.byte	0x04, 0x2f
        /*0152*/ 	.short	(.L_68 - .L_67)
	.align		4
.L_67:
        /*0154*/ 	.word	index@(_ZN5flash44flash_bwd_dq_dk_dv_loop_seqk_parallel_kernelI23Flash_bwd_kernel_traitsILi128ELi64ELi64ELi8ELi4ELi2ELi2ELb1ELb0EN7cutlass6half_tE19Flash_kernel_traitsILi128ELi64ELi64ELi8ES3_EELb1ELb1ELb0ELb1ELb0ELb0ELb0EEEvNS_16Flash_bwd_paramsE)
        /*0158*/ 	.word	0x000000ff


	//----- nvinfo : EIATTR_FRAME_SIZE
	.align		4
.L_68:
        /*015c*/ 	.byte	0x04, 0x11
        /*015e*/ 	.short	(.L_70 - .L_69)
	.align		4
.L_69:
        /*0160*/ 	.word	index@(_ZN5flash44flash_bwd_dq_dk_dv_loop_seqk_parallel_kernelI23Flash_bwd_kernel_traitsILi128ELi64ELi64ELi8ELi4ELi2ELi2ELb1ELb0EN7cutlass6half_tE19Flash_kernel_traitsILi128ELi64ELi64ELi8ES3_EELb1ELb1ELb0ELb1ELb0ELb0ELb0EEEvNS_16Flash_bwd_paramsE)
        /*0164*/ 	.word	0x00000000


	//----- nvinfo : EIATTR_REGCOUNT
	.align		4
.L_70:
        /*0168*/ 	.byte	0x04, 0x2f
        /*016a*/ 	.short	(.L_72 - .L_71)
	.align		4
.L_71:
        /*016c*/ 	.word	index@(_ZN5flash44flash_bwd_dq_dk_dv_loop_seqk_parallel_kernelI23Flash_bwd_kernel_traitsILi128ELi64ELi64ELi8ELi4ELi2ELi2ELb1ELb0EN7cutlass6half_tE19Flash_kernel_traitsILi128ELi64ELi64ELi8ES3_EELb0ELb1ELb0ELb0ELb0ELb1ELb1EEEvNS_16Flash_bwd_paramsE)
        /*0170*/ 	.word	0x000000ff


	//----- nvinfo : EIATTR_FRAME_SIZE
	.align		4
.L_72:
        /*0174*/ 	.byte	0x04, 0x11
        /*0176*/ 	.short	(.L_74 - .L_73)
	.align		4
.L_73:
        /*0178*/ 	.word	index@(_ZN5flash44flash_bwd_dq_dk_dv_loop_seqk_parallel_kernelI23Flash_bwd_kernel_traitsILi128ELi64ELi64ELi8ELi4ELi2ELi2ELb1ELb0EN7cutlass6half_tE19Flash_kernel_traitsILi128ELi64ELi64ELi8ES3_EELb0ELb1ELb0ELb0ELb0ELb1ELb1EEEvNS_16Flash_bwd_paramsE)
        /*017c*/ 	.word	0x00000000


	//----- nvinfo : EIATTR_REGCOUNT
	.align		4
.L_74:
        /*0180*/ 	.byte	0x04, 0x2f
        /*0182*/ 	.short	(.L_76 - .L_75)
	.align		4
.L_75:
        /*0184*/ 	.word	index@(_ZN5flash44flash_bwd_dq_dk_dv_loop_seqk_parallel_kernelI23Flash_bwd_kernel_traitsILi128ELi64ELi64ELi8ELi4ELi2ELi2ELb1ELb0EN7cutlass6half_tE19Flash_kernel_traitsILi128ELi64ELi64ELi8ES3_EELb1ELb1ELb0ELb0ELb0ELb1ELb0EEEvNS_16Flash_bwd_paramsE)
        /*0188*/ 	.word	0x000000ff


	//----- nvinfo : EIATTR_FRAME_SIZE
	.align		4
.L_76:
        /*018c*/ 	.byte	0x04, 0x11
        /*018e*/ 	.short	(.L_78 - .L_77)
	.align		4
.L_77:
        /*0190*/ 	.word	index@(_ZN5flash44flash_bwd_dq_dk_dv_loop_seqk_parallel_kernelI23Flash_bwd_kernel_traitsILi128ELi64ELi64ELi8ELi4ELi2ELi2ELb1ELb0EN7cutlass6half_tE19Flash_kernel_traitsILi128ELi64ELi64ELi8ES3_EELb1ELb1ELb0ELb0ELb0ELb1ELb0EEEvNS_16Flash_bwd_paramsE)
        /*0194*/ 	.word	0x00000000


	//----- nvinfo : EIATTR_REGCOUNT
	.align		4
.L_78:
        /*0198*/ 	.byte	0x04, 0x2f
        /*019a*/ 	.short	(.L_80 - .L_79)
	.align		4
.L_79:
        /*019c*/ 	.word	index@(_ZN5flash44flash_bwd_dq_dk_dv_loop_seqk_parallel_kernelI23Flash_bwd_kernel_traitsILi128ELi64ELi64ELi8ELi4ELi2ELi2ELb1ELb0EN7cutlass6half_tE19Flash_kernel_traitsILi128ELi64ELi64ELi8ES3_EELb0ELb1ELb0ELb0ELb1ELb1ELb1EEEvNS_16Flash_bwd_paramsE)
        /*01a0*/ 	.word	0x000000ff


	//----- nvinfo : EIATTR_FRAME_SIZE
	.align		4
.L_80:
        /*01a4*/ 	.byte	0x04, 0x11
        /*01a6*/ 	.short	(.L_82 - .L_81)
	.align		4
.L_81:
        /*01a8*/ 	.word	index@(_ZN5flash44flash_bwd_dq_dk_dv_loop_seqk_parallel_kernelI23Flash_bwd_kernel_traitsILi128ELi64ELi64ELi8ELi4ELi2ELi2ELb1ELb0EN7cutlass6half_tE19Flash_kernel_traitsILi128ELi64ELi64ELi8ES3_EELb0ELb1ELb0ELb0ELb1ELb1ELb1EEEvNS_16Flash_bwd_paramsE)
        /*01ac*/ 	.word	0x00000000


	//----- nvinfo : EIATTR_REGCOUNT
	.align		4
.L_82:
        /*01b0*/ 	.byte	0x04, 0x2f
        /*01b2*/ 	.short	(.L_84 - .L_83)
	.align		4
.L_83:
        /*01b4*/ 	.word	index@(_ZN5flash44flash_bwd_dq_dk_dv_loop_seqk_parallel_kernelI23Flash_bwd_kernel_traitsILi128ELi64ELi64ELi8ELi4ELi2ELi2ELb1ELb0EN7cutlass6half_tE19Flash_kernel_traitsILi128ELi64ELi64ELi8ES3_EELb1ELb1ELb0ELb0ELb1ELb1ELb0EEEvNS_16Flash_bwd_paramsE)
        /*01b8*/ 	.word	0x000000ff


	//----- nvinfo : EIATTR_FRAME_SIZE
	.align		4
.L_84:
        /*01bc*/ 	.byte	0x04, 0x11
        /*01be*/ 	.short	(.L_86 - .L_85)
	.align		4
.L_85:
        /*01c0*/ 	.word	index@(_ZN5flash44flash_bwd_dq_dk_dv_loop_seqk_parallel_kernelI23Flash_bwd_kernel_traitsILi128ELi64ELi64ELi8ELi4ELi2ELi2ELb1ELb0EN7cutlass6half_tE19Flash_kernel_traitsILi128ELi64ELi64ELi8ES3_EELb1ELb1ELb0ELb0ELb1ELb1ELb0EEEvNS_16Flash_bwd_paramsE)
        /*01c4*/ 	.word	0x00000000


	//----- nvinfo : EIATTR_REGCOUNT
	.align		4
.L_86:
        /*01c8*/ 	.byte	0x04, 0x2f
        /*01ca*/ 	.short	(.L_88 - .L_87)
	.align		4
.L_87:
        /*01cc*/ 	.word	index@(_ZN5flash44flash_bwd_dq_dk_dv_loop_seqk_parallel_kernelI23Flash_bwd_kernel_traitsILi128ELi64ELi64ELi8ELi4ELi2ELi2ELb1ELb0EN7cutlass6half_tE19Flash_kernel_traitsILi128ELi64ELi64ELi8ES3_EELb0ELb1ELb0ELb0ELb0ELb0ELb1EEEvNS_16Flash_bwd_paramsE)
        /*01d0*/ 	.word	0x000000ff


	//----- nvinfo : EIATTR_FRAME_SIZE
	.align		4
.L_88:
        /*01d4*/ 	.byte	0x04, 0x11
        /*01d6*/ 	.short	(.L_90 - .L_89)
	.align		4
.L_89:
        /*01d8*/ 	.word	index@(_ZN5flash44flash_bwd_dq_dk_dv_loop_seqk_parallel_kernelI23Flash_bwd_kernel_traitsILi128ELi64ELi64ELi8ELi4ELi2ELi2ELb1ELb0EN7cutlass6half_tE19Flash_kernel_traitsILi128ELi64ELi64ELi8ES3_EELb0ELb1ELb0ELb0ELb0ELb0ELb1EEEvNS_16Flash_bwd_paramsE)
        /*01dc*/ 	.word	0x00000000


	//----- nvinfo : EIATTR_REGCOUNT
	.align		4
.L_90:
        /*01e0*/ 	.byte	0x04, 0x2f
        /*01e2*/ 	.short	(.L_92 - .L_91)
	.align		4
.L_91:
        /*01e4*/ 	.word	index@(_ZN5flash44flash_bwd_dq_dk_dv_loop_seqk_parallel_kernelI23Flash_bwd_kernel_traitsILi128ELi64ELi64ELi8ELi4ELi2ELi2ELb1ELb0EN7cutlass6half_tE19Flash_kernel_traitsILi128ELi64ELi64ELi8ES3_EELb1ELb1ELb0ELb0ELb0ELb0ELb0EEEvNS_16Flash_bwd_paramsE)
        /*01e8*/ 	.word	0x000000ff


	//----- nvinfo : EIATTR_FRAME_SIZE
	.align		4
.L_92:
        /*01ec*/ 	.byte	0x04, 0x11
        /*01ee*/ 	.short	(.L_94 - .L_93)
	.align		4
.L_93:
        /*01f0*/ 	.word	index@(_ZN5flash44flash_bwd_dq_dk_dv_loop_seqk_parallel_kernelI23Flash_bwd_kernel_traitsILi128ELi64ELi64ELi8ELi4ELi2ELi2ELb1ELb0EN7cutlass6half_tE19Flash_kernel_traitsILi128ELi64ELi64ELi8ES3_EELb1ELb1ELb0ELb0ELb0ELb0ELb0EEEvNS_16Flash_bwd_paramsE)
        /*01f4*/ 	.word	0x00000000


	//----- nvinfo : EIATTR_REGCOUNT
	.align		4
.L_94:
        /*01f8*/ 	.byte	0x04, 0x2f
        /*01fa*/ 	.short	(.L_96 - .L_95)
	.align		4
.L_95:
        /*01fc*/ 	.word	index@(_ZN5flash27flash_bwd_convert_dq_kernelI23Flash_bwd_kernel_traitsILi128ELi64ELi64ELi8ELi4ELi2ELi2ELb1ELb0EN7cutlass6half_tE19Flash_kernel_traitsILi128ELi64ELi64ELi8ES3_EEEEvNS_16Flash_bwd_paramsEi)
        /*0200*/ 	.word	0x00000030


	//----- nvinfo : EIATTR_FRAME_SIZE
	.align		4
.L_96:
        /*0204*/ 	.byte	0x04, 0x11
        /*0206*/ 	.short	(.L_98 - .L_97)
	.align		4
.L_97:
        /*0208*/ 	.word	index@(_ZN5flash27flash_bwd_convert_dq_kernelI23Flash_bwd_kernel_traitsILi128ELi64ELi64ELi8ELi4ELi2ELi2ELb1ELb0EN7cutlass6half_tE19Flash_kernel_traitsILi128ELi64ELi64ELi8ES3_EEEEvNS_16Flash_bwd_paramsEi)
        /*020c*/ 	.word	0x00000000


	//----- nvinfo : EIATTR_REGCOUNT
	.align		4
.L_98:
        /*0210*/ 	.byte	0x04, 0x2f
        /*0212*/ 	.short	(.L_100 - .L_99)
	.align		4
.L_99:
        /*0214*/ 	.word	index@(_ZN5flash44flash_bwd_dq_dk_dv_loop_seqk_parallel_kernelI23Flash_bwd_kernel_traitsILi128ELi64ELi128ELi8ELi2ELi4ELi2ELb0ELb0EN7cutlass6half_tE19Flash_kernel_traitsILi128ELi64ELi128ELi8ES3_EELb0ELb1ELb0ELb1ELb0ELb0ELb0EEEvNS_16Flash_bwd_paramsE)
        /*0218*/ 	.word	0x000000ff


	//----- nvinfo : EIATTR_FRAME_SIZE
	.align		4
.L_100:
        /*021c*/ 	.byte	0x04, 0x11
        /*021e*/ 	.short	(.L_102 - .L_101)
	.align		4
.L_101:
        /*0220*/ 	.word	index@(_ZN5flash44flash_bwd_dq_dk_dv_loop_seqk_parallel_kernelI23Flash_bwd_kernel_traitsILi128ELi64ELi128ELi8ELi2ELi4ELi2ELb0ELb0EN7cutlass6half_tE19Flash_kernel_traitsILi128ELi64ELi128ELi8ES3_EELb0ELb1ELb0ELb1ELb0ELb0ELb0EEEvNS_16Flash_bwd_paramsE)
        /*0224*/ 	.word	0x00000018


	//----- nvinfo : EIATTR_REGCOUNT
	.align		4
.L_102:
        /*0228*/ 	.byte	0x04, 0x2f
        /*022a*/ 	.short	(.L_104 - .L_103)
	.align		4
.L_103:
        /*022c*/ 	.word	index@(_ZN5flash44flash_bwd_dq_dk_dv_loop_seqk_parallel_kernelI23Flash_bwd_kernel_traitsILi128ELi64ELi128ELi8ELi2ELi4ELi2ELb0ELb0EN7cutlass6half_tE19Flash_kernel_traitsILi128ELi64ELi128ELi8ES3_EELb0ELb1ELb0ELb0ELb0ELb1ELb0EEEvNS_16Flash_bwd_paramsE)
        /*0230*/ 	.word	0x000000ff


	//----- nvinfo : EIATTR_FRAME_SIZE
	.align		4
.L_104:
        /*0234*/ 	.byte	0x04, 0x11
        /*0236*/ 	.short	(.L_106 - .L_105)
	.align		4
.L_105:
        /*0238*/ 	.word	index@(_ZN5flash44flash_bwd_dq_dk_dv_loop_seqk_parallel_kernelI23Flash_bwd_kernel_traitsILi128ELi64ELi128ELi8ELi2ELi4ELi2ELb0ELb0EN7cutlass6half_tE19Flash_kernel_traitsILi128ELi64ELi128ELi8ES3_EELb0ELb1ELb0ELb0ELb0ELb1ELb0EEEvNS_16Flash_bwd_paramsE)
        /*023c*/ 	.word	0x00000000


	//----- nvinfo : EIATTR_REGCOUNT
	.align		4
.L_106:
        /*0240*/ 	.byte	0x04, 0x2f
        /*0242*/ 	.short	(.L_108 - .L_107)
	.align		4
.L_107:
        /*0244*/ 	.word	index@(_ZN5flash44flash_bwd_dq_dk_dv_loop_seqk_parallel_kernelI23Flash_bwd_kernel_traitsILi128ELi64ELi128ELi8ELi2ELi4ELi2ELb0ELb0EN7cutlass6half_tE19Flash_kernel_traitsILi128ELi64ELi128ELi8ES3_EELb0ELb1ELb0ELb0ELb1ELb1ELb0EEEvNS_16Flash_bwd_paramsE)
        /*0248*/ 	.word	0x000000ff


	//----- nvinfo : EIATTR_FRAME_SIZE
	.align		4
.L_108:
        /*024c*/ 	.byte	0x04, 0x11
        /*024e*/ 	.short	(.L_110 - .L_109)
	.align		4
.L_109:
        /*0250*/ 	.word	index@(_ZN5flash44flash_bwd_dq_dk_dv_loop_seqk_parallel_kernelI23Flash_bwd_kernel_traitsILi128ELi64ELi128ELi8ELi2ELi4ELi2ELb0ELb0EN7cutlass6half_tE19Flash_kernel_traitsILi128ELi64ELi128ELi8ES3_EELb0ELb1ELb0ELb0ELb1ELb1ELb0EEEvNS_16Flash_bwd_paramsE)
        /*0254*/ 	.word	0x00000008


	//----- nvinfo : EIATTR_REGCOUNT
	.align		4
.L_110:
        /*0258*/ 	.byte	0x04, 0x2f
        /*025a*/ 	.short	(.L_112 - .L_111)
	.align		4
.L_111:
        /*025c*/ 	.word	index@(_ZN5flash44flash_bwd_dq_dk_dv_loop_seqk_parallel_kernelI23Flash_bwd_kernel_traitsILi128ELi64ELi128ELi8ELi2ELi4ELi2ELb0ELb0EN7cutlass6half_tE19Flash_kernel_traitsILi128ELi64ELi128ELi8ES3_EELb0ELb1ELb0ELb0ELb0ELb0ELb0EEEvNS_16Flash_bwd_paramsE)
        /*0260*/ 	.word	0x000000ff


	//----- nvinfo : EIATTR_FRAME_SIZE
	.align		4
.L_112:
        /*0264*/ 	.byte	0x04, 0x11
        /*0266*/ 	.short	(.L_114 - .L_113)
	.align		4
.L_113:
        /*0268*/ 	.word	index@(_ZN5flash44flash_bwd_dq_dk_dv_loop_seqk_parallel_kernelI23Flash_bwd_kernel_traitsILi128ELi64ELi128ELi8ELi2ELi4ELi2ELb0ELb0EN7cutlass6half_tE19Flash_kernel_traitsILi128ELi64ELi128ELi8ES3_EELb0ELb1ELb0ELb0ELb0ELb0ELb0EEEvNS_16Flash_bwd_paramsE)
        /*026c*/ 	.word	0x00000008


	//----- nvinfo : EIATTR_REGCOUNT
	.align		4
.L_114:
        /*0270*/ 	.byte	0x04, 0x2f
        /*0272*/ 	.short	(.L_116 - .L_115)
	.align		4
.L_115:
        /*0274*/ 	.word	index@(_ZN5flash44flash_bwd_dq_dk_dv_loop_seqk_parallel_kernelI23Flash_bwd_kernel_traitsILi128ELi64ELi64ELi8ELi4ELi2ELi2ELb1ELb0EN7cutlass6half_tE19Flash_kernel_traitsILi128ELi64ELi64ELi8ES3_EELb0ELb1ELb0ELb1ELb0ELb0ELb0EEEvNS_16Flash_bwd_paramsE)
        /*0278*/ 	.word	0x000000ff


	//----- nvinfo : EIATTR_FRAME_SIZE
	.align		4
.L_116:
        /*027c*/ 	.byte	0x04, 0x11
        /*027e*/ 	.short	(.L_118 - .L_117)
	.align		4
.L_117:
        /*0280*/ 	.word	index@(_ZN5flash44flash_bwd_dq_dk_dv_loop_seqk_parallel_kernelI23Flash_bwd_kernel_traitsILi128ELi64ELi64ELi8ELi4ELi2ELi2ELb1ELb0EN7cutlass6half_tE19Flash_kernel_traitsILi128ELi64ELi64ELi8ES3_EELb0ELb1ELb0ELb1ELb0ELb0ELb0EEEvNS_16Flash_bwd_paramsE)
        /*0284*/ 	.word	0x00000000


	//----- nvinfo : EIATTR_REGCOUNT
	.align		4
.L_118:
        /*0288*/ 	.byte	0x04, 0x2f
        /*028a*/ 	.short	(.L_120 - .L_119)
	.align		4
.L_119:
        /*028c*/ 	.word	index@(_ZN5flash44flash_bwd_dq_dk_dv_loop_seqk_parallel_kernelI23Flash_bwd_kernel_traitsILi128ELi64ELi64ELi8ELi4ELi2ELi2ELb1ELb0EN7cutlass6half_tE19Flash_kernel_traitsILi128ELi64ELi64ELi8ES3_EELb0ELb1ELb0ELb0ELb0ELb1ELb0EEEvNS_16Flash_bwd_paramsE)
        /*0290*/ 	.word	0x000000ff


	//----- nvinfo : EIATTR_FRAME_SIZE
	.align		4
.L_120:
        /*0294*/ 	.byte	0x04, 0x11
        /*0296*/ 	.short	(.L_122 - .L_121)
	.align		4
.L_121:
        /*0298*/ 	.word	index@(_ZN5flash44flash_bwd_dq_dk_dv_loop_seqk_parallel_kernelI23Flash_bwd_kernel_traitsILi128ELi64ELi64ELi8ELi4ELi2ELi2ELb1ELb0EN7cutlass6half_tE19Flash_kernel_traitsILi128ELi64ELi64ELi8ES3_EELb0ELb1ELb0ELb0ELb0ELb1ELb0EEEvNS_16Flash_bwd_paramsE)
        /*029c*/ 	.word	0x00000000


	//----- nvinfo : EIATTR_REGCOUNT
	.align		4
.L_122:
        /*02a0*/ 	.byte	0x04, 0x2f
        /*02a2*/ 	.short	(.L_124 - .L_123)
	.align		4
.L_123:
        /*02a4*/ 	.word	index@(_ZN5flash44flash_bwd_dq_dk_dv_loop_seqk_parallel_kernelI23Flash_bwd_kernel_traitsILi128ELi64ELi64ELi8ELi4ELi2ELi2ELb1ELb0EN7cutlass6half_tE19Flash_kernel_traitsILi128ELi64ELi64ELi8ES3_EELb0ELb1ELb0ELb0ELb1ELb1ELb0EEEvNS_16Flash_bwd_paramsE)
        /*02a8*/ 	.word	0x000000fe


	//----- nvinfo : EIATTR_FRAME_SIZE
	.align		4
.L_124:
        /*02ac*/ 	.byte	0x04, 0x11
        /*02ae*/ 	.short	(.L_126 - .L_125)
	.align		4
.L_125:
        /*02b0*/ 	.word	index@(_ZN5flash44flash_bwd_dq_dk_dv_loop_seqk_parallel_kernelI23Flash_bwd_kernel_traitsILi128ELi64ELi64ELi8ELi4ELi2ELi2ELb1ELb0EN7cutlass6half_tE19Flash_kernel_traitsILi128ELi64ELi64ELi8ES3_EELb0ELb1ELb0ELb0ELb1ELb1ELb0EEEvNS_16Flash_bwd_paramsE)
        /*02b4*/ 	.word	0x00000000


	//----- nvinfo : EIATTR_REGCOUNT
	.align		4
.L_126:
        /*02b8*/ 	.byte	0x04, 0x2f
        /*02ba*/ 	.short	(.L_128 - .L_127)
	.align		4
.L_127:
        /*02bc*/ 	.word	index@(_ZN5flash44flash_bwd_dq_dk_dv_loop_seqk_parallel_kernelI23Flash_bwd_kernel_traitsILi128ELi64ELi64ELi8ELi4ELi2ELi2ELb1ELb0EN7cutlass6half_tE19Flash_kernel_traitsILi128ELi64ELi64ELi8ES3_EELb0ELb1ELb0ELb0ELb0ELb0ELb0EEEvNS_16Flash_bwd_paramsE)
        /*02c0*/ 	.word	0x000000ff


	//----- nvinfo : EIATTR_FRAME_SIZE
	.align		4
.L_128:
        /*02c4*/ 	.byte	0x04, 0x11
        /*02c6*/ 	.short	(.L_130 - .L_129)
	.align		4
.L_129:
        /*02c8*/ 	.word	index@(_ZN5flash44flash_bwd_dq_dk_dv_loop_seqk_parallel_kernelI23Flash_bwd_kernel_traitsILi128ELi64ELi64ELi8ELi4ELi2ELi2ELb1ELb0EN7cutlass6half_tE19Flash_kernel_traitsILi128ELi64ELi64ELi8ES3_EELb0ELb1ELb0ELb0ELb0ELb0ELb0EEEvNS_16Flash_bwd_paramsE)
        /*02cc*/ 	.word	0x00000000


	//----- nvinfo : EIATTR_MIN_STACK_SIZE
	.align		4
.L_130:
        /*02d0*/ 	.byte	0x04, 0x12
        /*02d2*/ 	.short	(.L_132 - .L_131)
	.align		4
.L_131:
        /*02d4*/ 	.word	index@(_ZN5flash44flash_bwd_dq_dk_dv_loop_seqk_parallel_kernelI23Flash_bwd_kernel_traitsILi128ELi64ELi64ELi8ELi4ELi2ELi2ELb1ELb0EN7cutlass6half_tE19Flash_kernel_traitsILi128ELi64ELi64ELi8ES3_EELb0ELb1ELb0ELb0ELb0ELb0ELb0EEEvNS_16Flash_bwd_paramsE)
        /*02d8*/ 	.word	0x00000000


	//----- nvinfo : EIATTR_MIN_STACK_SIZE
	.align		4
.L_132:
        /*02dc*/ 	.byte	0x04, 0x12
        /*02de*/ 	.short	(.L_134 - .L_133)
	.align		4
.L_133:
        /*02e0*/ 	.word	index@(_ZN5flash44flash_bwd_dq_dk_dv_loop_seqk_parallel_kernelI23Flash_bwd_kernel_traitsILi128ELi64ELi64ELi8ELi4ELi2ELi2ELb1ELb0EN7cutlass6half_tE19Flash_kernel_traitsILi128ELi64ELi64ELi8ES3_EELb0ELb1ELb0ELb0ELb1ELb1ELb0EEEvNS_16Flash_bwd_paramsE)
        /*02e4*/ 	.word	0x00000000


	//----- nvinfo : EIATTR_MIN_STACK_SIZE
	.align		4
.L_134:
        /*02e8*/ 	.byte	0x04, 0x12
        /*02ea*/ 	.short	(.L_136 - .L_135)
	.align		4
.L_135:
        /*02ec*/ 	.word	index@(_ZN5flash44flash_bwd_dq_dk_dv_loop_seqk_parallel_kernelI23Flash_bwd_kernel_traitsILi128ELi64ELi64ELi8ELi4ELi2ELi2ELb1ELb0EN7cutlass6half_tE19Flash_kernel_traitsILi128ELi64ELi64ELi8ES3_EELb0ELb1ELb0ELb0ELb0ELb1ELb0EEEvNS_16Flash_bwd_paramsE)
        /*02f0*/ 	.word	0x00000000


	//----- nvinfo : EIATTR_MIN_STACK_SIZE
	.align		4
.L_136:
        /*02f4*/ 	.byte	0x04, 0x12
        /*02f6*/ 	.short	(.L_138 - .L_137)
	.align		4
.L_137:
        /*02f8*/ 	.word	index@(_ZN5flash44flash_bwd_dq_dk_dv_loop_seqk_parallel_kernelI23Flash_bwd_kernel_traitsILi128ELi64ELi64ELi8ELi4ELi2ELi2ELb1ELb0EN7cutlass6half_tE19Flash_kernel_traitsILi128ELi64ELi64ELi8ES3_EELb0ELb1ELb0ELb1ELb0ELb0ELb0EEEvNS_16Flash_bwd_paramsE)
        /*02fc*/ 	.word	0x00000000


	//----- nvinfo : EIATTR_MIN_STACK_SIZE
	.align		4
.L_138:
        /*0300*/ 	.byte	0x04, 0x12
        /*0302*/ 	.short	(.L_140 - .L_139)
	.align		4
.L_139:
        /*0304*/ 	.word	index@(_ZN5flash44flash_bwd_dq_dk_dv_loop_seqk_parallel_kernelI23Flash_bwd_kernel_traitsILi128ELi64ELi128ELi8ELi2ELi4ELi2ELb0ELb0EN7cutlass6half_tE19Flash_kernel_traitsILi128ELi64ELi128ELi8ES3_EELb0ELb1ELb0ELb0ELb0ELb0ELb0EEEvNS_16Flash_bwd_paramsE)
        /*0308*/ 	.word	0x00000008


	//----- nvinfo : EIATTR_MIN_STACK_SIZE
	.align		4
.L_140:
        /*030c*/ 	.byte	0x04, 0x12
        /*030e*/ 	.short	(.L_142 - .L_141)
	.align		4
.L_141:
        /*0310*/ 	.word	index@(_ZN5flash44flash_bwd_dq_dk_dv_loop_seqk_parallel_kernelI23Flash_bwd_kernel_traitsILi128ELi64ELi128ELi8ELi2ELi4ELi2ELb0ELb0EN7cutlass6half_tE19Flash_kernel_traitsILi128ELi64ELi128ELi8ES3_EELb0ELb1ELb0ELb0ELb1ELb1ELb0EEEvNS_16Flash_bwd_paramsE)
        /*0314*/ 	.word	0x00000008


	//----- nvinfo : EIATTR_MIN_STACK_SIZE
	.align		4
.L_142:
        /*0318*/ 	.byte	0x04, 0x12
        /*031a*/ 	.short	(.L_144 - .L_143)
	.align		4
.L_143:
        /*031c*/ 	.word	index@(_ZN5flash44flash_bwd_dq_dk_dv_loop_seqk_parallel_kernelI23Flash_bwd_kernel_traitsILi128ELi64ELi128ELi8ELi2ELi4ELi2ELb0ELb0EN7cutlass6half_tE19Flash_kernel_traitsILi128ELi64ELi128ELi8ES3_EELb0ELb1ELb0ELb0ELb0ELb1ELb0EEEvNS_16Flash_bwd_paramsE)
        /*0320*/ 	.word	0x00000000


	//----- nvinfo : EIATTR_MIN_STACK_SIZE
	.align		4
.L_144:
        /*0324*/ 	.byte	0x04, 0x12
        /*0326*/ 	.short	(.L_146 - .L_145)
	.align		4
.L_145:
        /*0328*/ 	.word	index@(_ZN5flash44flash_bwd_dq_dk_dv_loop_seqk_parallel_kernelI23Flash_bwd_kernel_traitsILi128ELi64ELi128ELi8ELi2ELi4ELi2ELb0ELb0EN7cutlass6half_tE19Flash_kernel_traitsILi128ELi64ELi128ELi8ES3_EELb0ELb1ELb0ELb1ELb0ELb0ELb0EEEvNS_16Flash_bwd_paramsE)
        /*032c*/ 	.word	0x00000018


	//----- nvinfo : EIATTR_MIN_STACK_SIZE
	.align		4
.L_146:
        /*0330*/ 	.byte	0x04, 0x12
        /*0332*/ 	.short	(.L_148 - .L_147)
	.align		4
.L_147:
        /*0334*/ 	.word	index@(_ZN5flash27flash_bwd_convert_dq_kernelI23Flash_bwd_kernel_traitsILi128ELi64ELi64ELi8ELi4ELi2ELi2ELb1ELb0EN7cutlass6half_tE19Flash_kernel_traitsILi128ELi64ELi64ELi8ES3_EEEEvNS_16Flash_bwd_paramsEi)
        /*0338*/ 	.word	0x00000000


	//----- nvinfo : EIATTR_MIN_STACK_SIZE
	.align		4
.L_148:
        /*033c*/ 	.byte	0x04, 0x12
        /*033e*/ 	.short	(.L_150 - .L_149)
	.align		4
.L_149:
        /*0340*/ 	.word	index@(_ZN5flash44flash_bwd_dq_dk_dv_loop_seqk_parallel_kernelI23Flash_bwd_kernel_traitsILi128ELi64ELi64ELi8ELi4ELi2ELi2ELb1ELb0EN7cutlass6half_tE19Flash_kernel_traitsILi128ELi64ELi64ELi8ES3_EELb1ELb1ELb0ELb0ELb0ELb0ELb0EEEvNS_16Flash_bwd_paramsE)
        /*0344*/ 	.word	0x00000000


	//----- nvinfo : EIATTR_MIN_STACK_SIZE
	.align		4
.L_150:
        /*0348*/ 	.byte	0x04, 0x12
        /*034a*/ 	.short	(.L_152 - .L_151)
	.align		4
.L_151:
        /*034c*/ 	.word	index@(_ZN5flash44flash_bwd_dq_dk_dv_loop_seqk_parallel_kernelI23Flash_bwd_kernel_traitsILi128ELi64ELi64ELi8ELi4ELi2ELi2ELb1ELb0EN7cutlass6half_tE19Flash_kernel_traitsILi128ELi64ELi64ELi8ES3_EELb0ELb1ELb0ELb0ELb0ELb0ELb1EEEvNS_16Flash_bwd_paramsE)
        /*0350*/ 	.word	0x00000000


	//----- nvinfo : EIATTR_MIN_STACK_SIZE
	.align		4
.L_152:
        /*0354*/ 	.byte	0x04, 0x12
        /*0356*/ 	.short	(.L_154 - .L_153)
	.align		4
.L_153:
        /*0358*/ 	.word	index@(_ZN5flash44flash_bwd_dq_dk_dv_loop_seqk_parallel_kernelI23Flash_bwd_kernel_traitsILi128ELi64ELi64ELi8ELi4ELi2ELi2ELb1ELb0EN7cutlass6half_tE19Flash_kernel_traitsILi128ELi64ELi64ELi8ES3_EELb1ELb1ELb0ELb0ELb1ELb1ELb0EEEvNS_16Flash_bwd_paramsE)
        /*035c*/ 	.word	0x00000000


	//----- nvinfo : EIATTR_MIN_STACK_SIZE
	.align		4
.L_154:
        /*0360*/ 	.byte	0x04, 0x12
        /*0362*/ 	.short	(.L_156 - .L_155)
	.align		4
.L_155:
        /*0364*/ 	.word	index@(_ZN5flash44flash_bwd_dq_dk_dv_loop_seqk_parallel_kernelI23Flash_bwd_kernel_traitsILi128ELi64ELi64ELi8ELi4ELi2ELi2ELb1ELb0EN7cutlass6half_tE19Flash_kernel_traitsILi128ELi64ELi64ELi8ES3_EELb0ELb1ELb0ELb0ELb1ELb1ELb1EEEvNS_16Flash_bwd_paramsE)
        /*0368*/ 	.word	0x00000000


	//----- nvinfo : EIATTR_MIN_STACK_SIZE
	.align		4
.L_156:
        /*036c*/ 	.byte	0x04, 0x12
        /*036e*/ 	.short	(.L_158 - .L_157)
	.align		4
.L_157:
        /*0370*/ 	.word	index@(_ZN5flash44flash_bwd_dq_dk_dv_loop_seqk_parallel_kernelI23Flash_bwd_kernel_traitsILi128ELi64ELi64ELi8ELi4ELi2ELi2ELb1ELb0EN7cutlass6half_tE19Flash_kernel_traitsILi128ELi64ELi64ELi8ES3_EELb1ELb1ELb0ELb0ELb0ELb1ELb0EEEvNS_16Flash_bwd_paramsE)
        /*0374*/ 	.word	0x00000000


	//----- nvinfo : EIATTR_MIN_STACK_SIZE
	.align		4
.L_158:
        /*0378*/ 	.byte	0x04, 0x12
        /*037a*/ 	.short	(.L_160 - .L_159)
	.align		4
.L_159:
        /*037c*/ 	.word	index@(_ZN5flash44flash_bwd_dq_dk_dv_loop_seqk_parallel_kernelI23Flash_bwd_kernel_traitsILi128ELi64ELi64ELi8ELi4ELi2ELi2ELb1ELb0EN7cutlass6half_tE19Flash_kernel_traitsILi128ELi64ELi64ELi8ES3_EELb0ELb1ELb0ELb0ELb0ELb1ELb1EEEvNS_16Flash_bwd_paramsE)
        /*0380*/ 	.word	0x00000000


	//----- nvinfo : EIATTR_MIN_STACK_SIZE
	.align		4
.L_160:
        /*0384*/ 	.byte	0x04, 0x12
        /*0386*/ 	.short	(.L_162 - .L_161)
	.align		4
.L_161:
        /*0388*/ 	.word	index@(_ZN5flash44flash_bwd_dq_dk_dv_loop_seqk_parallel_kernelI23Flash_bwd_kernel_traitsILi128ELi64ELi64ELi8ELi4ELi2ELi2ELb1ELb0EN7cutlass6half_tE19Flash_kernel_traitsILi128ELi64ELi64ELi8ES3_EELb1ELb1ELb0ELb1ELb0ELb0ELb0EEEvNS_16Flash_bwd_paramsE)
        /*038c*/ 	.word	0x00000000


	//----- nvinfo : EIATTR_MIN_STACK_SIZE
	.align		4
.L_162:
        /*0390*/ 	.byte	0x04, 0x12
        /*0392*/ 	.short	(.L_164 - .L_163)
	.align		4
.L_163:
        /*0394*/ 	.word	index@(_ZN5flash44flash_bwd_dq_dk_dv_loop_seqk_parallel_kernelI23Flash_bwd_kernel_traitsILi128ELi64ELi64ELi8ELi4ELi2ELi2ELb1ELb0EN7cutlass6half_tE19Flash_kernel_traitsILi128ELi64ELi64ELi8ES3_EELb0ELb1ELb0ELb1ELb0ELb0ELb1EEEvNS_16Flash_bwd_paramsE)
        /*0398*/ 	.word	0x00000000


	//----- nvinfo : EIATTR_MIN_STACK_SIZE
	.align		4
.L_164:
        /*039c*/ 	.byte	0x04, 0x12
        /*039e*/ 	.short	(.L_166 - .L_165)
	.align		4
.L_165:
        /*03a0*/ 	.word	index@(_ZN5flash25flash_bwd_dot_do_o_kernelILb0E23Flash_bwd_kernel_traitsILi128ELi64ELi64ELi8ELi4ELi2ELi2ELb1ELb0EN7cutlass6half_tE19Flash_kernel_traitsILi128ELi64ELi64ELi8ES3_EEEEvNS_16Flash_bwd_paramsE)
        /*03a4*/ 	.word	0x00000000


	//----- nvinfo : EIATTR_MIN_STACK_SIZE
	.align		4
.L_166:
        /*03a8*/ 	.byte	0x04, 0x12
        /*03aa*/ 	.short	(.L_168 - .L_167)
	.align		4
.L_167:
        /*03ac*/ 	.word	index@(_ZN5flash25flash_bwd_dot_do_o_kernelILb1E23Flash_bwd_kernel_traitsILi128ELi64ELi64ELi8ELi4ELi2ELi2ELb1ELb0EN7cutlass6half_tE19Flash_kernel_traitsILi128ELi64ELi64ELi8ES3_EEEEvNS_16Flash_bwd_paramsE)
        /*03b0*/ 	.word	0x00000000


	//----- nvinfo : EIATTR_MIN_STACK_SIZE
	.align		4
.L_168:
        /*03b4*/ 	.byte	0x04, 0x12
        /*03b6*/ 	.short	(.L_170 - .L_169)
	.align		4
.L_169:
        /*03b8*/ 	.word	index@(_ZN5flash27flash_bwd_convert_dq_kernelI23Flash_bwd_kernel_traitsILi128ELi64ELi128ELi8ELi2ELi4ELi2ELb0ELb0EN7cutlass6half_tE19Flash_kernel_traitsILi128ELi64ELi128ELi8ES3_EEEEvNS_16Flash_bwd_paramsEi)
        /*03bc*/ 	.word	0x00000000


	//----- nvinfo : EIATTR_MIN_STACK_SIZE
	.align		4
.L_170:
        /*03c0*/ 	.byte	0x04, 0x12
        /*03c2*/ 	.short	(.L_172 - .L_171)
	.align		4
.L_171:
        /*03c4*/ 	.word	index@(_ZN5flash44flash_bwd_dq_dk_dv_loop_seqk_parallel_kernelI23Flash_bwd_kernel_traitsILi128ELi64ELi128ELi8ELi2ELi4ELi2ELb0ELb0EN7cutlass6half_tE19Flash_kernel_traitsILi128ELi64ELi128ELi8ES3_EELb1ELb1ELb0ELb0ELb0ELb0ELb0EEEvNS_16Flash_bwd_paramsE)
        /*03c8*/ 	.word	0x00000010


	//----- nvinfo : EIATTR_MIN_STACK_SIZE
	.align		4
.L_172:
        /*03cc*/ 	.byte	0x04, 0x12
        /*03ce*/ 	.short	(.L_174 - .L_173)
	.align		4
.L_173:
        /*03d0*/ 	.word	index@(_ZN5flash44flash_bwd_dq_dk_dv_loop_seqk_parallel_kernelI23Flash_bwd_kernel_traitsILi128ELi64ELi128ELi8ELi2ELi4ELi2ELb0ELb0EN7cutlass6half_tE19Flash_kernel_traitsILi128ELi64ELi128ELi8ES3_EELb0ELb1ELb0ELb0ELb0ELb0ELb1EEEvNS_16Flash_bwd_paramsE)
        /*03d4*/ 	.word	0x00000070


	//----- nvinfo : EIATTR_MIN_STACK_SIZE
	.align		4
.L_174:
        /*03d8*/ 	.byte	0x04, 0x12
        /*03da*/ 	.short	(.L_176 - .L_175)
	.align		4
.L_175:
        /*03dc*/ 	.word	index@(_ZN5flash44flash_bwd_dq_dk_dv_loop_seqk_parallel_kernelI23Flash_bwd_kernel_traitsILi128ELi64ELi128ELi8ELi2ELi4ELi2ELb0ELb0EN7cutlass6half_tE19Flash_kernel_traitsILi128ELi64ELi128ELi8ES3_EELb1ELb1ELb0ELb0ELb1ELb1ELb0EEEvNS_16Flash_bwd_paramsE)
        /*03e0*/ 	.word	0x00000010


	//----- nvinfo : EIATTR_MIN_STACK_SIZE
	.align		4
.L_176:
        /*03e4*/ 	.byte	0x04, 0x12
        /*03e6*/ 	.short	(.L_178 - .L_177)
	.align		4
.L_177:
        /*03e8*/ 	.word	index@(_ZN5flash44flash_bwd_dq_dk_dv_loop_seqk_parallel_kernelI23Flash_bwd_kernel_traitsILi128ELi64ELi128ELi8ELi2ELi4ELi2ELb0ELb0EN7cutlass6half_tE19Flash_kernel_traitsILi128ELi64ELi128ELi8ES3_EELb0ELb1ELb0ELb0ELb1ELb1ELb1EEEvNS_16Flash_bwd_paramsE)
        /*03ec*/ 	.word	0x00000078


	//----- nvinfo : EIATTR_MIN_STACK_SIZE
	.align		4
.L_178:
        /*03f0*/ 	.byte	0x04, 0x12
        /*03f2*/ 	.short	(.L_180 - .L_179)
	.align		4
.L_179:
        /*03f4*/ 	.word	index@(_ZN5flash44flash_bwd_dq_dk_dv_loop_seqk_parallel_kernelI23Flash_bwd_kernel_traitsILi128ELi64ELi128ELi8ELi2ELi4ELi2ELb0ELb0EN7cutlass6half_tE19Flash_kernel_traitsILi128ELi64ELi128ELi8ES3_EELb1ELb1ELb0ELb0ELb0ELb1ELb0EEEvNS_16Flash_bwd_paramsE)
        /*03f8*/ 	.word	0x00000008


	//----- nvinfo : EIATTR_MIN_STACK_SIZE
	.align		4
.L_180:
        /*03fc*/ 	.byte	0x04, 0x12
        /*03fe*/ 	.short	(.L_182 - .L_181)
	.align		4
.L_181:
        /*0400*/ 	.word	index@(_ZN5flash44flash_bwd_dq_dk_dv_loop_seqk_parallel_kernelI23Flash_bwd_kernel_traitsILi128ELi64ELi128ELi8ELi2ELi4ELi2ELb0ELb0EN7cutlass6half_tE19Flash_kernel_traitsILi128ELi64ELi128ELi8ES3_EELb0ELb1ELb0ELb0ELb0ELb1ELb1EEEvNS_16Flash_bwd_paramsE)
        /*0404*/ 	.word	0x00000070


	//----- nvinfo : EIATTR_MIN_STACK_SIZE
	.align		4
.L_182:
        /*0408*/ 	.byte	0x04, 0x12
        /*040a*/ 	.short	(.L_184 - .L_183)
	.align		4
.L_183:
        /*040c*/ 	.word	index@(_ZN5flash44flash_bwd_dq_dk_dv_loop_seqk_parallel_kernelI23Flash_bwd_kernel_traitsILi128ELi64ELi128ELi8ELi2ELi4ELi2ELb0ELb0EN7cutlass6half_tE19Flash_kernel_traitsILi128ELi64ELi128ELi8ES3_EELb1ELb1ELb0ELb1ELb0ELb0ELb0EEEvNS_16Flash_bwd_paramsE)
        /*0410*/ 	.word	0x00000030


	//----- nvinfo : EIATTR_MIN_STACK_SIZE
	.align		4
.L_184:
        /*0414*/ 	.byte	0x04, 0x12
        /*0416*/ 	.short	(.L_186 - .L_185)
	.align		4
.L_185:
        /*0418*/ 	.word	index@(_ZN5flash44flash_bwd_dq_dk_dv_loop_seqk_parallel_kernelI23Flash_bwd_kernel_traitsILi128ELi64ELi128ELi8ELi2ELi4ELi2ELb0ELb0EN7cutlass6half_tE19Flash_kernel_traitsILi128ELi64ELi128ELi8ES3_EELb0ELb1ELb0ELb1ELb0ELb0ELb1EEEvNS_16Flash_bwd_paramsE)
        /*041c*/ 	.word	0x00000080


	//----- nvinfo : EIATTR_MIN_STACK_SIZE
	.align		4
.L_186:
        /*0420*/ 	.byte	0x04, 0x12
        /*0422*/ 	.short	(.L_188 - .L_187)
	.align		4
.L_187:
        /*0424*/ 	.word	index@(_ZN5flash25flash_bwd_dot_do_o_kernelILb0E23Flash_bwd_kernel_traitsILi128ELi64ELi128ELi8ELi2ELi4ELi2ELb0ELb0EN7cutlass6half_tE19Flash_kernel_traitsILi128ELi64ELi128ELi8ES3_EEEEvNS_16Flash_bwd_paramsE)
        /*0428*/ 	.word	0x00000000


	//----- nvinfo : EIATTR_MIN_STACK_SIZE
	.align		4
.L_188:
        /*042c*/ 	.byte	0x04, 0x12
        /*042e*/ 	.short	(.L_190 - .L_189)
	.align		4
.L_189:
        /*0430*/ 	.word	index@(_ZN5flash25flash_bwd_dot_do_o_kernelILb1E23Flash_bwd_kernel_traitsILi128ELi64ELi128ELi8ELi2ELi4ELi2ELb0ELb0EN7cutlass6half_tE19Flash_kernel_traitsILi128ELi64ELi128ELi8ES3_EEEEvNS_16Flash_bwd_paramsE)
        /*0434*/ 	.word	0x00000000
.L_190:


//--------------------- .nv.compat                --------------------------
	.section	.nv.compat,"",@"SHT_CUDA_COMPAT_INFO"
	.align	4
        /*0000*/ 	.byte	0x02, 0x09, 0x01, 0x00, 0x02, 0x02, 0x01, 0x00, 0x02, 0x05, 0x05, 0x00, 0x03, 0x07, 0x01, 0x01
        /*0010*/ 	.byte	0x02, 0x03, 0x00, 0x00, 0x02, 0x06, 0x01, 0x00, 0x04, 0x0b, 0x08, 0x00, 0x01, 0x00, 0x00, 0x00
        /*0020*/ 	.byte	0x00, 0x00, 0x00, 0x00


//--------------------- .nv.info._ZN5flash44flash_bwd_dq_dk_dv_loop_seqk_parallel_kernelI23Flash_bwd_kernel_traitsILi128ELi64ELi64ELi8ELi4ELi2ELi2ELb1ELb0EN7cutlass6half_tE19Flash_kernel_traitsILi128ELi64ELi64ELi8ES3_EELb0ELb1ELb0ELb0ELb0ELb0ELb0EEEvNS_16Flash_bwd_paramsE --------------------------
	.section	.nv.info._ZN5flash44flash_bwd_dq_dk_dv_loop_seqk_parallel_kernelI23Flash_bwd_kernel_traitsILi128ELi64ELi64ELi8ELi4ELi2ELi2ELb1ELb0EN7cutlass6half_tE19Flash_kernel_traitsILi128ELi64ELi64ELi8ES3_EELb0ELb1ELb0ELb0ELb0ELb0ELb0EEEvNS_16Flash_bwd_paramsE,"",@"SHT_CUDA_INFO"
	.sectionflags	@""
	.align	4


	//----- nvinfo : EIATTR_CUDA_API_VERSION
	.align		4
        /*0000*/ 	.byte	0x04, 0x37
        /*0002*/ 	.short	(.L_192 - .L_191)
.L_191:
        /*0004*/ 	.word	0x00000082


	//----- nvinfo : EIATTR_KPARAM_INFO
	.align		4
.L_192:
        /*0008*/ 	.byte	0x04, 0x17
        /*000a*/ 	.short	(.L_194 - .L_193)
.L_193:
        /*000c*/ 	.word	0x00000000
        /*0010*/ 	.short	0x0000
        /*0012*/ 	.short	0x0000
        /*0014*/ 	.byte	0x00, 0xf0, 0x01, 0x0a


	//----- nvinfo : EIATTR_SPARSE_MMA_MASK
	.align		4
.L_194:
        /*0018*/ 	.byte	0x03, 0x50
        /*001a*/ 	.short	0x0000


	//----- nvinfo : EIATTR_MAXREG_COUNT
	.align		4
        /*001c*/ 	.byte	0x03, 0x1b
        /*001e*/ 	.short	0x00ff


	//----- nvinfo : EIATTR_NUM_BARRIERS
	.align		4
        /*0020*/ 	.byte	0x02, 0x4c
        /*0022*/ 	.byte	0x01
	.zero		1


	//----- nvinfo : EIATTR_MERCURY_ISA_VERSION
	.align		4
        /*0024*/ 	.byte	0x03, 0x5f
        /*0026*/ 	.short	0x0101


	//----- nvinfo : EIATTR_VRC_CTA_INIT_COUNT
	.align		4
        /*0028*/ 	.byte	0x02, 0x4a
	.zero		1
	.zero		1


	//----- nvinfo : EIATTR_EXIT_INSTR_OFFSETS
	.align		4
        /*002c*/ 	.byte	0x04, 0x1c
        /*002e*/ 	.short	(.L_196 - .L_195)


	//   ....[0]....
.L_195:
        /*0030*/ 	.word	0x00000080


	//   ....[1]....
        /*0034*/ 	.word	0x00006630


	//----- nvinfo : EIATTR_CRS_STACK_SIZE
	.align		4
.L_196:
        /*0038*/ 	.byte	0x04, 0x1e
        /*003a*/ 	.short	(.L_198 - .L_197)
.L_197:
        /*003c*/ 	.word	0x00000000


	//----- nvinfo : EIATTR_CBANK_PARAM_SIZE
	.align		4
.L_198:
        /*0040*/ 	.byte	0x03, 0x19
        /*0042*/ 	.short	0x0280


	//----- nvinfo : EIATTR_PARAM_CBANK
	.align		4
        /*0044*/ 	.byte	0x04, 0x0a
        /*0046*/ 	.short	(.L_200 - .L_199)
	.align		4
.L_199:
        /*0048*/ 	.word	index@(.nv.constant0._ZN5flash44flash_bwd_dq_dk_dv_loop_seqk_parallel_kernelI23Flash_bwd_kernel_traitsILi128ELi64ELi64ELi8ELi4ELi2ELi2ELb1ELb0EN7cutlass6half_tE19Flash_kernel_traitsILi128ELi64ELi64ELi8ES3_EELb0ELb1ELb0ELb0ELb0ELb0ELb0EEEvNS_16Flash_bwd_paramsE)
        /*004c*/ 	.short	0x0380
        /*004e*/ 	.short	0x0280


	//----- nvinfo : EIATTR_SW_WAR
	.align		4
.L_200:
        /*0050*/ 	.byte	0x04, 0x36
        /*0052*/ 	.short	(.L_202 - .L_201)
.L_201:
        /*0054*/ 	.word	0x00000008
.L_202:


//--------------------- .nv.info._ZN5flash44flash_bwd_dq_dk_dv_loop_seqk_parallel_kernelI23Flash_bwd_kernel_traitsILi128ELi64ELi64ELi8ELi4ELi2ELi2ELb1ELb0EN7cutlass6half_tE19Flash_kernel_traitsILi128ELi64ELi64ELi8ES3_EELb0ELb1ELb0ELb0ELb1ELb1ELb0EEEvNS_16Flash_bwd_paramsE --------------------------
	.section	.nv.info._ZN5flash44flash_bwd_dq_dk_dv_loop_seqk_parallel_kernelI23Flash_bwd_kernel_traitsILi128ELi64ELi64ELi8ELi4ELi2ELi2ELb1ELb0EN7cutlass6half_tE19Flash_kernel_traitsILi128ELi64ELi64ELi8ES3_EELb0ELb1ELb0ELb0ELb1ELb1ELb0EEEvNS_16Flash_bwd_paramsE,"",@"SHT_CUDA_INFO"
	.sectionflags	@""
	.align	4


	//----- nvinfo : EIATTR_CUDA_API_VERSION
	.align		4
        /*0000*/ 	.byte	0x04, 0x37
        /*0002*/ 	.short	(.L_204 - .L_203)
.L_203:
        /*0004*/ 	.word	0x00000082


	//----- nvinfo : EIATTR_KPARAM_INFO
	.align		4
.L_204:
        /*0008*/ 	.byte	0x04, 0x17
        /*000a*/ 	.short	(.L_206 - .L_205)
.L_205:
        /*000c*/ 	.word	0x00000000
        /*0010*/ 	.short	0x0000
        /*0012*/ 	.short	0x0000
        /*0014*/ 	.byte	0x00, 0xf0, 0x01, 0x0a


	//----- nvinfo : EIATTR_SPARSE_MMA_MASK
	.align		4
.L_206:
        /*0018*/ 	.byte	0x03, 0x50
        /*001a*/ 	.short	0x0000


	//----- nvinfo : EIATTR_MAXREG_COUNT
	.align		4
        /*001c*/ 	.byte	0x03, 0x1b
        /*001e*/ 	.short	0x00ff


	//----- nvinfo : EIATTR_NUM_BARRIERS
	.align		4
        /*0020*/ 	.byte	0x02, 0x4c
        /*0022*/ 	.byte	0x01
	.zero		1


	//----- nvinfo : EIATTR_MERCURY_ISA_VERSION
	.align		4
        /*0024*/ 	.byte	0x03, 0x5f
        /*0026*/ 	.short	0x0101


	//----- nvinfo : EIATTR_VRC_CTA_INIT_COUNT
	.align		4
        /*0028*/ 	.byte	0x02, 0x4a
	.zero		1
	.zero		1


	//----- nvinfo : EIATTR_EXIT_INSTR_OFFSETS
	.align		4
        /*002c*/ 	.byte	0x04, 0x1c
        /*002e*/ 	.short	(.L_208 - .L_207)


	//   ....[0]....
.L_207:
        /*0030*/ 	.word	0x00000080


	//   ....[1]....
        /*0034*/ 	.word	0x00004ae0


	//----- nvinfo : EIATTR_CBANK_PARAM_SIZE
	.align		4
.L_208:
        /*0038*/ 	.byte	0x03, 0x19
        /*003a*/ 	.short	0x0280


	//----- nvinfo : EIATTR_PARAM_CBANK
	.align		4
        /*003c*/ 	.byte	0x04, 0x0a
        /*003e*/ 	.short	(.L_210 - .L_209)
	.align		4
.L_209:
        /*0040*/ 	.word	index@(.nv.constant0._ZN5flash44flash_bwd_dq_dk_dv_loop_seqk_parallel_kernelI23Flash_bwd_kernel_traitsILi128ELi64ELi64ELi8ELi4ELi2ELi2ELb1ELb0EN7cutlass6half_tE19Flash_kernel_traitsILi128ELi64ELi64ELi8ES3_EELb0ELb1ELb0ELb0ELb1ELb1ELb0EEEvNS_16Flash_bwd_paramsE)
        /*0044*/ 	.short	0x0380
        /*0046*/ 	.short	0x0280


	//----- nvinfo : EIATTR_SW_WAR
	.align		4
.L_210:
        /*0048*/ 	.byte	0x04, 0x36
        /*004a*/ 	.short	(.L_212 - .L_211)
.L_211:
        /*004c*/ 	.word	0x00000008
.L_212:


//--------------------- .nv.info._ZN5flash44flash_bwd_dq_dk_dv_loop_seqk_parallel_kernelI23Flash_bwd_kernel_traitsILi128ELi64ELi64ELi8ELi4ELi2ELi2ELb1ELb0EN7cutlass6half_tE19Flash_kernel_traitsILi128ELi64ELi64ELi8ES3_EELb0ELb1ELb0ELb0ELb0ELb1ELb0EEEvNS_16Flash_bwd_paramsE --------------------------
	.section	.nv.info._ZN5flash44flash_bwd_dq_dk_dv_loop_seqk_parallel_kernelI23Flash_bwd_kernel_traitsILi128ELi64ELi64ELi8ELi4ELi2ELi2ELb1ELb0EN7cutlass6half_tE19Flash_kernel_traitsILi128ELi64ELi64ELi8ES3_EELb0ELb1ELb0ELb0ELb0ELb1ELb0EEEvNS_16Flash_bwd_paramsE,"",@"SHT_CUDA_INFO"
	.sectionflags	@""
	.align	4


	//----- nvinfo : EIATTR_CUDA_API_VERSION
	.align		4
        /*0000*/ 	.byte	0x04, 0x37
        /*0002*/ 	.short	(.L_214 - .L_213)
.L_213:
        /*0004*/ 	.word	0x00000082


	//----- nvinfo : EIATTR_KPARAM_INFO
	.align		4
.L_214:
        /*0008*/ 	.byte	0x04, 0x17
        /*000a*/ 	.short	(.L_216 - .L_215)
.L_215:
        /*000c*/ 	.word	0x00000000
        /*0010*/ 	.short	0x0000
        /*0012*/ 	.short	0x0000
        /*0014*/ 	.byte	0x00, 0xf0, 0x01, 0x0a


	//----- nvinfo : EIATTR_SPARSE_MMA_MASK
	.align		4
.L_216:
        /*0018*/ 	.byte	0x03, 0x50
        /*001a*/ 	.short	0x0000


	//----- nvinfo : EIATTR_MAXREG_COUNT
	.align		4
        /*001c*/ 	.byte	0x03, 0x1b
        /*001e*/ 	.short	0x00ff


	//----- nvinfo : EIATTR_NUM_BARRIERS
	.align		4
        /*0020*/ 	.byte	0x02, 0x4c
        /*0022*/ 	.byte	0x01
	.zero		1


	//----- nvinfo : EIATTR_MERCURY_ISA_VERSION
	.align		4
        /*0024*/ 	.byte	0x03, 0x5f
        /*0026*/ 	.short	0x0101


	//----- nvinfo : EIATTR_VRC_CTA_INIT_COUNT
	.align		4
        /*0028*/ 	.byte	0x02, 0x4a
	.zero		1
	.zero		1


	//----- nvinfo : EIATTR_EXIT_INSTR_OFFSETS
	.align		4
        /*002c*/ 	.byte	0x04, 0x1c
        /*002e*/ 	.short	(.L_218 - .L_217)


	//   ....[0]....
.L_217:
        /*0030*/ 	.word	0x00000080


	//   ....[1]....
        /*0034*/ 	.word	0x00005a70


	//----- nvinfo : EIATTR_CRS_STACK_SIZE
	.align		4
.L_218:
        /*0038*/ 	.byte	0x04, 0x1e
        /*003a*/ 	.short	(.L_220 - .L_219)
.L_219:
        /*003c*/ 	.word	0x00000000


	//----- nvinfo : EIATTR_CBANK_PARAM_SIZE
	.align		4
.L_220:
        /*0040*/ 	.byte	0x03, 0x19
        /*0042*/ 	.short	0x0280


	//----- nvinfo : EIATTR_PARAM_CBANK
	.align		4
        /*0044*/ 	.byte	0x04, 0x0a
        /*0046*/ 	.short	(.L_222 - .L_221)
	.align		4
.L_221:
        /*0048*/ 	.word	index@(.nv.constant0._ZN5flash44flash_bwd_dq_dk_dv_loop_seqk_parallel_kernelI23Flash_bwd_kernel_traitsILi128ELi64ELi64ELi8ELi4ELi2ELi2ELb1ELb0EN7cutlass6half_tE19Flash_kernel_traitsILi128ELi64ELi64ELi8ES3_EELb0ELb1ELb0ELb0ELb0ELb1ELb0EEEvNS_16Flash_bwd_paramsE)
        /*004c*/ 	.short	0x0380
        /*004e*/ 	.short	0x0280


	//----- nvinfo : EIATTR_SW_WAR
	.align		4
.L_222:
        /*0050*/ 	.byte	0x04, 0x36
        /*0052*/ 	.short	(.L_224 - .L_223)
.L_223:
        /*0054*/ 	.word	0x00000008
.L_224:


//--------------------- .nv.info._ZN5flash44flash_bwd_dq_dk_dv_loop_seqk_parallel_kernelI23Flash_bwd_kernel_traitsILi128ELi64ELi64ELi8ELi4ELi2ELi2ELb1ELb0EN7cutlass6half_tE19Flash_kernel_traitsILi128ELi64ELi64ELi8ES3_EELb0ELb1ELb0ELb1ELb0ELb0ELb0EEEvNS_16Flash_bwd_paramsE --------------------------
	.section	.nv.info._ZN5flash44flash_bwd_dq_dk_dv_loop_seqk_parallel_kernelI23Flash_bwd_kernel_traitsILi128ELi64ELi64ELi8ELi4ELi2ELi2ELb1ELb0EN7cutlass6half_tE19Flash_kernel_traitsILi128ELi64ELi64ELi8ES3_EELb0ELb1ELb0ELb1ELb0ELb0ELb0EEEvNS_16Flash_bwd_paramsE,"",@"SHT_CUDA_INFO"
	.sectionflags	@""
	.align	4


	//----- nvinfo : EIATTR_CUDA_API_VERSION
	.align		4
        /*0000*/ 	.byte	0x04, 0x37
        /*0002*/ 	.short	(.L_226 - .L_225)
.L_225:
        /*0004*/ 	.word	0x00000082


	//----- nvinfo : EIATTR_KPARAM_INFO
	.align		4
.L_226:
        /*0008*/ 	.byte	0x04, 0x17
        /*000a*/ 	.short	(.L_228 - .L_227)
.L_227:
        /*000c*/ 	.word	0x00000000
        /*0010*/ 	.short	0x0000
        /*0012*/ 	.short	0x0000
        /*0014*/ 	.byte	0x00, 0xf0, 0x01, 0x0a


	//----- nvinfo : EIATTR_SPARSE_MMA_MASK
	.align		4
.L_228:
        /*0018*/ 	.byte	0x03, 0x50
        /*001a*/ 	.short	0x0000


	//----- nvinfo : EIATTR_MAXREG_COUNT
	.align		4
        /*001c*/ 	.byte	0x03, 0x1b
        /*001e*/ 	.short	0x00ff


	//----- nvinfo : EIATTR_NUM_BARRIERS
	.align		4
        /*0020*/ 	.byte	0x02, 0x4c
        /*0022*/ 	.byte	0x01
	.zero		1


	//----- nvinfo : EIATTR_MERCURY_ISA_VERSION
	.align		4
        /*0024*/ 	.byte	0x03, 0x5f
        /*0026*/ 	.short	0x0101


	//----- nvinfo : EIATTR_VRC_CTA_INIT_COUNT
	.align		4
        /*0028*/ 	.byte	0x02, 0x4a
	.zero		1
	.zero		1


	//----- nvinfo : EIATTR_EXIT_INSTR_OFFSETS
	.align		4
        /*002c*/ 	.byte	0x04, 0x1c
        /*002e*/ 	.short	(.L_230 - .L_229)


	//   ....[0]....
.L_229:
        /*0030*/ 	.word	0x00000080


	//   ....[1]....
        /*0034*/ 	.word	0x00006a80


	//----- nvinfo : EIATTR_CRS_STACK_SIZE
	.align		4
.L_230:
        /*0038*/ 	.byte	0x04, 0x1e
        /*003a*/ 	.short	(.L_232 - .L_231)
.L_231:
        /*003c*/ 	.word	0x00000000


	//----- nvinfo : EIATTR_CBANK_PARAM_SIZE
	.align		4
.L_232:
        /*0040*/ 	.byte	0x03, 0x19
        /*0042*/ 	.short	0x0280


	//----- nvinfo : EIATTR_PARAM_CBANK
	.align		4
        /*0044*/ 	.byte	0x04, 0x0a
        /*0046*/ 	.short	(.L_234 - .L_233)
	.align		4
.L_233:
        /*0048*/ 	.word	index@(.nv.constant0._ZN5flash44flash_bwd_dq_dk_dv_loop_seqk_parallel_kernelI23Flash_bwd_kernel_traitsILi128ELi64ELi64ELi8ELi4ELi2ELi2ELb1ELb0EN7cutlass6half_tE19Flash_kernel_traitsILi128ELi64ELi64ELi8ES3_EELb0ELb1ELb0ELb1ELb0ELb0ELb0EEEvNS_16Flash_bwd_paramsE)
        /*004c*/ 	.short	0x0380
        /*004e*/ 	.short	0x0280


	//----- nvinfo : EIATTR_SW_WAR
	.align		4
.L_234:
        /*0050*/ 	.byte	0x04, 0x36
        /*0052*/ 	.short	(.L_236 - .L_235)
.L_235:
        /*0054*/ 	.word	0x00000008
.L_236:


//--------------------- .nv.info._ZN5flash44flash_bwd_dq_dk_dv_loop_seqk_parallel_kernelI23Flash_bwd_kernel_traitsILi128ELi64ELi128ELi8ELi2ELi4ELi2ELb0ELb0EN7cutlass6half_tE19Flash_kernel_traitsILi128ELi64ELi128ELi8ES3_EELb0ELb1ELb0ELb0ELb0ELb0ELb0EEEvNS_16Flash_bwd_paramsE --------------------------
	.section	.nv.info._ZN5flash44flash_bwd_dq_dk_dv_loop_seqk_parallel_kernelI23Flash_bwd_kernel_traitsILi128ELi64ELi128ELi8ELi2ELi4ELi2ELb0ELb0EN7cutlass6half_tE19Flash_kernel_traitsILi128ELi64ELi128ELi8ES3_EELb0ELb1ELb0ELb0ELb0ELb0ELb0EEEvNS_16Flash_bwd_paramsE,"",@"SHT_CUDA_INFO"
	.sectionflags	@""
	.align	4


	//----- nvinfo : EIATTR_CUDA_API_VERSION
	.align		4
        /*0000*/ 	.byte	0x04, 0x37
        /*0002*/ 	.short	(.L_238 - .L_237)
.L_237:
        /*0004*/ 	.word	0x00000082


	//----- nvinfo : EIATTR_KPARAM_INFO
	.align		4
.L_238:
        /*0008*/ 	.byte	0x04, 0x17
        /*000a*/ 	.short	(.L_240 - .L_239)
.L_239:
        /*000c*/ 	.word	0x00000000
        /*0010*/ 	.short	0x0000
        /*0012*/ 	.short	0x0000
        /*0014*/ 	.byte	0x00, 0xf0, 0x01, 0x0a


	//----- nvinfo : EIATTR_SPARSE_MMA_MASK
	.align		4
.L_240:
        /*0018*/ 	.byte	0x03, 0x50
        /*001a*/ 	.short	0x0000


	//----- nvinfo : EIATTR_MAXREG_COUNT
	.align		4
        /*001c*/ 	.byte	0x03, 0x1b
        /*001e*/ 	.short	0x00ff


	//----- nvinfo : EIATTR_NUM_BARRIERS
	.align		4
        /*0020*/ 	.byte	0x02, 0x4c
        /*0022*/ 	.byte	0x01
	.zero		1


	//----- nvinfo : EIATTR_ANNOTATIONS
	.align		4
        /*0024*/ 	.byte	0x04, 0x55
        /*0026*/ 	.short	(.L_242 - .L_241)


	//   ....[0]....
.L_241:
        /*0028*/ 	.word	0x00000001
        /*002c*/ 	.byte	0x10, 0x3a, 0x00, 0x00, 0x01, 0x00, 0x00, 0x00, 0xd0, 0x49, 0x00, 0x00


	//----- nvinfo : EIATTR_MERCURY_ISA_VERSION
	.align		4
.L_242:
        /*0038*/ 	.byte	0x03, 0x5f
        /*003a*/ 	.short	0x0101


	//----- nvinfo : EIATTR_VRC_CTA_INIT_COUNT
	.align		4
        /*003c*/ 	.byte	0x02, 0x4a
	.zero		1
	.zero		1


	//----- nvinfo : EIATTR_EXIT_INSTR_OFFSETS
	.align		4
        /*0040*/ 	.byte	0x04, 0x1c
        /*0042*/ 	.short	(.L_244 - .L_243)


	//   ....[0]....
.L_243:
        /*0044*/ 	.word	0x00000090


	//   ....[1]....
        /*0048*/ 	.word	0x00009f70


	//----- nvinfo : EIATTR_CRS_STACK_SIZE
	.align		4
.L_244:
        /*004c*/ 	.byte	0x04, 0x1e
        /*004e*/ 	.short	(.L_246 - .L_245)
.L_245:
        /*0050*/ 	.word	0x00000000


	//----- nvinfo : EIATTR_CBANK_PARAM_SIZE
	.align		4
.L_246:
        /*0054*/ 	.byte	0x03, 0x19
        /*0056*/ 	.short	0x0280


	//----- nvinfo : EIATTR_PARAM_CBANK
	.align		4
        /*0058*/ 	.byte	0x04, 0x0a
        /*005a*/ 	.short	(.L_248 - .L_247)
	.align		4
.L_247:
        /*005c*/ 	.word	index@(.nv.constant0._ZN5flash44flash_bwd_dq_dk_dv_loop_seqk_parallel_kernelI23Flash_bwd_kernel_traitsILi128ELi64ELi128ELi8ELi2ELi4ELi2ELb0ELb0EN7cutlass6half_tE19Flash_kernel_traitsILi128ELi64ELi128ELi8ES3_EELb0ELb1ELb0ELb0ELb0ELb0ELb0EEEvNS_16Flash_bwd_paramsE)
        /*0060*/ 	.short	0x0380
        /*0062*/ 	.short	0x0280


	//----- nvinfo : EIATTR_SW_WAR
	.align		4
.L_248:
        /*0064*/ 	.byte	0x04, 0x36
        /*0066*/ 	.short	(.L_250 - .L_249)
.L_249:
        /*0068*/ 	.word	0x00000008
.L_250:


//--------------------- .nv.info._ZN5flash44flash_bwd_dq_dk_dv_loop_seqk_parallel_kernelI23Flash_bwd_kernel_traitsILi128ELi64ELi128ELi8ELi2ELi4ELi2ELb0ELb0EN7cutlass6half_tE19Flash_kernel_traitsILi128ELi64ELi128ELi8ES3_EELb0ELb1ELb0ELb0ELb1ELb1ELb0EEEvNS_16Flash_bwd_paramsE --------------------------
	.section	.nv.info._ZN5flash44flash_bwd_dq_dk_dv_loop_seqk_parallel_kernelI23Flash_bwd_kernel_traitsILi128ELi64ELi128ELi8ELi2ELi4ELi2ELb0ELb0EN7cutlass6half_tE19Flash_kernel_traitsILi128ELi64ELi128ELi8ES3_EELb0ELb1ELb0ELb0ELb1ELb1ELb0EEEvNS_16Flash_bwd_paramsE,"",@"SHT_CUDA_INFO"
	.sectionflags	@""
	.align	4


	//----- nvinfo : EIATTR_CUDA_API_VERSION
	.align		4
        /*0000*/ 	.byte	0x04, 0x37
        /*0002*/ 	.short	(.L_252 - .L_251)
.L_251:
        /*0004*/ 	.word	0x00000082


	//----- nvinfo : EIATTR_KPARAM_INFO
	.align		4
.L_252:
        /*0008*/ 	.byte	0x04, 0x17
        /*000a*/ 	.short	(.L_254 - .L_253)
.L_253:
        /*000c*/ 	.word	0x00000000
        /*0010*/ 	.short	0x0000
        /*0012*/ 	.short	0x0000
        /*0014*/ 	.byte	0x00, 0xf0, 0x01, 0x0a


	//----- nvinfo : EIATTR_SPARSE_MMA_MASK
	.align		4
.L_254:
        /*0018*/ 	.byte	0x03, 0x50
        /*001a*/ 	.short	0x0000


	//----- nvinfo : EIATTR_MAXREG_COUNT
	.align		4
        /*001c*/ 	.byte	0x03, 0x1b
        /*001e*/ 	.short	0x00ff


	//----- nvinfo : EIATTR_NUM_BARRIERS
	.align		4
        /*0020*/ 	.byte	0x02, 0x4c
        /*0022*/ 	.byte	0x01
	.zero		1


	//----- nvinfo : EIATTR_ANNOTATIONS
	.align		4
        /*0024*/ 	.byte	0x04, 0x55
        /*0026*/ 	.short	(.L_256 - .L_255)


	//   ....[0]....
.L_255:
        /*0028*/ 	.word	0x00000001
        /*002c*/ 	.byte	0xa0, 0x1e, 0x00, 0x00, 0x01, 0x00, 0x00, 0x00, 0xb0, 0x1e, 0x00, 0x00, 0x01, 0x00, 0x00, 0x00
        /*003c*/ 	.byte	0x30, 0x20, 0x00, 0x00, 0x01, 0x00, 0x00, 0x00, 0x10, 0x26, 0x00, 0x00, 0x01, 0x00, 0x00, 0x00
        /*004c*/ 	.byte	0x30, 0x4f, 0x00, 0x00, 0x01, 0x00, 0x00, 0x00, 0xf0, 0x57, 0x00, 0x00


	//----- nvinfo : EIATTR_MERCURY_ISA_VERSION
	.align		4
.L_256:
        /*0058*/ 	.byte	0x03, 0x5f
        /*005a*/ 	.short	0x0101


	//----- nvinfo : EIATTR_VRC_CTA_INIT_COUNT
	.align		4
        /*005c*/ 	.byte	0x02, 0x4a
	.zero		1
	.zero		1


	//----- nvinfo : EIATTR_EXIT_INSTR_OFFSETS
	.align		4
        /*0060*/ 	.byte	0x04, 0x1c
        /*0062*/ 	.short	(.L_258 - .L_257)


	//   ....[0]....
.L_257:
        /*0064*/ 	.word	0x00000090


	//   ....[1]....
        /*0068*/ 	.word	0x000072b0


	//----- nvinfo : EIATTR_CBANK_PARAM_SIZE
	.align		4
.L_258:
        /*006c*/ 	.byte	0x03, 0x19
        /*006e*/ 	.short	0x0280


	//----- nvinfo : EIATTR_PARAM_CBANK
	.align		4
        /*0070*/ 	.byte	0x04, 0x0a
        /*0072*/ 	.short	(.L_260 - .L_259)
	.align		4
.L_259:
        /*0074*/ 	.word	index@(.nv.constant0._ZN5flash44flash_bwd_dq_dk_dv_loop_seqk_parallel_kernelI23Flash_bwd_kernel_traitsILi128ELi64ELi128ELi8ELi2ELi4ELi2ELb0ELb0EN7cutlass6half_tE19Flash_kernel_traitsILi128ELi64ELi128ELi8ES3_EELb0ELb1ELb0ELb0ELb1ELb1ELb0EEEvNS_16Flash_bwd_paramsE)
        /*0078*/ 	.short	0x0380
        /*007a*/ 	.short	0x0280


	//----- nvinfo : EIATTR_SW_WAR
	.align		4
.L_260:
        /*007c*/ 	.byte	0x04, 0x36
        /*007e*/ 	.short	(.L_262 - .L_261)
.L_261:
        /*0080*/ 	.word	0x00000008
.L_262:


//--------------------- .nv.info._ZN5flash44flash_bwd_dq_dk_dv_loop_seqk_parallel_kernelI23Flash_bwd_kernel_traitsILi128ELi64ELi128ELi8ELi2ELi4ELi2ELb0ELb0EN7cutlass6half_tE19Flash_kernel_traitsILi128ELi64ELi128ELi8ES3_EELb0ELb1ELb0ELb0ELb0ELb1ELb0EEEvNS_16Flash_bwd_paramsE --------------------------
	.section	.nv.info._ZN5flash44flash_bwd_dq_dk_dv_loop_seqk_parallel_kernelI23Flash_bwd_kernel_traitsILi128ELi64ELi128ELi8ELi2ELi4ELi2ELb0ELb0EN7cutlass6half_tE19Flash_kernel_traitsILi128ELi64ELi128ELi8ES3_EELb0ELb1ELb0ELb0ELb0ELb1ELb0EEEvNS_16Flash_bwd_paramsE,"",@"SHT_CUDA_INFO"
	.sectionflags	@""
	.align	4


	//----- nvinfo : EIATTR_CUDA_API_VERSION
	.align		4
        /*0000*/ 	.byte	0x04, 0x37
        /*0002*/ 	.short	(.L_264 - .L_263)
.L_263:
        /*0004*/ 	.word	0x00000082


	//----- nvinfo : EIATTR_KPARAM_INFO
	.align		4
.L_264:
        /*0008*/ 	.byte	0x04, 0x17
        /*000a*/ 	.short	(.L_266 - .L_265)
.L_265:
        /*000c*/ 	.word	0x00000000
        /*0010*/ 	.short	0x0000
        /*0012*/ 	.short	0x0000
        /*0014*/ 	.byte	0x00, 0xf0, 0x01, 0x0a


	//----- nvinfo : EIATTR_SPARSE_MMA_MASK
	.align		4
.L_266:
        /*0018*/ 	.byte	0x03, 0x50
        /*001a*/ 	.short	0x0000


	//----- nvinfo : EIATTR_MAXREG_COUNT
	.align		4
        /*001c*/ 	.byte	0x03, 0x1b
        /*001e*/ 	.short	0x00ff


	//----- nvinfo : EIATTR_NUM_BARRIERS
	.align		4
        /*0020*/ 	.byte	0x02, 0x4c
        /*0022*/ 	.byte	0x01
	.zero		1


	//----- nvinfo : EIATTR_MERCURY_ISA_VERSION
	.align		4
        /*0024*/ 	.byte	0x03, 0x5f
        /*0026*/ 	.short	0x0101


	//----- nvinfo : EIATTR_VRC_CTA_INIT_COUNT
	.align		4
        /*0028*/ 	.byte	0x02, 0x4a
	.zero		1
	.zero		1


	//----- nvinfo : EIATTR_EXIT_INSTR_OFFSETS
	.align		4
        /*002c*/ 	.byte	0x04, 0x1c
        /*002e*/ 	.short	(.L_268 - .L_267)


	//   ....[0]....
.L_267:
        /*0030*/ 	.word	0x00000080


	//   ....[1]....
        /*0034*/ 	.word	0x00008f80


	//----- nvinfo : EIATTR_CRS_STACK_SIZE
	.align		4
.L_268:
        /*0038*/ 	.byte	0x04, 0x1e
        /*003a*/ 	.short	(.L_270 - .L_269)
.L_269:
        /*003c*/ 	.word	0x00000000


	//----- nvinfo : EIATTR_CBANK_PARAM_SIZE
	.align		4
.L_270:
        /*0040*/ 	.byte	0x03, 0x19
        /*0042*/ 	.short	0x0280


	//----- nvinfo : EIATTR_PARAM_CBANK
	.align		4
        /*0044*/ 	.byte	0x04, 0x0a
        /*0046*/ 	.short	(.L_272 - .L_271)
	.align		4
.L_271:
        /*0048*/ 	.word	index@(.nv.constant0._ZN5flash44flash_bwd_dq_dk_dv_loop_seqk_parallel_kernelI23Flash_bwd_kernel_traitsILi128ELi64ELi128ELi8ELi2ELi4ELi2ELb0ELb0EN7cutlass6half_tE19Flash_kernel_traitsILi128ELi64ELi128ELi8ES3_EELb0ELb1ELb0ELb0ELb0ELb1ELb0EEEvNS_16Flash_bwd_paramsE)
        /*004c*/ 	.short	0x0380
        /*004e*/ 	.short	0x0280


	//----- nvinfo : EIATTR_SW_WAR
	.align		4
.L_272:
        /*0050*/ 	.byte	0x04, 0x36
        /*0052*/ 	.short	(.L_274 - .L_273)
.L_273:
        /*0054*/ 	.word	0x00000008
.L_274:


//--------------------- .nv.info._ZN5flash44flash_bwd_dq_dk_dv_loop_seqk_parallel_kernelI23Flash_bwd_kernel_traitsILi128ELi64ELi128ELi8ELi2ELi4ELi2ELb0ELb0EN7cutlass6half_tE19Flash_kernel_traitsILi128ELi64ELi128ELi8ES3_EELb0ELb1ELb0ELb1ELb0ELb0ELb0EEEvNS_16Flash_bwd_paramsE --------------------------
	.section	.nv.info._ZN5flash44flash_bwd_dq_dk_dv_loop_seqk_parallel_kernelI23Flash_bwd_kernel_traitsILi128ELi64ELi128ELi8ELi2ELi4ELi2ELb0ELb0EN7cutlass6half_tE19Flash_kernel_traitsILi128ELi64ELi128ELi8ES3_EELb0ELb1ELb0ELb1ELb0ELb0ELb0EEEvNS_16Flash_bwd_paramsE,"",@"SHT_CUDA_INFO"
	.sectionflags	@""
	.align	4


	//----- nvinfo : EIATTR_CUDA_API_VERSION
	.align		4
        /*0000*/ 	.byte	0x04, 0x37
        /*0002*/ 	.short	(.L_276 - .L_275)
.L_275:
        /*0004*/ 	.word	0x00000082


	//----- nvinfo : EIATTR_KPARAM_INFO
	.align		4
.L_276:
        /*0008*/ 	.byte	0x04, 0x17
        /*000a*/ 	.short	(.L_278 - .L_277)
.L_277:
        /*000c*/ 	.word	0x00000000
        /*0010*/ 	.short	0x0000
        /*0012*/ 	.short	0x0000
        /*0014*/ 	.byte	0x00, 0xf0, 0x01, 0x0a


	//----- nvinfo : EIATTR_SPARSE_MMA_MASK
	.align		4
.L_278:
        /*0018*/ 	.byte	0x03, 0x50
        /*001a*/ 	.short	0x0000


	//----- nvinfo : EIATTR_MAXREG_COUNT
	.align		4
        /*001c*/ 	.byte	0x03, 0x1b
        /*001e*/ 	.short	0x00ff


	//----- nvinfo : EIATTR_NUM_BARRIERS
	.align		4
        /*0020*/ 	.byte	0x02, 0x4c
        /*0022*/ 	.byte	0x01
	.zero		1


	//----- nvinfo : EIATTR_ANNOTATIONS
	.align		4
        /*0024*/ 	.byte	0x04, 0x55
        /*0026*/ 	.short	(.L_280 - .L_279)


	//   ....[0]....
.L_279:
        /*0028*/ 	.word	0x00000001
        /*002c*/ 	.byte	0x20, 0x29, 0x00, 0x00, 0x01, 0x00, 0x00, 0x00, 0x30, 0x29, 0x00, 0x00, 0x01, 0x00, 0x00, 0x00
        /* <DEDUP_REMOVED lines=8> */
        /*00bc*/ 	.byte	0x20, 0x85, 0x00, 0x00, 0x01, 0x00, 0x00, 0x00, 0x30, 0x85, 0x00, 0x00


	//----- nvinfo : EIATTR_MERCURY_ISA_VERSION
	.align		4
.L_280:
        /*00c8*/ 	.byte	0x03, 0x5f
        /*00ca*/ 	.short	0x0101


	//----- nvinfo : EIATTR_VRC_CTA_INIT_COUNT
	.align		4
        /*00cc*/ 	.byte	0x02, 0x4a
	.zero		1
	.zero		1


	//----- nvinfo : EIATTR_EXIT_INSTR_OFFSETS
	.align		4
        /*00d0*/ 	.byte	0x04, 0x1c
        /*00d2*/ 	.short	(.L_282 - .L_281)


	//   ....[0]....
.L_281:
        /*00d4*/ 	.word	0x00000090


	//   ....[1]....
        /*00d8*/ 	.word	0x0000a660


	//----- nvinfo : EIATTR_CRS_STACK_SIZE
	.align		4
.L_282:
        /*00dc*/ 	.byte	0x04, 0x1e
        /*00de*/ 	.short	(.L_284 - .L_283)
.L_283:
        /*00e0*/ 	.word	0x00000000


	//----- nvinfo : EIATTR_CBANK_PARAM_SIZE
	.align		4
.L_284:
        /*00e4*/ 	.byte	0x03, 0x19
        /*00e6*/ 	.short	0x0280


	//----- nvinfo : EIATTR_PARAM_CBANK
	.align		4
        /*00e8*/ 	.byte	0x04, 0x0a
        /*00ea*/ 	.short	(.L_286 - .L_285)
	.align		4
.L_285:
        /*00ec*/ 	.word	index@(.nv.constant0._ZN5flash44flash_bwd_dq_dk_dv_loop_seqk_parallel_kernelI23Flash_bwd_kernel_traitsILi128ELi64ELi128ELi8ELi2ELi4ELi2ELb0ELb0EN7cutlass6half_tE19Flash_kernel_traitsILi128ELi64ELi128ELi8ES3_EELb0ELb1ELb0ELb1ELb0ELb0ELb0EEEvNS_16Flash_bwd_paramsE)
        /*00f0*/ 	.short	0x0380
        /*00f2*/ 	.short	0x0280


	//----- nvinfo : EIATTR_SW_WAR
	.align		4
.L_286:
        /*00f4*/ 	.byte	0x04, 0x36
        /*00f6*/ 	.short	(.L_288 - .L_287)
.L_287:
        /*00f8*/ 	.word	0x00000008
.L_288:


//--------------------- .nv.info._ZN5flash27flash_bwd_convert_dq_kernelI23Flash_bwd_kernel_traitsILi128ELi64ELi64ELi8ELi4ELi2ELi2ELb1ELb0EN7cutlass6half_tE19Flash_kernel_traitsILi128ELi64ELi64ELi8ES3_EEEEvNS_16Flash_bwd_paramsEi --------------------------
	.section	.nv.info._ZN5flash27flash_bwd_convert_dq_kernelI23Flash_bwd_kernel_traitsILi128ELi64ELi64ELi8ELi4ELi2ELi2ELb1ELb0EN7cutlass6half_tE19Flash_kernel_traitsILi128ELi64ELi64ELi8ES3_EEEEvNS_16Flash_bwd_paramsEi,"",@"SHT_CUDA_INFO"
	.sectionflags	@""
	.align	4


	//----- nvinfo : EIATTR_CUDA_API_VERSION
	.align		4
        /*0000*/ 	.byte	0x04, 0x37
        /*0002*/ 	.short	(.L_290 - .L_289)
.L_289:
        /*0004*/ 	.word	0x00000082


	//----- nvinfo : EIATTR_KPARAM_INFO
	.align		4
.L_290:
        /*0008*/ 	.byte	0x04, 0x17
        /*000a*/ 	.short	(.L_292 - .L_291)
.L_291:
        /*000c*/ 	.word	0x00000000
        /*0010*/ 	.short	0x0001
        /*0012*/ 	.short	0x0280
        /*0014*/ 	.byte	0x00, 0xf0, 0x11, 0x00


	//----- nvinfo : EIATTR_KPARAM_INFO
	.align		4
.L_292:
        /*0018*/ 	.byte	0x04, 0x17
        /*001a*/ 	.short	(.L_294 - .L_293)
.L_293:
        /*001c*/ 	.word	0x00000000
        /*0020*/ 	.short	0x0000
        /*0022*/ 	.short	0x0000
        /*0024*/ 	.byte	0x00, 0xf0, 0x01, 0x0a


	//----- nvinfo : EIATTR_SPARSE_MMA_MASK
	.align		4
.L_294:
        /*0028*/ 	.byte	0x03, 0x50
        /*002a*/ 	.short	0x0000


	//----- nvinfo : EIATTR_MAXREG_COUNT
	.align		4
        /*002c*/ 	.byte	0x03, 0x1b
        /*002e*/ 	.short	0x00ff


	//----- nvinfo : EIATTR_NUM_BARRIERS
	.align		4
        /*0030*/ 	.byte	0x02, 0x4c
        /*0032*/ 	.byte	0x01
	.zero		1


	//----- nvinfo : EIATTR_MERCURY_ISA_VERSION
	.align		4
        /*0034*/ 	.byte	0x03, 0x5f
        /*0036*/ 	.short	0x0101


	//----- nvinfo : EIATTR_VRC_CTA_INIT_COUNT
	.align		4
        /*0038*/ 	.byte	0x02, 0x4a
	.zero		1
	.zero		1


	//----- nvinfo : EIATTR_EXIT_INSTR_OFFSETS
	.align		4
        /*003c*/ 	.byte	0x04, 0x1c
        /*003e*/ 	.short	(.L_296 - .L_295)


	//   ....[0]....
.L_295:
        /*0040*/ 	.word	0x00000120


	//   ....[1]....
        /*0044*/ 	.word	0x000012c0


	//   ....[2]....
        /*0048*/ 	.word	0x000013d0


	//   ....[3]....
        /*004c*/ 	.word	0x000013f0


	//----- nvinfo : EIATTR_CRS_STACK_SIZE
	.align		4
.L_296:
        /*0050*/ 	.byte	0x04, 0x1e
        /*0052*/ 	.short	(.L_298 - .L_297)
.L_297:
        /*0054*/ 	.word	0x00000000


	//----- nvinfo : EIATTR_CBANK_PARAM_SIZE
	.align		4
.L_298:
        /*0058*/ 	.byte	0x03, 0x19
        /*005a*/ 	.short	0x0284


	//----- nvinfo : EIATTR_PARAM_CBANK
	.align		4
        /*005c*/ 	.byte	0x04, 0x0a
        /*005e*/ 	.short	(.L_300 - .L_299)
	.align		4
.L_299:
        /*0060*/ 	.word	index@(.nv.constant0._ZN5flash27flash_bwd_convert_dq_kernelI23Flash_bwd_kernel_traitsILi128ELi64ELi64ELi8ELi4ELi2ELi2ELb1ELb0EN7cutlass6half_tE19Flash_kernel_traitsILi128ELi64ELi64ELi8ES3_EEEEvNS_16Flash_bwd_paramsEi)
        /*0064*/ 	.short	0x0380
        /*0066*/ 	.short	0x0284


	//----- nvinfo : EIATTR_SW_WAR
	.align		4
.L_300:
        /*0068*/ 	.byte	0x04, 0x36
        /*006a*/ 	.short	(.L_302 - .L_301)
.L_301:
        /*006c*/ 	.word	0x00000008
.L_302:


//--------------------- .nv.info._ZN5flash44flash_bwd_dq_dk_dv_loop_seqk_parallel_kernelI23Flash_bwd_kernel_traitsILi128ELi64ELi64ELi8ELi4ELi2ELi2ELb1ELb0EN7cutlass6half_tE19Flash_kernel_traitsILi128ELi64ELi64ELi8ES3_EELb1ELb1ELb0ELb0ELb0ELb0ELb0EEEvNS_16Flash_bwd_paramsE --------------------------
	.section	.nv.info._ZN5flash44flash_bwd_dq_dk_dv_loop_seqk_parallel_kernelI23Flash_bwd_kernel_traitsILi128ELi64ELi64ELi8ELi4ELi2ELi2ELb1ELb0EN7cutlass6half_tE19Flash_kernel_traitsILi128ELi64ELi64ELi8ES3_EELb1ELb1ELb0ELb0ELb0ELb0ELb0EEEvNS_16Flash_bwd_paramsE,"",@"SHT_CUDA_INFO"
	.sectionflags	@""
	.align	4


	//----- nvinfo : EIATTR_CUDA_API_VERSION
	.align		4
        /*0000*/ 	.byte	0x04, 0x37
        /*0002*/ 	.short	(.L_304 - .L_303)
.L_303:
        /*0004*/ 	.word	0x00000082


	//----- nvinfo : EIATTR_KPARAM_INFO
	.align		4
.L_304:
        /*0008*/ 	.byte	0x04, 0x17
        /*000a*/ 	.short	(.L_306 - .L_305)
.L_305:
        /*000c*/ 	.word	0x00000000
        /*0010*/ 	.short	0x0000
        /*0012*/ 	.short	0x0000
        /*0014*/ 	.byte	0x00, 0xf0, 0x01, 0x0a


	//----- nvinfo : EIATTR_SPARSE_MMA_MASK
	.align		4
.L_306:
        /*0018*/ 	.byte	0x03, 0x50
        /*001a*/ 	.short	0x0000


	//----- nvinfo : EIATTR_MAXREG_COUNT
	.align		4
        /*001c*/ 	.byte	0x03, 0x1b
        /*001e*/ 	.short	0x00ff


	//----- nvinfo : EIATTR_NUM_BARRIERS
	.align		4
        /*0020*/ 	.byte	0x02, 0x4c
        /*0022*/ 	.byte	0x01
	.zero		1


	//----- nvinfo : EIATTR_MERCURY_ISA_VERSION
	.align		4
        /*0024*/ 	.byte	0x03, 0x5f
        /*0026*/ 	.short	0x0101


	//----- nvinfo : EIATTR_VRC_CTA_INIT_COUNT
	.align		4
        /*0028*/ 	.byte	0x02, 0x4a
	.zero		1
	.zero		1


	//----- nvinfo : EIATTR_EXIT_INSTR_OFFSETS
	.align		4
        /*002c*/ 	.byte	0x04, 0x1c
        /*002e*/ 	.short	(.L_308 - .L_307)


	//   ....[0]....
.L_307:
        /*0030*/ 	.word	0x00000080


	//   ....[1]....
        /*0034*/ 	.word	0x000071e0


	//----- nvinfo : EIATTR_CRS_STACK_SIZE
	.align		4
.L_308:
        /*0038*/ 	.byte	0x04, 0x1e
        /*003a*/ 	.short	(.L_310 - .L_309)
.L_309:
        /*003c*/ 	.word	0x00000000


	//----- nvinfo : EIATTR_CBANK_PARAM_SIZE
	.align		4
.L_310:
        /*0040*/ 	.byte	0x03, 0x19
        /*0042*/ 	.short	0x0280


	//----- nvinfo : EIATTR_PARAM_CBANK
	.align		4
        /*0044*/ 	.byte	0x04, 0x0a
        /*0046*/ 	.short	(.L_312 - .L_311)
	.align		4
.L_311:
        /*0048*/ 	.word	index@(.nv.constant0._ZN5flash44flash_bwd_dq_dk_dv_loop_seqk_parallel_kernelI23Flash_bwd_kernel_traitsILi128ELi64ELi64ELi8ELi4ELi2ELi2ELb1ELb0EN7cutlass6half_tE19Flash_kernel_traitsILi128ELi64ELi64ELi8ES3_EELb1ELb1ELb0ELb0ELb0ELb0ELb0EEEvNS_16Flash_bwd_paramsE)
        /*004c*/ 	.short	0x0380
        /*004e*/ 	.short	0x0280


	//----- nvinfo : EIATTR_SW_WAR
	.align		4
.L_312:
        /*0050*/ 	.byte	0x04, 0x36
        /*0052*/ 	.short	(.L_314 - .L_313)
.L_313:
        /*0054*/ 	.word	0x00000008
.L_314:


//--------------------- .nv.info._ZN5flash44flash_bwd_dq_dk_dv_loop_seqk_parallel_kernelI23Flash_bwd_kernel_traitsILi128ELi64ELi64ELi8ELi4ELi2ELi2ELb1ELb0EN7cutlass6half_tE19Flash_kernel_traitsILi128ELi64ELi64ELi8ES3_EELb0ELb1ELb0ELb0ELb0ELb0ELb1EEEvNS_16Flash_bwd_paramsE --------------------------
	.section	.nv.info._ZN5flash44flash_bwd_dq_dk_dv_loop_seqk_parallel_kernelI23Flash_bwd_kernel_traitsILi128ELi64ELi64ELi8ELi4ELi2ELi2ELb1ELb0EN7cutlass6half_tE19Flash_kernel_traitsILi128ELi64ELi64ELi8ES3_EELb0ELb1ELb0ELb0ELb0ELb0ELb1EEEvNS_16Flash_bwd_paramsE,"",@"SHT_CUDA_INFO"
	.sectionflags	@""
	.align	4


	//----- nvinfo : EIATTR_CUDA_API_VERSION
	.align		4
        /*0000*/ 	.byte	0x04, 0x37
        /*0002*/ 	.short	(.L_316 - .L_315)
.L_315:
        /*0004*/ 	.word	0x00000082


	//----- nvinfo : EIATTR_KPARAM_INFO
	.align		4
.L_316:
        /*0008*/ 	.byte	0x04, 0x17
        /*000a*/ 	.short	(.L_318 - .L_317)
.L_317:
        /*000c*/ 	.word	0x00000000
        /*0010*/ 	.short	0x0000
        /*0012*/ 	.short	0x0000
        /*0014*/ 	.byte	0x00, 0xf0, 0x01, 0x0a


	//----- nvinfo : EIATTR_SPARSE_MMA_MASK
	.align		4
.L_318:
        /*0018*/ 	.byte	0x03, 0x50
        /*001a*/ 	.short	0x0000


	//----- nvinfo : EIATTR_MAXREG_COUNT
	.align		4
        /*001c*/ 	.byte	0x03, 0x1b
        /*001e*/ 	.short	0x00ff


	//----- nvinfo : EIATTR_NUM_BARRIERS
	.align		4
        /*0020*/ 	.byte	0x02, 0x4c
        /*0022*/ 	.byte	0x01
	.zero		1


	//----- nvinfo : EIATTR_MERCURY_ISA_VERSION
	.align		4
        /*0024*/ 	.byte	0x03, 0x5f
        /*0026*/ 	.short	0x0101


	//----- nvinfo : EIATTR_VRC_CTA_INIT_COUNT
	.align		4
        /*0028*/ 	.byte	0x02, 0x4a
	.zero		1
	.zero		1


	//----- nvinfo : EIATTR_EXIT_INSTR_OFFSETS
	.align		4
        /*002c*/ 	.byte	0x04, 0x1c
        /*002e*/ 	.short	(.L_320 - .L_319)


	//   ....[0]....
.L_319:
        /*0030*/ 	.word	0x00000080


	//   ....[1]....
        /*0034*/ 	.word	0x00006c40


	//----- nvinfo : EIATTR_CRS_STACK_SIZE
	.align		4
.L_320:
        /*0038*/ 	.byte	0x04, 0x1e
        /*003a*/ 	.short	(.L_322 - .L_321)
.L_321:
        /*003c*/ 	.word	0x00000000


	//----- nvinfo : EIATTR_CBANK_PARAM_SIZE
	.align		4
.L_322:
        /*0040*/ 	.byte	0x03, 0x19
        /*0042*/ 	.short	0x0280


	//----- nvinfo : EIATTR_PARAM_CBANK
	.align		4
        /*0044*/ 	.byte	0x04, 0x0a
        /*0046*/ 	.short	(.L_324 - .L_323)
	.align		4
.L_323:
        /*0048*/ 	.word	index@(.nv.constant0._ZN5flash44flash_bwd_dq_dk_dv_loop_seqk_parallel_kernelI23Flash_bwd_kernel_traitsILi128ELi64ELi64ELi8ELi4ELi2ELi2ELb1ELb0EN7cutlass6half_tE19Flash_kernel_traitsILi128ELi64ELi64ELi8ES3_EELb0ELb1ELb0ELb0ELb0ELb0ELb1EEEvNS_16Flash_bwd_paramsE)
        /*004c*/ 	.short	0x0380
        /*004e*/ 	.short	0x0280


	//----- nvinfo : EIATTR_SW_WAR
	.align		4
.L_324:
        /*0050*/ 	.byte	0x04, 0x36
        /*0052*/ 	.short	(.L_326 - .L_325)
.L_325:
        /*0054*/ 	.word	0x00000008
.L_326:


//--------------------- .nv.info._ZN5flash44flash_bwd_dq_dk_dv_loop_seqk_parallel_kernelI23Flash_bwd_kernel_traitsILi128ELi64ELi64ELi8ELi4ELi2ELi2ELb1ELb0EN7cutlass6half_tE19Flash_kernel_traitsILi128ELi64ELi64ELi8ES3_EELb1ELb1ELb0ELb0ELb1ELb1ELb0EEEvNS_16Flash_bwd_paramsE --------------------------
	.section	.nv.info._ZN5flash44flash_bwd_dq_dk_dv_loop_seqk_parallel_kernelI23Flash_bwd_kernel_traitsILi128ELi64ELi64ELi8ELi4ELi2ELi2ELb1ELb0EN7cutlass6half_tE19Flash_kernel_traitsILi128ELi64ELi64ELi8ES3_EELb1ELb1ELb0ELb0ELb1ELb1ELb0EEEvNS_16Flash_bwd_paramsE,"",@"SHT_CUDA_INFO"
	.sectionflags	@""
	.align	4


	//----- nvinfo : EIATTR_CUDA_API_VERSION
	.align		4
        /*0000*/ 	.byte	0x04, 0x37
        /*0002*/ 	.short	(.L_328 - .L_327)
.L_327:
        /*0004*/ 	.word	0x00000082


	//----- nvinfo : EIATTR_KPARAM_INFO
	.align		4
.L_328:
        /*0008*/ 	.byte	0x04, 0x17
        /*000a*/ 	.short	(.L_330 - .L_329)
.L_329:
        /*000c*/ 	.word	0x00000000
        /*0010*/ 	.short	0x0000
        /*0012*/ 	.short	0x0000
        /*0014*/ 	.byte	0x00, 0xf0, 0x01, 0x0a


	//----- nvinfo : EIATTR_SPARSE_MMA_MASK
	.align		4
.L_330:
        /*0018*/ 	.byte	0x03, 0x50
        /*001a*/ 	.short	0x0000


	//----- nvinfo : EIATTR_MAXREG_COUNT
	.align		4
        /*001c*/ 	.byte	0x03, 0x1b
        /*001e*/ 	.short	0x00ff


	//----- nvinfo : EIATTR_NUM_BARRIERS
	.align		4
        /*0020*/ 	.byte	0x02, 0x4c
        /*0022*/ 	.byte	0x01
	.zero		1


	//----- nvinfo : EIATTR_MERCURY_ISA_VERSION
	.align		4
        /*0024*/ 	.byte	0x03, 0x5f
        /*0026*/ 	.short	0x0101


	//----- nvinfo : EIATTR_VRC_CTA_INIT_COUNT
	.align		4
        /*0028*/ 	.byte	0x02, 0x4a
	.zero		1
	.zero		1


	//----- nvinfo : EIATTR_EXIT_INSTR_OFFSETS
	.align		4
        /*002c*/ 	.byte	0x04, 0x1c
        /*002e*/ 	.short	(.L_332 - .L_331)


	//   ....[0]....
.L_331:
        /*0030*/ 	.word	0x00000080


	//   ....[1]....
        /*0034*/ 	.word	0x00005500


	//----- nvinfo : EIATTR_CBANK_PARAM_SIZE
	.align		4
.L_332:
        /*0038*/ 	.byte	0x03, 0x19
        /*003a*/ 	.short	0x0280


	//----- nvinfo : EIATTR_PARAM_CBANK
	.align		4
        /*003c*/ 	.byte	0x04, 0x0a
        /*003e*/ 	.short	(.L_334 - .L_333)
	.align		4
.L_333:
        /*0040*/ 	.word	index@(.nv.constant0._ZN5flash44flash_bwd_dq_dk_dv_loop_seqk_parallel_kernelI23Flash_bwd_kernel_traitsILi128ELi64ELi64ELi8ELi4ELi2ELi2ELb1ELb0EN7cutlass6half_tE19Flash_kernel_traitsILi128ELi64ELi64ELi8ES3_EELb1ELb1ELb0ELb0ELb1ELb1ELb0EEEvNS_16Flash_bwd_paramsE)
        /*0044*/ 	.short	0x0380
        /*0046*/ 	.short	0x0280


	//----- nvinfo : EIATTR_SW_WAR
	.align		4
.L_334:
        /*0048*/ 	.byte	0x04, 0x36
        /*004a*/ 	.short	(.L_336 - .L_335)
.L_335:
        /*004c*/ 	.word	0x00000008
.L_336:


//--------------------- .nv.info._ZN5flash44flash_bwd_dq_dk_dv_loop_seqk_parallel_kernelI23Flash_bwd_kernel_traitsILi128ELi64ELi64ELi8ELi4ELi2ELi2ELb1ELb0EN7cutlass6half_tE19Flash_kernel_traitsILi128ELi64ELi64ELi8ES3_EELb0ELb1ELb0ELb0ELb1ELb1ELb1EEEvNS_16Flash_bwd_paramsE --------------------------
	.section	.nv.info._ZN5flash44flash_bwd_dq_dk_dv_loop_seqk_parallel_kernelI23Flash_bwd_kernel_traitsILi128ELi64ELi64ELi8ELi4ELi2ELi2ELb1ELb0EN7cutlass6half_tE19Flash_kernel_traitsILi128ELi64ELi64ELi8ES3_EELb0ELb1ELb0ELb0ELb1ELb1ELb1EEEvNS_16Flash_bwd_paramsE,"",@"SHT_CUDA_INFO"
	.sectionflags	@""
	.align	4


	//----- nvinfo : EIATTR_CUDA_API_VERSION
	.align		4
        /*0000*/ 	.byte	0x04, 0x37
        /*0002*/ 	.short	(.L_338 - .L_337)
.L_337:
        /*0004*/ 	.word	0x00000082


	//----- nvinfo : EIATTR_KPARAM_INFO
	.align		4
.L_338:
        /*0008*/ 	.byte	0x04, 0x17
        /*000a*/ 	.short	(.L_340 - .L_339)
.L_339:
        /*000c*/ 	.word	0x00000000
        /*0010*/ 	.short	0x0000
        /*0012*/ 	.short	0x0000
        /*0014*/ 	.byte	0x00, 0xf0, 0x01, 0x0a


	//----- nvinfo : EIATTR_SPARSE_MMA_MASK
	.align		4
.L_340:
        /*0018*/ 	.byte	0x03, 0x50
        /*001a*/ 	.short	0x0000


	//----- nvinfo : EIATTR_MAXREG_COUNT
	.align		4
        /*001c*/ 	.byte	0x03, 0x1b
        /*001e*/ 	.short	0x00ff


	//----- nvinfo : EIATTR_NUM_BARRIERS
	.align		4
        /*0020*/ 	.byte	0x02, 0x4c
        /*0022*/ 	.byte	0x01
	.zero		1


	//----- nvinfo : EIATTR_MERCURY_ISA_VERSION
	.align		4
        /*0024*/ 	.byte	0x03, 0x5f
        /*0026*/ 	.short	0x0101


	//----- nvinfo : EIATTR_VRC_CTA_INIT_COUNT
	.align		4
        /*0028*/ 	.byte	0x02, 0x4a
	.zero		1
	.zero		1


	//----- nvinfo : EIATTR_EXIT_INSTR_OFFSETS
	.align		4
        /*002c*/ 	.byte	0x04, 0x1c
        /*002e*/ 	.short	(.L_342 - .L_341)


	//   ....[0]....
.L_341:
        /*0030*/ 	.word	0x00000080


	//   ....[1]....
        /*0034*/ 	.word	0x000050f0


	//----- nvinfo : EIATTR_CBANK_PARAM_SIZE
	.align		4
.L_342:
        /*0038*/ 	.byte	0x03, 0x19
        /*003a*/ 	.short	0x0280


	//----- nvinfo : EIATTR_PARAM_CBANK
	.align		4
        /*003c*/ 	.byte	0x04, 0x0a
        /*003e*/ 	.short	(.L_344 - .L_343)
	.align		4
.L_343:
        /*0040*/ 	.word	index@(.nv.constant0._ZN5flash44flash_bwd_dq_dk_dv_loop_seqk_parallel_kernelI23Flash_bwd_kernel_traitsILi128ELi64ELi64ELi8ELi4ELi2ELi2ELb1ELb0EN7cutlass6half_tE19Flash_kernel_traitsILi128ELi64ELi64ELi8ES3_EELb0ELb1ELb0ELb0ELb1ELb1ELb1EEEvNS_16Flash_bwd_paramsE)
        /*0044*/ 	.short	0x0380
        /*0046*/ 	.short	0x0280


	//----- nvinfo : EIATTR_SW_WAR
	.align		4
.L_344:
        /*0048*/ 	.byte	0x04, 0x36
        /*004a*/ 	.short	(.L_346 - .L_345)
.L_345:
        /*004c*/ 	.word	0x00000008
.L_346:


//--------------------- .nv.info._ZN5flash44flash_bwd_dq_dk_dv_loop_seqk_parallel_kernelI23Flash_bwd_kernel_traitsILi128ELi64ELi64ELi8ELi4ELi2ELi2ELb1ELb0EN7cutlass6half_tE19Flash_kernel_traitsILi128ELi64ELi64ELi8ES3_EELb1ELb1ELb0ELb0ELb0ELb1ELb0EEEvNS_16Flash_bwd_paramsE --------------------------
	.section	.nv.info._ZN5flash44flash_bwd_dq_dk_dv_loop_seqk_parallel_kernelI23Flash_bwd_kernel_traitsILi128ELi64ELi64ELi8ELi4ELi2ELi2ELb1ELb0EN7cutlass6half_tE19Flash_kernel_traitsILi128ELi64ELi64ELi8ES3_EELb1ELb1ELb0ELb0ELb0ELb1ELb0EEEvNS_16Flash_bwd_paramsE,"",@"SHT_CUDA_INFO"
	.sectionflags	@""
	.align	4


	//----- nvinfo : EIATTR_CUDA_API_VERSION
	.align		4
        /*0000*/ 	.byte	0x04, 0x37
        /*0002*/ 	.short	(.L_348 - .L_347)
.L_347:
        /*0004*/ 	.word	0x00000082


	//----- nvinfo : EIATTR_KPARAM_INFO
	.align		4
.L_348:
        /*0008*/ 	.byte	0x04, 0x17
        /*000a*/ 	.short	(.L_350 - .L_349)
.L_349:
        /*000c*/ 	.word	0x00000000
        /*0010*/ 	.short	0x0000
        /*0012*/ 	.short	0x0000
        /*0014*/ 	.byte	0x00, 0xf0, 0x01, 0x0a


	//----- nvinfo : EIATTR_SPARSE_MMA_MASK
	.align		4
.L_350:
        /*0018*/ 	.byte	0x03, 0x50
        /*001a*/ 	.short	0x0000


	//----- nvinfo : EIATTR_MAXREG_COUNT
	.align		4
        /*001c*/ 	.byte	0x03, 0x1b
        /*001e*/ 	.short	0x00ff


	//----- nvinfo : EIATTR_NUM_BARRIERS
	.align		4
        /*0020*/ 	.byte	0x02, 0x4c
        /*0022*/ 	.byte	0x01
	.zero		1


	//----- nvinfo : EIATTR_MERCURY_ISA_VERSION
	.align		4
        /*0024*/ 	.byte	0x03, 0x5f
        /*0026*/ 	.short	0x0101


	//----- nvinfo : EIATTR_VRC_CTA_INIT_COUNT
	.align		4
        /*0028*/ 	.byte	0x02, 0x4a
	.zero		1
	.zero		1


	//----- nvinfo : EIATTR_EXIT_INSTR_OFFSETS
	.align		4
        /*002c*/ 	.byte	0x04, 0x1c
        /*002e*/ 	.short	(.L_352 - .L_351)


	//   ....[0]....
.L_351:
        /*0030*/ 	.word	0x00000080


	//   ....[1]....
        /*0034*/ 	.word	0x00006650


	//----- nvinfo : EIATTR_CRS_STACK_SIZE
	.align		4
.L_352:
        /*0038*/ 	.byte	0x04, 0x1e
        /*003a*/ 	.short	(.L_354 - .L_353)
.L_353:
        /*003c*/ 	.word	0x00000000


	//----- nvinfo : EIATTR_CBANK_PARAM_SIZE
	.align		4
.L_354:
        /*0040*/ 	.byte	0x03, 0x19
        /*0042*/ 	.short	0x0280


	//----- nvinfo : EIATTR_PARAM_CBANK
	.align		4
        /*0044*/ 	.byte	0x04, 0x0a
        /*0046*/ 	.short	(.L_356 - .L_355)
	.align		4
.L_355:
        /*0048*/ 	.word	index@(.nv.constant0._ZN5flash44flash_bwd_dq_dk_dv_loop_seqk_parallel_kernelI23Flash_bwd_kernel_traitsILi128ELi64ELi64ELi8ELi4ELi2ELi2ELb1ELb0EN7cutlass6half_tE19Flash_kernel_traitsILi128ELi64ELi64ELi8ES3_EELb1ELb1ELb0ELb0ELb0ELb1ELb0EEEvNS_16Flash_bwd_paramsE)
        /*004c*/ 	.short	0x0380
        /*004e*/ 	.short	0x0280


	//----- nvinfo : EIATTR_SW_WAR
	.align		4
.L_356:
        /*0050*/ 	.byte	0x04, 0x36
        /*0052*/ 	.short	(.L_358 - .L_357)
.L_357:
        /*0054*/ 	.word	0x00000008
.L_358:


//--------------------- .nv.info._ZN5flash44flash_bwd_dq_dk_dv_loop_seqk_parallel_kernelI23Flash_bwd_kernel_traitsILi128ELi64ELi64ELi8ELi4ELi2ELi2ELb1ELb0EN7cutlass6half_tE19Flash_kernel_traitsILi128ELi64ELi64ELi8ES3_EELb0ELb1ELb0ELb0ELb0ELb1ELb1EEEvNS_16Flash_bwd_paramsE --------------------------
	.section	.nv.info._ZN5flash44flash_bwd_dq_dk_dv_loop_seqk_parallel_kernelI23Flash_bwd_kernel_traitsILi128ELi64ELi64ELi8ELi4ELi2ELi2ELb1ELb0EN7cutlass6half_tE19Flash_kernel_traitsILi128ELi64ELi64ELi8ES3_EELb0ELb1ELb0ELb0ELb0ELb1ELb1EEEvNS_16Flash_bwd_paramsE,"",@"SHT_CUDA_INFO"
	.sectionflags	@""
	.align	4


	//----- nvinfo : EIATTR_CUDA_API_VERSION
	.align		4
        /*0000*/ 	.byte	0x04, 0x37
        /*0002*/ 	.short	(.L_360 - .L_359)
.L_359:
        /*0004*/ 	.word	0x00000082


	//----- nvinfo : EIATTR_KPARAM_INFO
	.align		4
.L_360:
        /*0008*/ 	.byte	0x04, 0x17
        /*000a*/ 	.short	(.L_362 - .L_361)
.L_361:
        /*000c*/ 	.word	0x00000000
        /*0010*/ 	.short	0x0000
        /*0012*/ 	.short	0x0000
        /*0014*/ 	.byte	0x00, 0xf0, 0x01, 0x0a


	//----- nvinfo : EIATTR_SPARSE_MMA_MASK
	.align		4
.L_362:
        /*0018*/ 	.byte	0x03, 0x50
        /*001a*/ 	.short	0x0000


	//----- nvinfo : EIATTR_MAXREG_COUNT
	.align		4
        /*001c*/ 	.byte	0x03, 0x1b
        /*001e*/ 	.short	0x00ff


	//----- nvinfo : EIATTR_NUM_BARRIERS
	.align		4
        /*0020*/ 	.byte	0x02, 0x4c
        /*0022*/ 	.byte	0x01
	.zero		1


	//----- nvinfo : EIATTR_MERCURY_ISA_VERSION
	.align		4
        /*0024*/ 	.byte	0x03, 0x5f
        /*0026*/ 	.short	0x0101


	//----- nvinfo : EIATTR_VRC_CTA_INIT_COUNT
	.align		4
        /*0028*/ 	.byte	0x02, 0x4a
	.zero		1
	.zero		1


	//----- nvinfo : EIATTR_EXIT_INSTR_OFFSETS
	.align		4
        /*002c*/ 	.byte	0x04, 0x1c
        /*002e*/ 	.short	(.L_364 - .L_363)


	//   ....[0]....
.L_363:
        /*0030*/ 	.word	0x00000080


	//   ....[1]....
        /*0034*/ 	.word	0x00006080


	//----- nvinfo : EIATTR_CRS_STACK_SIZE
	.align		4
.L_364:
        /*0038*/ 	.byte	0x04, 0x1e
        /*003a*/ 	.short	(.L_366 - .L_365)
.L_365:
        /*003c*/ 	.word	0x00000000


	//----- nvinfo : EIATTR_CBANK_PARAM_SIZE
	.align		4
.L_366:
        /*0040*/ 	.byte	0x03, 0x19
        /*0042*/ 	.short	0x0280


	//----- nvinfo : EIATTR_PARAM_CBANK
	.align		4
        /*0044*/ 	.byte	0x04, 0x0a
        /*0046*/ 	.short	(.L_368 - .L_367)
	.align		4
.L_367:
        /*0048*/ 	.word	index@(.nv.constant0._ZN5flash44flash_bwd_dq_dk_dv_loop_seqk_parallel_kernelI23Flash_bwd_kernel_traitsILi128ELi64ELi64ELi8ELi4ELi2ELi2ELb1ELb0EN7cutlass6half_tE19Flash_kernel_traitsILi128ELi64ELi64ELi8ES3_EELb0ELb1ELb0ELb0ELb0ELb1ELb1EEEvNS_16Flash_bwd_paramsE)
        /*004c*/ 	.short	0x0380
        /*004e*/ 	.short	0x0280


	//----- nvinfo : EIATTR_SW_WAR
	.align		4
.L_368:
        /*0050*/ 	.byte	0x04, 0x36
        /*0052*/ 	.short	(.L_370 - .L_369)
.L_369:
        /*0054*/ 	.word	0x00000008
.L_370:


//--------------------- .nv.info._ZN5flash44flash_bwd_dq_dk_dv_loop_seqk_parallel_kernelI23Flash_bwd_kernel_traitsILi128ELi64ELi64ELi8ELi4ELi2ELi2ELb1ELb0EN7cutlass6half_tE19Flash_kernel_traitsILi128ELi64ELi64ELi8ES3_EELb1ELb1ELb0ELb1ELb0ELb0ELb0EEEvNS_16Flash_bwd_paramsE --------------------------
	.section	.nv.info._ZN5flash44flash_bwd_dq_dk_dv_loop_seqk_parallel_kernelI23Flash_bwd_kernel_traitsILi128ELi64ELi64ELi8ELi4ELi2ELi2ELb1ELb0EN7cutlass6half_tE19Flash_kernel_traitsILi128ELi64ELi64ELi8ES3_EELb1ELb1ELb0ELb1ELb0ELb0ELb0EEEvNS_16Flash_bwd_paramsE,"",@"SHT_CUDA_INFO"
	.sectionflags	@""
	.align	4


	//----- nvinfo : EIATTR_CUDA_API_VERSION
	.align		4
        /*0000*/ 	.byte	0x04, 0x37
        /*0002*/ 	.short	(.L_372 - .L_371)
.L_371:
        /*0004*/ 	.word	0x00000082


	//----- nvinfo : EIATTR_KPARAM_INFO
	.align		4
.L_372:
        /*0008*/ 	.byte	0x04, 0x17
        /*000a*/ 	.short	(.L_374 - .L_373)
.L_373:
        /*000c*/ 	.word	0x00000000
        /*0010*/ 	.short	0x0000
        /*0012*/ 	.short	0x0000
        /*0014*/ 	.byte	0x00, 0xf0, 0x01, 0x0a


	//----- nvinfo : EIATTR_SPARSE_MMA_MASK
	.align		4
.L_374:
        /*0018*/ 	.byte	0x03, 0x50
        /*001a*/ 	.short	0x0000


	//----- nvinfo : EIATTR_MAXREG_COUNT
	.align		4
        /*001c*/ 	.byte	0x03, 0x1b
        /*001e*/ 	.short	0x00ff


	//----- nvinfo : EIATTR_NUM_BARRIERS
	.align		4
        /*0020*/ 	.byte	0x02, 0x4c
        /*0022*/ 	.byte	0x01
	.zero		1


	//----- nvinfo : EIATTR_MERCURY_ISA_VERSION
	.align		4
        /*0024*/ 	.byte	0x03, 0x5f
        /*0026*/ 	.short	0x0101


	//----- nvinfo : EIATTR_VRC_CTA_INIT_COUNT
	.align		4
        /*0028*/ 	.byte	0x02, 0x4a
	.zero		1
	.zero		1


	//----- nvinfo : EIATTR_EXIT_INSTR_OFFSETS
	.align		4
        /*002c*/ 	.byte	0x04, 0x1c
        /*002e*/ 	.short	(.L_376 - .L_375)


	//   ....[0]....
.L_375:
        /*0030*/ 	.word	0x00000080


	//   ....[1]....
        /*0034*/ 	.word	0x000077a0


	//----- nvinfo : EIATTR_CRS_STACK_SIZE
	.align		4
.L_376:
        /*0038*/ 	.byte	0x04, 0x1e
        /*003a*/ 	.short	(.L_378 - .L_377)
.L_377:
        /*003c*/ 	.word	0x00000000


	//----- nvinfo : EIATTR_CBANK_PARAM_SIZE
	.align		4
.L_378:
        /*0040*/ 	.byte	0x03, 0x19
        /*0042*/ 	.short	0x0280


	//----- nvinfo : EIATTR_PARAM_CBANK
	.align		4
        /*0044*/ 	.byte	0x04, 0x0a
        /*0046*/ 	.short	(.L_380 - .L_379)
	.align		4
.L_379:
        /*0048*/ 	.word	index@(.nv.constant0._ZN5flash44flash_bwd_dq_dk_dv_loop_seqk_parallel_kernelI23Flash_bwd_kernel_traitsILi128ELi64ELi64ELi8ELi4ELi2ELi2ELb1ELb0EN7cutlass6half_tE19Flash_kernel_traitsILi128ELi64ELi64ELi8ES3_EELb1ELb1ELb0ELb1ELb0ELb0ELb0EEEvNS_16Flash_bwd_paramsE)
        /*004c*/ 	.short	0x0380
        /*004e*/ 	.short	0x0280


	//----- nvinfo : EIATTR_SW_WAR
	.align		4
.L_380:
        /*0050*/ 	.byte	0x04, 0x36
        /*0052*/ 	.short	(.L_382 - .L_381)
.L_381:
        /*0054*/ 	.word	0x00000008
.L_382:


//--------------------- .nv.info._ZN5flash44flash_bwd_dq_dk_dv_loop_seqk_parallel_kernelI23Flash_bwd_kernel_traitsILi128ELi64ELi64ELi8ELi4ELi2ELi2ELb1ELb0EN7cutlass6half_tE19Flash_kernel_traitsILi128ELi64ELi64ELi8ES3_EELb0ELb1ELb0ELb1ELb0ELb0ELb1EEEvNS_16Flash_bwd_paramsE --------------------------
	.section	.nv.info._ZN5flash44flash_bwd_dq_dk_dv_loop_seqk_parallel_kernelI23Flash_bwd_kernel_traitsILi128ELi64ELi64ELi8ELi4ELi2ELi2ELb1ELb0EN7cutlass6half_tE19Flash_kernel_traitsILi128ELi64ELi64ELi8ES3_EELb0ELb1ELb0ELb1ELb0ELb0ELb1EEEvNS_16Flash_bwd_paramsE,"",@"SHT_CUDA_INFO"
	.sectionflags	@""
	.align	4


	//----- nvinfo : EIATTR_CUDA_API_VERSION
	.align		4
        /*0000*/ 	.byte	0x04, 0x37
        /*0002*/ 	.short	(.L_384 - .L_383)
.L_383:
        /*0004*/ 	.word	0x00000082


	//----- nvinfo : EIATTR_KPARAM_INFO
	.align		4
.L_384:
        /*0008*/ 	.byte	0x04, 0x17
        /*000a*/ 	.short	(.L_386 - .L_385)
.L_385:
        /*000c*/ 	.word	0x00000000
        /*0010*/ 	.short	0x0000
        /*0012*/ 	.short	0x0000
        /*0014*/ 	.byte	0x00, 0xf0, 0x01, 0x0a


	//----- nvinfo : EIATTR_SPARSE_MMA_MASK
	.align		4
.L_386:
        /*0018*/ 	.byte	0x03, 0x50
        /*001a*/ 	.short	0x0000


	//----- nvinfo : EIATTR_MAXREG_COUNT
	.align		4
        /*001c*/ 	.byte	0x03, 0x1b
        /*001e*/ 	.short	0x00ff


	//----- nvinfo : EIATTR_NUM_BARRIERS
	.align		4
        /*0020*/ 	.byte	0x02, 0x4c
        /*0022*/ 	.byte	0x01
	.zero		1


	//----- nvinfo : EIATTR_MERCURY_ISA_VERSION
	.align		4
        /*0024*/ 	.byte	0x03, 0x5f
        /*0026*/ 	.short	0x0101


	//----- nvinfo : EIATTR_VRC_CTA_INIT_COUNT
	.align		4
        /*0028*/ 	.byte	0x02, 0x4a
	.zero		1
	.zero		1


	//----- nvinfo : EIATTR_EXIT_INSTR_OFFSETS
	.align		4
        /*002c*/ 	.byte	0x04, 0x1c
        /*002e*/ 	.short	(.L_388 - .L_387)


	//   ....[0]....
.L_387:
        /*0030*/ 	.word	0x00000080


	//   ....[1]....
        /*0034*/ 	.word	0x00007180


	//----- nvinfo : EIATTR_CRS_STACK_SIZE
	.align		4
.L_388:
        /*0038*/ 	.byte	0x04, 0x1e
        /*003a*/ 	.short	(.L_390 - .L_389)
.L_389:
        /*003c*/ 	.word	0x00000000


	//----- nvinfo : EIATTR_CBANK_PARAM_SIZE
	.align		4
.L_390:
        /*0040*/ 	.byte	0x03, 0x19
        /*0042*/ 	.short	0x0280


	//----- nvinfo : EIATTR_PARAM_CBANK
	.align		4
        /*0044*/ 	.byte	0x04, 0x0a
        /*0046*/ 	.short	(.L_392 - .L_391)
	.align		4
.L_391:
        /*0048*/ 	.word	index@(.nv.constant0._ZN5flash44flash_bwd_dq_dk_dv_loop_seqk_parallel_kernelI23Flash_bwd_kernel_traitsILi128ELi64ELi64ELi8ELi4ELi2ELi2ELb1ELb0EN7cutlass6half_tE19Flash_kernel_traitsILi128ELi64ELi64ELi8ES3_EELb0ELb1ELb0ELb1ELb0ELb0ELb1EEEvNS_16Flash_bwd_paramsE)
        /*004c*/ 	.short	0x0380
        /*004e*/ 	.short	0x0280


	//----- nvinfo : EIATTR_SW_WAR
	.align		4
.L_392:
        /*0050*/ 	.byte	0x04, 0x36
        /*0052*/ 	.short	(.L_394 - .L_393)
.L_393:
        /*0054*/ 	.word	0x00000008
.L_394:


//--------------------- .nv.info._ZN5flash25flash_bwd_dot_do_o_kernelILb0E23Flash_bwd_kernel_traitsILi128ELi64ELi64ELi8ELi4ELi2ELi2ELb1ELb0EN7cutlass6half_tE19Flash_kernel_traitsILi128ELi64ELi64ELi8ES3_EEEEvNS_16Flash_bwd_paramsE --------------------------
	.section	.nv.info._ZN5flash25flash_bwd_dot_do_o_kernelILb0E23Flash_bwd_kernel_traitsILi128ELi64ELi64ELi8ELi4ELi2ELi2ELb1ELb0EN7cutlass6half_tE19Flash_kernel_traitsILi128ELi64ELi64ELi8ES3_EEEEvNS_16Flash_bwd_paramsE,"",@"SHT_CUDA_INFO"
	.sectionflags	@""
	.align	4


	//----- nvinfo : EIATTR_CUDA_API_VERSION
	.align		4
        /*0000*/ 	.byte	0x04, 0x37
        /*0002*/ 	.short	(.L_396 - .L_395)
.L_395:
        /*0004*/ 	.word	0x00000082


	//----- nvinfo : EIATTR_KPARAM_INFO
	.align		4
.L_396:
        /*0008*/ 	.byte	0x04, 0x17
        /*000a*/ 	.short	(.L_398 - .L_397)
.L_397:
        /*000c*/ 	.word	0x00000000
        /*0010*/ 	.short	0x0000
        /*0012*/ 	.short	0x0000
        /*0014*/ 	.byte	0x00, 0xf0, 0x01, 0x0a


	//----- nvinfo : EIATTR_SPARSE_MMA_MASK
	.align		4
.L_398:
        /*0018*/ 	.byte	0x03, 0x50
        /*001a*/ 	.short	0x0000


	//----- nvinfo : EIATTR_MAXREG_COUNT
	.align		4
        /*001c*/ 	.byte	0x03, 0x1b
        /*001e*/ 	.short	0x00ff


	//----- nvinfo : EIATTR_MERCURY_ISA_VERSION
	.align		4
        /*0020*/ 	.byte	0x03, 0x5f
        /*0022*/ 	.short	0x0101


	//----- nvinfo : EIATTR_COOP_GROUP_MASK_REGIDS
	.align		4
        /*0024*/ 	.byte	0x04, 0x29
        /*0026*/ 	.short	(.L_400 - .L_399)


	//   ....[0]....
.L_399:
        /*0028*/ 	.word	0xffffffff


	//   ....[1]....
        /*002c*/ 	.word	0xffffffff


	//   ....[2]....
        /*0030*/ 	.word	0xffffffff


	//   ....[3]....
        /*0034*/ 	.word	0xffffffff


	//   ....[4]....
        /*0038*/ 	.word	0xffffffff


	//   ....[5]....
        /*003c*/ 	.word	0xffffffff


	//----- nvinfo : EIATTR_COOP_GROUP_INSTR_OFFSETS
	.align		4
.L_400:
        /*0040*/ 	.byte	0x04, 0x28
        /*0042*/ 	.short	(.L_402 - .L_401)


	//   ....[0]....
.L_401:
        /*0044*/ 	.word	0x00001070


	//   ....[1]....
        /*0048*/ 	.word	0x00001090


	//   ....[2]....
        /*004c*/ 	.word	0x000010b0


	//   ....[3]....
        /*0050*/ 	.word	0x000010d0


	//   ....[4]....
        /*0054*/ 	.word	0x00001110


	//   ....[5]....
        /*0058*/ 	.word	0x00001140


	//----- nvinfo : EIATTR_VRC_CTA_INIT_COUNT
	.align		4
.L_402:
        /*005c*/ 	.byte	0x02, 0x4a
	.zero		1
	.zero		1


	//----- nvinfo : EIATTR_EXIT_INSTR_OFFSETS
	.align		4
        /*0060*/ 	.byte	0x04, 0x1c
        /*0062*/ 	.short	(.L_404 - .L_403)


	//   ....[0]....
.L_403:
        /*0064*/ 	.word	0x00000120


	//   ....[1]....
        /*0068*/ 	.word	0x000011a0


	//   ....[2]....
        /*006c*/ 	.word	0x000011c0


	//----- nvinfo : EIATTR_CRS_STACK_SIZE
	.align		4
.L_404:
        /*0070*/ 	.byte	0x04, 0x1e
        /*0072*/ 	.short	(.L_406 - .L_405)
.L_405:
        /*0074*/ 	.word	0x00000000


	//----- nvinfo : EIATTR_CBANK_PARAM_SIZE
	.align		4
.L_406:
        /*0078*/ 	.byte	0x03, 0x19
        /*007a*/ 	.short	0x0280


	//----- nvinfo : EIATTR_PARAM_CBANK
	.align		4
        /*007c*/ 	.byte	0x04, 0x0a
        /*007e*/ 	.short	(.L_408 - .L_407)
	.align		4
.L_407:
        /*0080*/ 	.word	index@(.nv.constant0._ZN5flash25flash_bwd_dot_do_o_kernelILb0E23Flash_bwd_kernel_traitsILi128ELi64ELi64ELi8ELi4ELi2ELi2ELb1ELb0EN7cutlass6half_tE19Flash_kernel_traitsILi128ELi64ELi64ELi8ES3_EEEEvNS_16Flash_bwd_paramsE)
        /*0084*/ 	.short	0x0380
        /*0086*/ 	.short	0x0280


	//----- nvinfo : EIATTR_SW_WAR
	.align		4
.L_408:
        /*0088*/ 	.byte	0x04, 0x36
        /*008a*/ 	.short	(.L_410 - .L_409)
.L_409:
        /*008c*/ 	.word	0x00000008
.L_410:


//--------------------- .nv.info._ZN5flash25flash_bwd_dot_do_o_kernelILb1E23Flash_bwd_kernel_traitsILi128ELi64ELi64ELi8ELi4ELi2ELi2ELb1ELb0EN7cutlass6half_tE19Flash_kernel_traitsILi128ELi64ELi64ELi8ES3_EEEEvNS_16Flash_bwd_paramsE --------------------------
	.section	.nv.info._ZN5flash25flash_bwd_dot_do_o_kernelILb1E23Flash_bwd_kernel_traitsILi128ELi64ELi64ELi8ELi4ELi2ELi2ELb1ELb0EN7cutlass6half_tE19Flash_kernel_traitsILi128ELi64ELi64ELi8ES3_EEEEvNS_16Flash_bwd_paramsE,"",@"SHT_CUDA_INFO"
	.sectionflags	@""
	.align	4


	//----- nvinfo : EIATTR_CUDA_API_VERSION
	.align		4
        /*0000*/ 	.byte	0x04, 0x37
        /*0002*/ 	.short	(.L_412 - .L_411)
.L_411:
        /*0004*/ 	.word	0x00000082


	//----- nvinfo : EIATTR_KPARAM_INFO
	.align		4
.L_412:
        /*0008*/ 	.byte	0x04, 0x17
        /*000a*/ 	.short	(.L_414 - .L_413)
.L_413:
        /*000c*/ 	.word	0x00000000
        /*0010*/ 	.short	0x0000
        /*0012*/ 	.short	0x0000
        /*0014*/ 	.byte	0x00, 0xf0, 0x01, 0x0a


	//----- nvinfo : EIATTR_SPARSE_MMA_MASK
	.align		4
.L_414:
        /*0018*/ 	.byte	0x03, 0x50
        /*001a*/ 	.short	0x0000


	//----- nvinfo : EIATTR_MAXREG_COUNT
	.align		4
        /*001c*/ 	.byte	0x03, 0x1b
        /*001e*/ 	.short	0x00ff


	//----- nvinfo : EIATTR_MERCURY_ISA_VERSION
	.align		4
        /*0020*/ 	.byte	0x03, 0x5f
        /*0022*/ 	.short	0x0101


	//----- nvinfo : EIATTR_COOP_GROUP_MASK_REGIDS
	.align		4
        /*0024*/ 	.byte	0x04, 0x29
        /*0026*/ 	.short	(.L_416 - .L_415)


	//   ....[0]....
.L_415:
        /*0028*/ 	.word	0xffffffff


	//   ....[1]....
        /*002c*/ 	.word	0xffffffff


	//   ....[2]....
        /*0030*/ 	.word	0xffffffff


	//   ....[3]....
        /*0034*/ 	.word	0xffffffff


	//   ....[4]....
        /*0038*/ 	.word	0xffffffff


	//   ....[5]....
        /*003c*/ 	.word	0xffffffff


	//----- nvinfo : EIATTR_COOP_GROUP_INSTR_OFFSETS
	.align		4
.L_416:
        /*0040*/ 	.byte	0x04, 0x28
        /*0042*/ 	.short	(.L_418 - .L_417)


	//   ....[0]....
.L_417:
        /*0044*/ 	.word	0x00001330


	//   ....[1]....
        /*0048*/ 	.word	0x00001350


	//   ....[2]....
        /*004c*/ 	.word	0x000013a0


	//   ....[3]....
        /*0050*/ 	.word	0x000013b0


	//   ....[4]....
        /*0054*/ 	.word	0x000013e0


	//   ....[5]....
        /*0058*/ 	.word	0x00001400


	//----- nvinfo : EIATTR_VRC_CTA_INIT_COUNT
	.align		4
.L_418:
        /*005c*/ 	.byte	0x02, 0x4a
	.zero		1
	.zero		1


	//----- nvinfo : EIATTR_EXIT_INSTR_OFFSETS
	.align		4
        /*0060*/ 	.byte	0x04, 0x1c
        /*0062*/ 	.short	(.L_420 - .L_419)


	//   ....[0]....
.L_419:
        /*0064*/ 	.word	0x00000120


	//   ....[1]....
        /*0068*/ 	.word	0x00001570


	//----- nvinfo : EIATTR_CRS_STACK_SIZE
	.align		4
.L_420:
        /*006c*/ 	.byte	0x04, 0x1e
        /*006e*/ 	.short	(.L_422 - .L_421)
.L_421:
        /*0070*/ 	.word	0x00000000


	//----- nvinfo : EIATTR_CBANK_PARAM_SIZE
	.align		4
.L_422:
        /*0074*/ 	.byte	0x03, 0x19
        /*0076*/ 	.short	0x0280


	//----- nvinfo : EIATTR_PARAM_CBANK
	.align		4
        /*0078*/ 	.byte	0x04, 0x0a
        /*007a*/ 	.short	(.L_424 - .L_423)
	.align		4
.L_423:
        /*007c*/ 	.word	index@(.nv.constant0._ZN5flash25flash_bwd_dot_do_o_kernelILb1E23Flash_bwd_kernel_traitsILi128ELi64ELi64ELi8ELi4ELi2ELi2ELb1ELb0EN7cutlass6half_tE19Flash_kernel_traitsILi128ELi64ELi64ELi8ES3_EEEEvNS_16Flash_bwd_paramsE)
        /*0080*/ 	.short	0x0380
        /*0082*/ 	.short	0x0280


	//----- nvinfo : EIATTR_SW_WAR
	.align		4
.L_424:
        /*0084*/ 	.byte	0x04, 0x36
        /*0086*/ 	.short	(.L_426 - .L_425)
.L_425:
        /*0088*/ 	.word	0x00000008
.L_426:


//--------------------- .nv.info._ZN5flash27flash_bwd_convert_dq_kernelI23Flash_bwd_kernel_traitsILi128ELi64ELi128ELi8ELi2ELi4ELi2ELb0ELb0EN7cutlass6half_tE19Flash_kernel_traitsILi128ELi64ELi128ELi8ES3_EEEEvNS_16Flash_bwd_paramsEi --------------------------
	.section	.nv.info._ZN5flash27flash_bwd_convert_dq_kernelI23Flash_bwd_kernel_traitsILi128ELi64ELi128ELi8ELi2ELi4ELi2ELb0ELb0EN7cutlass6half_tE19Flash_kernel_traitsILi128ELi64ELi128ELi8ES3_EEEEvNS_16Flash_bwd_paramsEi,"",@"SHT_CUDA_INFO"
	.sectionflags	@""
	.align	4


	//----- nvinfo : EIATTR_CUDA_API_VERSION
	.align		4
        /*0000*/ 	.byte	0x04, 0x37
        /*0002*/ 	.short	(.L_428 - .L_427)
.L_427:
        /*0004*/ 	.word	0x00000082


	//----- nvinfo : EIATTR_KPARAM_INFO
	.align		4
.L_428:
        /*0008*/ 	.byte	0x04, 0x17
        /*000a*/ 	.short	(.L_430 - .L_429)
.L_429:
        /*000c*/ 	.word	0x00000000
        /*0010*/ 	.short	0x0001
        /*0012*/ 	.short	0x0280
        /*0014*/ 	.byte	0x00, 0xf0, 0x11, 0x00


	//----- nvinfo : EIATTR_KPARAM_INFO
	.align		4
.L_430:
        /*0018*/ 	.byte	0x04, 0x17
        /*001a*/ 	.short	(.L_432 - .L_431)
.L_431:
        /*001c*/ 	.word	0x00000000
        /*0020*/ 	.short	0x0000
        /*0022*/ 	.short	0x0000
        /*0024*/ 	.byte	0x00, 0xf0, 0x01, 0x0a


	//----- nvinfo : EIATTR_SPARSE_MMA_MASK
	.align		4
.L_432:
        /*0028*/ 	.byte	0x03, 0x50
        /*002a*/ 	.short	0x0000


	//----- nvinfo : EIATTR_MAXREG_COUNT
	.align		4
        /*002c*/ 	.byte	0x03, 0x1b
        /*002e*/ 	.short	0x00ff


	//----- nvinfo : EIATTR_NUM_BARRIERS
	.align		4
        /*0030*/ 	.byte	0x02, 0x4c
        /*0032*/ 	.byte	0x01
	.zero		1


	//----- nvinfo : EIATTR_MERCURY_ISA_VERSION
	.align		4
        /*0034*/ 	.byte	0x03, 0x5f
        /*0036*/ 	.short	0x0101


	//----- nvinfo : EIATTR_VRC_CTA_INIT_COUNT
	.align		4
        /*0038*/ 	.byte	0x02, 0x4a
	.zero		1
	.zero		1


	//----- nvinfo : EIATTR_EXIT_INSTR_OFFSETS
	.align		4
        /*003c*/ 	.byte	0x04, 0x1c
        /*003e*/ 	.short	(.L_434 - .L_433)


	//   ....[0]....
.L_433:
        /*0040*/ 	.word	0x00000120


	//   ....[1]....
        /*0044*/ 	.word	0x000012c0


	//   ....[2]....
        /*0048*/ 	.word	0x000013d0


	//   ....[3]....
        /*004c*/ 	.word	0x000013f0


	//----- nvinfo : EIATTR_CRS_STACK_SIZE
	.align		4
.L_434:
        /*0050*/ 	.byte	0x04, 0x1e
        /*0052*/ 	.short	(.L_436 - .L_435)
.L_435:
        /*0054*/ 	.word	0x00000000


	//----- nvinfo : EIATTR_CBANK_PARAM_SIZE
	.align		4
.L_436:
        /*0058*/ 	.byte	0x03, 0x19
        /*005a*/ 	.short	0x0284


	//----- nvinfo : EIATTR_PARAM_CBANK
	.align		4
        /*005c*/ 	.byte	0x04, 0x0a
        /*005e*/ 	.short	(.L_438 - .L_437)
	.align		4
.L_437:
        /*0060*/ 	.word	index@(.nv.constant0._ZN5flash27flash_bwd_convert_dq_kernelI23Flash_bwd_kernel_traitsILi128ELi64ELi128ELi8ELi2ELi4ELi2ELb0ELb0EN7cutlass6half_tE19Flash_kernel_traitsILi128ELi64ELi128ELi8ES3_EEEEvNS_16Flash_bwd_paramsEi)
        /*0064*/ 	.short	0x0380
        /*0066*/ 	.short	0x0284


	//----- nvinfo : EIATTR_SW_WAR
	.align		4
.L_438:
        /*0068*/ 	.byte	0x04, 0x36
        /*006a*/ 	.short	(.L_440 - .L_439)
.L_439:
        /*006c*/ 	.word	0x00000008
.L_440:


//--------------------- .nv.info._ZN5flash44flash_bwd_dq_dk_dv_loop_seqk_parallel_kernelI23Flash_bwd_kernel_traitsILi128ELi64ELi128ELi8ELi2ELi4ELi2ELb0ELb0EN7cutlass6half_tE19Flash_kernel_traitsILi128ELi64ELi128ELi8ES3_EELb1ELb1ELb0ELb0ELb0ELb0ELb0EEEvNS_16Flash_bwd_paramsE --------------------------
	.section	.nv.info._ZN5flash44flash_bwd_dq_dk_dv_loop_seqk_parallel_kernelI23Flash_bwd_kernel_traitsILi128ELi64ELi128ELi8ELi2ELi4ELi2ELb0ELb0EN7cutlass6half_tE19Flash_kernel_traitsILi128ELi64ELi128ELi8ES3_EELb1ELb1ELb0ELb0ELb0ELb0ELb0EEEvNS_16Flash_bwd_paramsE,"",@"SHT_CUDA_INFO"
	.sectionflags	@""
	.align	4


	//----- nvinfo : EIATTR_CUDA_API_VERSION
	.align		4
        /*0000*/ 	.byte	0x04, 0x37
        /*0002*/ 	.short	(.L_442 - .L_441)
.L_441:
        /*0004*/ 	.word	0x00000082


	//----- nvinfo : EIATTR_KPARAM_INFO
	.align		4
.L_442:
        /*0008*/ 	.byte	0x04, 0x17
        /*000a*/ 	.short	(.L_444 - .L_443)
.L_443:
        /*000c*/ 	.word	0x00000000
        /*0010*/ 	.short	0x0000
        /*0012*/ 	.short	0x0000
        /*0014*/ 	.byte	0x00, 0xf0, 0x01, 0x0a


	//----- nvinfo : EIATTR_SPARSE_MMA_MASK
	.align		4
.L_444:
        /*0018*/ 	.byte	0x03, 0x50
        /*001a*/ 	.short	0x0000


	//----- nvinfo : EIATTR_MAXREG_COUNT
	.align		4
        /*001c*/ 	.byte	0x03, 0x1b
        /*001e*/ 	.short	0x00ff


	//----- nvinfo : EIATTR_NUM_BARRIERS
	.align		4
        /*0020*/ 	.byte	0x02, 0x4c
        /*0022*/ 	.byte	0x01
	.zero		1


	//----- nvinfo : EIATTR_ANNOTATIONS
	.align		4
        /*0024*/ 	.byte	0x04, 0x55
        /*0026*/ 	.short	(.L_446 - .L_445)


	//   ....[0]....
.L_445:
        /*0028*/ 	.word	0x00000001
        /*002c*/ 	.byte	0xf0, 0x28, 0x00, 0x00, 0x01, 0x00, 0x00, 0x00, 0xb0, 0x3c, 0x00, 0x00, 0x01, 0x00, 0x00, 0x00
        /*003c*/ 	.byte	0x10, 0x3d, 0x00, 0x00, 0x01, 0x00, 0x00, 0x00, 0xf0, 0x3e, 0x00, 0x00, 0x01, 0x00, 0x00, 0x00
        /*004c*/ 	.byte	0xc0, 0x43, 0x00, 0x00, 0x01, 0x00, 0x00, 0x00, 0x00, 0x44, 0x00, 0x00, 0x01, 0x00, 0x00, 0x00
        /*005c*/ 	.byte	0xf0, 0x4a, 0x00, 0x00, 0x01, 0x00, 0x00, 0x00, 0x10, 0x4c, 0x00, 0x00, 0x01, 0x00, 0x00, 0x00
        /*006c*/ 	.byte	0x60, 0x82, 0x00, 0x00, 0x01, 0x00, 0x00, 0x00, 0x90, 0x90, 0x00, 0x00


	//----- nvinfo : EIATTR_MERCURY_ISA_VERSION
	.align		4
.L_446:
        /*0078*/ 	.byte	0x03, 0x5f
        /*007a*/ 	.short	0x0101


	//----- nvinfo : EIATTR_VRC_CTA_INIT_COUNT
	.align		4
        /*007c*/ 	.byte	0x02, 0x4a
	.zero		1
	.zero		1


	//----- nvinfo : EIATTR_EXIT_INSTR_OFFSETS
	.align		4
        /*0080*/ 	.byte	0x04, 0x1c
        /*0082*/ 	.short	(.L_448 - .L_447)


	//   ....[0]....
.L_447:
        /*0084*/ 	.word	0x00000090


	//   ....[1]....
        /*0088*/ 	.word	0x0000b4c0


	//----- nvinfo : EIATTR_CRS_STACK_SIZE
	.align		4
.L_448:
        /*008c*/ 	.byte	0x04, 0x1e
        /*008e*/ 	.short	(.L_450 - .L_449)
.L_449:
        /*0090*/ 	.word	0x00000000


	//----- nvinfo : EIATTR_CBANK_PARAM_SIZE
	.align		4
.L_450:
        /*0094*/ 	.byte	0x03, 0x19
        /*0096*/ 	.short	0x0280


	//----- nvinfo : EIATTR_PARAM_CBANK
	.align		4
        /*0098*/ 	.byte	0x04, 0x0a
        /*009a*/ 	.short	(.L_452 - .L_451)
	.align		4
.L_451:
        /*009c*/ 	.word	index@(.nv.constant0._ZN5flash44flash_bwd_dq_dk_dv_loop_seqk_parallel_kernelI23Flash_bwd_kernel_traitsILi128ELi64ELi128ELi8ELi2ELi4ELi2ELb0ELb0EN7cutlass6half_tE19Flash_kernel_traitsILi128ELi64ELi128ELi8ES3_EELb1ELb1ELb0ELb0ELb0ELb0ELb0EEEvNS_16Flash_bwd_paramsE)
        /*00a0*/ 	.short	0x0380
        /*00a2*/ 	.short	0x0280


	//----- nvinfo : EIATTR_SW_WAR
	.align		4
.L_452:
        /*00a4*/ 	.byte	0x04, 0x36
        /*00a6*/ 	.short	(.L_454 - .L_453)
.L_453:
        /*00a8*/ 	.word	0x00000008
.L_454:


//--------------------- .nv.info._ZN5flash44flash_bwd_dq_dk_dv_loop_seqk_parallel_kernelI23Flash_bwd_kernel_traitsILi128ELi64ELi128ELi8ELi2ELi4ELi2ELb0ELb0EN7cutlass6half_tE19Flash_kernel_traitsILi128ELi64ELi128ELi8ES3_EELb0ELb1ELb0ELb0ELb0ELb0ELb1EEEvNS_16Flash_bwd_paramsE --------------------------
	.section	.nv.info._ZN5flash44flash_bwd_dq_dk_dv_loop_seqk_parallel_kernelI23Flash_bwd_kernel_traitsILi128ELi64ELi128ELi8ELi2ELi4ELi2ELb0ELb0EN7cutlass6half_tE19Flash_kernel_traitsILi128ELi64ELi128ELi8ES3_EELb0ELb1ELb0ELb0ELb0ELb0ELb1EEEvNS_16Flash_bwd_paramsE,"",@"SHT_CUDA_INFO"
	.sectionflags	@""
	.align	4


	//----- nvinfo : EIATTR_CUDA_API_VERSION
	.align		4
        /*0000*/ 	.byte	0x04, 0x37
        /*0002*/ 	.short	(.L_456 - .L_455)
.L_455:
        /*0004*/ 	.word	0x00000082


	//----- nvinfo : EIATTR_KPARAM_INFO
	.align		4
.L_456:
        /*0008*/ 	.byte	0x04, 0x17
        /*000a*/ 	.short	(.L_458 - .L_457)
.L_457:
        /*000c*/ 	.word	0x00000000
        /*0010*/ 	.short	0x0000
        /*0012*/ 	.short	0x0000
        /*0014*/ 	.byte	0x00, 0xf0, 0x01, 0x0a


	//----- nvinfo : EIATTR_SPARSE_MMA_MASK
	.align		4
.L_458:
        /*0018*/ 	.byte	0x03, 0x50
        /*001a*/ 	.short	0x0000


	//----- nvinfo : EIATTR_MAXREG_COUNT
	.align		4
        /*001c*/ 	.byte	0x03, 0x1b
        /*001e*/ 	.short	0x00ff


	//----- nvinfo : EIATTR_NUM_BARRIERS
	.align		4
        /*0020*/ 	.byte	0x02, 0x4c
        /*0022*/ 	.byte	0x01
	.zero		1


	//----- nvinfo : EIATTR_ANNOTATIONS
	.align		4
        /*0024*/ 	.byte	0x04, 0x55
        /*0026*/ 	.short	(.L_460 - .L_459)


	//   ....[0]....
.L_459:
        /* <DEDUP_REMOVED lines=37> */
        /*026c*/ 	.byte	0xd0, 0x94, 0x00, 0x00


	//----- nvinfo : EIATTR_MERCURY_ISA_VERSION
	.align		4
.L_460:
        /*0270*/ 	.byte	0x03, 0x5f
        /*0272*/ 	.short	0x0101


	//----- nvinfo : EIATTR_VRC_CTA_INIT_COUNT
	.align		4
        /*0274*/ 	.byte	0x02, 0x4a
	.zero		1
	.zero		1


	//----- nvinfo : EIATTR_EXIT_INSTR_OFFSETS
	.align		4
        /*0278*/ 	.byte	0x04, 0x1c
        /*027a*/ 	.short	(.L_462 - .L_461)


	//   ....[0]....
.L_461:
        /*027c*/ 	.word	0x00000090


	//   ....[1]....
        /*0280*/ 	.word	0x0000b1d0


	//----- nvinfo : EIATTR_CRS_STACK_SIZE
	.align		4
.L_462:
        /*0284*/ 	.byte	0x04, 0x1e
        /*0286*/ 	.short	(.L_464 - .L_463)
.L_463:
        /*0288*/ 	.word	0x00000000


	//----- nvinfo : EIATTR_CBANK_PARAM_SIZE
	.align		4
.L_464:
        /*028c*/ 	.byte	0x03, 0x19
        /*028e*/ 	.short	0x0280


	//----- nvinfo : EIATTR_PARAM_CBANK
	.align		4
        /*0290*/ 	.byte	0x04, 0x0a
        /*0292*/ 	.short	(.L_466 - .L_465)
	.align		4
.L_465:
        /*0294*/ 	.word	index@(.nv.constant0._ZN5flash44flash_bwd_dq_dk_dv_loop_seqk_parallel_kernelI23Flash_bwd_kernel_traitsILi128ELi64ELi128ELi8ELi2ELi4ELi2ELb0ELb0EN7cutlass6half_tE19Flash_kernel_traitsILi128ELi64ELi128ELi8ES3_EELb0ELb1ELb0ELb0ELb0ELb0ELb1EEEvNS_16Flash_bwd_paramsE)
        /*0298*/ 	.short	0x0380
        /*029a*/ 	.short	0x0280


	//----- nvinfo : EIATTR_SW_WAR
	.align		4
.L_466:
        /*029c*/ 	.byte	0x04, 0x36
        /*029e*/ 	.short	(.L_468 - .L_467)
.L_467:
        /*02a0*/ 	.word	0x00000008
.L_468:


//--------------------- .nv.info._ZN5flash44flash_bwd_dq_dk_dv_loop_seqk_parallel_kernelI23Flash_bwd_kernel_traitsILi128ELi64ELi128ELi8ELi2ELi4ELi2ELb0ELb0EN7cutlass6half_tE19Flash_kernel_traitsILi128ELi64ELi128ELi8ES3_EELb1ELb1ELb0ELb0ELb1ELb1ELb0EEEvNS_16Flash_bwd_paramsE --------------------------
	.section	.nv.info._ZN5flash44flash_bwd_dq_dk_dv_loop_seqk_parallel_kernelI23Flash_bwd_kernel_traitsILi128ELi64ELi128ELi8ELi2ELi4ELi2ELb0ELb0EN7cutlass6half_tE19Flash_kernel_traitsILi128ELi64ELi128ELi8ES3_EELb1ELb1ELb0ELb0ELb1ELb1ELb0EEEvNS_16Flash_bwd_paramsE,"",@"SHT_CUDA_INFO"
	.sectionflags	@""
	.align	4


	//----- nvinfo : EIATTR_CUDA_API_VERSION
	.align		4
        /*0000*/ 	.byte	0x04, 0x37
        /*0002*/ 	.short	(.L_470 - .L_469)
.L_469:
        /*0004*/ 	.word	0x00000082


	//----- nvinfo : EIATTR_KPARAM_INFO
	.align		4
.L_470:
        /*0008*/ 	.byte	0x04, 0x17
        /*000a*/ 	.short	(.L_472 - .L_471)
.L_471:
        /*000c*/ 	.word	0x00000000
        /*0010*/ 	.short	0x0000
        /*0012*/ 	.short	0x0000
        /*0014*/ 	.byte	0x00, 0xf0, 0x01, 0x0a


	//----- nvinfo : EIATTR_SPARSE_MMA_MASK
	.align		4
.L_472:
        /*0018*/ 	.byte	0x03, 0x50
        /*001a*/ 	.short	0x0000


	//----- nvinfo : EIATTR_MAXREG_COUNT
	.align		4
        /*001c*/ 	.byte	0x03, 0x1b
        /*001e*/ 	.short	0x00ff


	//----- nvinfo : EIATTR_NUM_BARRIERS
	.align		4
        /*0020*/ 	.byte	0x02, 0x4c
        /*0022*/ 	.byte	0x01
	.zero		1


	//----- nvinfo : EIATTR_ANNOTATIONS
	.align		4
        /*0024*/ 	.byte	0x04, 0x55
        /*0026*/ 	.short	(.L_474 - .L_473)


	//   ....[0]....
.L_473:
        /*0028*/ 	.word	0x00000001
        /*002c*/ 	.byte	0x30, 0x1f, 0x00, 0x00, 0x01, 0x00, 0x00, 0x00, 0x40, 0x1f, 0x00, 0x00, 0x01, 0x00, 0x00, 0x00
        /*003c*/ 	.byte	0xb0, 0x1f, 0x00, 0x00, 0x01, 0x00, 0x00, 0x00, 0xf0, 0x21, 0x00, 0x00, 0x01, 0x00, 0x00, 0x00
        /*004c*/ 	.byte	0x30, 0x22, 0x00, 0x00, 0x01, 0x00, 0x00, 0x00, 0x80, 0x29, 0x00, 0x00, 0x01, 0x00, 0x00, 0x00
        /*005c*/ 	.byte	0x40, 0x5c, 0x00, 0x00, 0x01, 0x00, 0x00, 0x00, 0xa0, 0x6a, 0x00, 0x00


	//----- nvinfo : EIATTR_MERCURY_ISA_VERSION
	.align		4
.L_474:
        /*0068*/ 	.byte	0x03, 0x5f
        /*006a*/ 	.short	0x0101


	//----- nvinfo : EIATTR_VRC_CTA_INIT_COUNT
	.align		4
        /*006c*/ 	.byte	0x02, 0x4a
	.zero		1
	.zero		1


	//----- nvinfo : EIATTR_EXIT_INSTR_OFFSETS
	.align		4
        /*0070*/ 	.byte	0x04, 0x1c
        /*0072*/ 	.short	(.L_476 - .L_475)


	//   ....[0]....
.L_475:
        /*0074*/ 	.word	0x00000090


	//   ....[1]....
        /*0078*/ 	.word	0x00008680


	//----- nvinfo : EIATTR_CBANK_PARAM_SIZE
	.align		4
.L_476:
        /*007c*/ 	.byte	0x03, 0x19
        /*007e*/ 	.short	0x0280


	//----- nvinfo : EIATTR_PARAM_CBANK
	.align		4
        /*0080*/ 	.byte	0x04, 0x0a
        /*0082*/ 	.short	(.L_478 - .L_477)
	.align		4
.L_477:
        /*0084*/ 	.word	index@(.nv.constant0._ZN5flash44flash_bwd_dq_dk_dv_loop_seqk_parallel_kernelI23Flash_bwd_kernel_traitsILi128ELi64ELi128ELi8ELi2ELi4ELi2ELb0ELb0EN7cutlass6half_tE19Flash_kernel_traitsILi128ELi64ELi128ELi8ES3_EELb1ELb1ELb0ELb0ELb1ELb1ELb0EEEvNS_16Flash_bwd_paramsE)
        /*0088*/ 	.short	0x0380
        /*008a*/ 	.short	0x0280


	//----- nvinfo : EIATTR_SW_WAR
	.align		4
.L_478:
        /*008c*/ 	.byte	0x04, 0x36
        /*008e*/ 	.short	(.L_480 - .L_479)
.L_479:
        /*0090*/ 	.word	0x00000008
.L_480:


//--------------------- .nv.info._ZN5flash44flash_bwd_dq_dk_dv_loop_seqk_parallel_kernelI23Flash_bwd_kernel_traitsILi128ELi64ELi128ELi8ELi2ELi4ELi2ELb0ELb0EN7cutlass6half_tE19Flash_kernel_traitsILi128ELi64ELi128ELi8ES3_EELb0ELb1ELb0ELb0ELb1ELb1ELb1EEEvNS_16Flash_bwd_paramsE --------------------------
	.section	.nv.info._ZN5flash44flash_bwd_dq_dk_dv_loop_seqk_parallel_kernelI23Flash_bwd_kernel_traitsILi128ELi64ELi128ELi8ELi2ELi4ELi2ELb0ELb0EN7cutlass6half_tE19Flash_kernel_traitsILi128ELi64ELi128ELi8ES3_EELb0ELb1ELb0ELb0ELb1ELb1ELb1EEEvNS_16Flash_bwd_paramsE,"",@"SHT_CUDA_INFO"
	.sectionflags	@""
	.align	4


	//----- nvinfo : EIATTR_CUDA_API_VERSION
	.align		4
        /*0000*/ 	.byte	0x04, 0x37
        /*0002*/ 	.short	(.L_482 - .L_481)
.L_481:
        /*0004*/ 	.word	0x00000082


	//----- nvinfo : EIATTR_KPARAM_INFO
	.align		4
.L_482:
        /*0008*/ 	.byte	0x04, 0x17
        /*000a*/ 	.short	(.L_484 - .L_483)
.L_483:
        /*000c*/ 	.word	0x00000000
        /*0010*/ 	.short	0x0000
        /*0012*/ 	.short	0x0000
        /*0014*/ 	.byte	0x00, 0xf0, 0x01, 0x0a


	//----- nvinfo : EIATTR_SPARSE_MMA_MASK
	.align		4
.L_484:
        /*0018*/ 	.byte	0x03, 0x50
        /*001a*/ 	.short	0x0000


	//----- nvinfo : EIATTR_MAXREG_COUNT
	.align		4
        /*001c*/ 	.byte	0x03, 0x1b
        /*001e*/ 	.short	0x00ff


	//----- nvinfo : EIATTR_NUM_BARRIERS
	.align		4
        /*0020*/ 	.byte	0x02, 0x4c
        /*0022*/ 	.byte	0x01
	.zero		1


	//----- nvinfo : EIATTR_ANNOTATIONS
	.align		4
        /*0024*/ 	.byte	0x04, 0x55
        /*0026*/ 	.short	(.L_486 - .L_485)


	//   ....[0]....
.L_485:
        /* <DEDUP_REMOVED lines=41> */


	//----- nvinfo : EIATTR_MERCURY_ISA_VERSION
	.align		4
.L_486:
        /*02a0*/ 	.byte	0x03, 0x5f
        /*02a2*/ 	.short	0x0101


	//----- nvinfo : EIATTR_VRC_CTA_INIT_COUNT
	.align		4
        /*02a4*/ 	.byte	0x02, 0x4a
	.zero		1
	.zero		1


	//----- nvinfo : EIATTR_EXIT_INSTR_OFFSETS
	.align		4
        /*02a8*/ 	.byte	0x04, 0x1c
        /*02aa*/ 	.short	(.L_488 - .L_487)


	//   ....[0]....
.L_487:
        /*02ac*/ 	.word	0x00000090


	//   ....[1]....
        /*02b0*/ 	.word	0x000084b0


	//----- nvinfo : EIATTR_CBANK_PARAM_SIZE
	.align		4
.L_488:
        /*02b4*/ 	.byte	0x03, 0x19
        /*02b6*/ 	.short	0x0280


	//----- nvinfo : EIATTR_PARAM_CBANK
	.align		4
        /*02b8*/ 	.byte	0x04, 0x0a
        /*02ba*/ 	.short	(.L_490 - .L_489)
	.align		4
.L_489:
        /*02bc*/ 	.word	index@(.nv.constant0._ZN5flash44flash_bwd_dq_dk_dv_loop_seqk_parallel_kernelI23Flash_bwd_kernel_traitsILi128ELi64ELi128ELi8ELi2ELi4ELi2ELb0ELb0EN7cutlass6half_tE19Flash_kernel_traitsILi128ELi64ELi128ELi8ES3_EELb0ELb1ELb0ELb0ELb1ELb1ELb1EEEvNS_16Flash_bwd_paramsE)
        /*02c0*/ 	.short	0x0380
        /*02c2*/ 	.short	0x0280


	//----- nvinfo : EIATTR_SW_WAR
	.align		4
.L_490:
        /*02c4*/ 	.byte	0x04, 0x36
        /*02c6*/ 	.short	(.L_492 - .L_491)
.L_491:
        /*02c8*/ 	.word	0x00000008
.L_492:


//--------------------- .nv.info._ZN5flash44flash_bwd_dq_dk_dv_loop_seqk_parallel_kernelI23Flash_bwd_kernel_traitsILi128ELi64ELi128ELi8ELi2ELi4ELi2ELb0ELb0EN7cutlass6half_tE19Flash_kernel_traitsILi128ELi64ELi128ELi8ES3_EELb1ELb1ELb0ELb0ELb0ELb1ELb0EEEvNS_16Flash_bwd_paramsE --------------------------
	.section	.nv.info._ZN5flash44flash_bwd_dq_dk_dv_loop_seqk_parallel_kernelI23Flash_bwd_kernel_traitsILi128ELi64ELi128ELi8ELi2ELi4ELi2ELb0ELb0EN7cutlass6half_tE19Flash_kernel_traitsILi128ELi64ELi128ELi8ES3_EELb1ELb1ELb0ELb0ELb0ELb1ELb0EEEvNS_16Flash_bwd_paramsE,"",@"SHT_CUDA_INFO"
	.sectionflags	@""
	.align	4


	//----- nvinfo : EIATTR_CUDA_API_VERSION
	.align		4
        /*0000*/ 	.byte	0x04, 0x37
        /*0002*/ 	.short	(.L_494 - .L_493)
.L_493:
        /*0004*/ 	.word	0x00000082


	//----- nvinfo : EIATTR_KPARAM_INFO
	.align		4
.L_494:
        /*0008*/ 	.byte	0x04, 0x17
        /*000a*/ 	.short	(.L_496 - .L_495)
.L_495:
        /*000c*/ 	.word	0x00000000
        /*0010*/ 	.short	0x0000
        /*0012*/ 	.short	0x0000
        /*0014*/ 	.byte	0x00, 0xf0, 0x01, 0x0a


	//----- nvinfo : EIATTR_SPARSE_MMA_MASK
	.align		4
.L_496:
        /*0018*/ 	.byte	0x03, 0x50
        /*001a*/ 	.short	0x0000


	//----- nvinfo : EIATTR_MAXREG_COUNT
	.align		4
        /*001c*/ 	.byte	0x03, 0x1b
        /*001e*/ 	.short	0x00ff


	//----- nvinfo : EIATTR_NUM_BARRIERS
	.align		4
        /*0020*/ 	.byte	0x02, 0x4c
        /*0022*/ 	.byte	0x01
	.zero		1


	//----- nvinfo : EIATTR_ANNOTATIONS
	.align		4
        /*0024*/ 	.byte	0x04, 0x55
        /*0026*/ 	.short	(.L_498 - .L_497)


	//   ....[0]....
.L_497:
        /*0028*/ 	.word	0x00000001
        /*002c*/ 	.byte	0x90, 0x35, 0x00, 0x00, 0x01, 0x00, 0x00, 0x00, 0xc0, 0x35, 0x00, 0x00, 0x01, 0x00, 0x00, 0x00
        /*003c*/ 	.byte	0x70, 0x38, 0x00, 0x00, 0x01, 0x00, 0x00, 0x00, 0x10, 0x43, 0x00, 0x00


	//----- nvinfo : EIATTR_MERCURY_ISA_VERSION
	.align		4
.L_498:
        /*0048*/ 	.byte	0x03, 0x5f
        /*004a*/ 	.short	0x0101


	//----- nvinfo : EIATTR_VRC_CTA_INIT_COUNT
	.align		4
        /*004c*/ 	.byte	0x02, 0x4a
	.zero		1
	.zero		1


	//----- nvinfo : EIATTR_EXIT_INSTR_OFFSETS
	.align		4
        /*0050*/ 	.byte	0x04, 0x1c
        /*0052*/ 	.short	(.L_500 - .L_499)


	//   ....[0]....
.L_499:
        /*0054*/ 	.word	0x00000090


	//   ....[1]....
        /*0058*/ 	.word	0x0000a3b0


	//----- nvinfo : EIATTR_CRS_STACK_SIZE
	.align		4
.L_500:
        /*005c*/ 	.byte	0x04, 0x1e
        /*005e*/ 	.short	(.L_502 - .L_501)
.L_501:
        /*0060*/ 	.word	0x00000000


	//----- nvinfo : EIATTR_CBANK_PARAM_SIZE
	.align		4
.L_502:
        /*0064*/ 	.byte	0x03, 0x19
        /*0066*/ 	.short	0x0280


	//----- nvinfo : EIATTR_PARAM_CBANK
	.align		4
        /*0068*/ 	.byte	0x04, 0x0a
        /*006a*/ 	.short	(.L_504 - .L_503)
	.align		4
.L_503:
        /*006c*/ 	.word	index@(.nv.constant0._ZN5flash44flash_bwd_dq_dk_dv_loop_seqk_parallel_kernelI23Flash_bwd_kernel_traitsILi128ELi64ELi128ELi8ELi2ELi4ELi2ELb0ELb0EN7cutlass6half_tE19Flash_kernel_traitsILi128ELi64ELi128ELi8ES3_EELb1ELb1ELb0ELb0ELb0ELb1ELb0EEEvNS_16Flash_bwd_paramsE)
        /*0070*/ 	.short	0x0380
        /*0072*/ 	.short	0x0280


	//----- nvinfo : EIATTR_SW_WAR
	.align		4
.L_504:
        /*0074*/ 	.byte	0x04, 0x36
        /*0076*/ 	.short	(.L_506 - .L_505)
.L_505:
        /*0078*/ 	.word	0x00000008
.L_506:


//--------------------- .nv.info._ZN5flash44flash_bwd_dq_dk_dv_loop_seqk_parallel_kernelI23Flash_bwd_kernel_traitsILi128ELi64ELi128ELi8ELi2ELi4ELi2ELb0ELb0EN7cutlass6half_tE19Flash_kernel_traitsILi128ELi64ELi128ELi8ES3_EELb0ELb1ELb0ELb0ELb0ELb1ELb1EEEvNS_16Flash_bwd_paramsE --------------------------
	.section	.nv.info._ZN5flash44flash_bwd_dq_dk_dv_loop_seqk_parallel_kernelI23Flash_bwd_kernel_traitsILi128ELi64ELi128ELi8ELi2ELi4ELi2ELb0ELb0EN7cutlass6half_tE19Flash_kernel_traitsILi128ELi64ELi128ELi8ES3_EELb0ELb1ELb0ELb0ELb0ELb1ELb1EEEvNS_16Flash_bwd_paramsE,"",@"SHT_CUDA_INFO"
	.sectionflags	@""
	.align	4


	//----- nvinfo : EIATTR_CUDA_API_VERSION
	.align		4
        /*0000*/ 	.byte	0x04, 0x37
        /*0002*/ 	.short	(.L_508 - .L_507)
.L_507:
        /*0004*/ 	.word	0x00000082


	//----- nvinfo : EIATTR_KPARAM_INFO
	.align		4
.L_508:
        /*0008*/ 	.byte	0x04, 0x17
        /*000a*/ 	.short	(.L_510 - .L_509)
.L_509:
        /*000c*/ 	.word	0x00000000
        /*0010*/ 	.short	0x0000
        /*0012*/ 	.short	0x0000
        /*0014*/ 	.byte	0x00, 0xf0, 0x01, 0x0a


	//----- nvinfo : EIATTR_SPARSE_MMA_MASK
	.align		4
.L_510:
        /*0018*/ 	.byte	0x03, 0x50
        /*001a*/ 	.short	0x0000


	//----- nvinfo : EIATTR_MAXREG_COUNT
	.align		4
        /*001c*/ 	.byte	0x03, 0x1b
        /*001e*/ 	.short	0x00ff


	//----- nvinfo : EIATTR_NUM_BARRIERS
	.align		4
        /*0020*/ 	.byte	0x02, 0x4c
        /*0022*/ 	.byte	0x01
	.zero		1


	//----- nvinfo : EIATTR_ANNOTATIONS
	.align		4
        /*0024*/ 	.byte	0x04, 0x55
        /*0026*/ 	.short	(.L_512 - .L_511)


	//   ....[0]....
.L_511:
        /* <DEDUP_REMOVED lines=37> */


	//----- nvinfo : EIATTR_MERCURY_ISA_VERSION
	.align		4
.L_512:
        /*0260*/ 	.byte	0x03, 0x5f
        /*0262*/ 	.short	0x0101


	//----- nvinfo : EIATTR_VRC_CTA_INIT_COUNT
	.align		4
        /*0264*/ 	.byte	0x02, 0x4a
	.zero		1
	.zero		1


	//----- nvinfo : EIATTR_EXIT_INSTR_OFFSETS
	.align		4
        /*0268*/ 	.byte	0x04, 0x1c
        /*026a*/ 	.short	(.L_514 - .L_513)


	//   ....[0]....
.L_513:
        /*026c*/ 	.word	0x00000090


	//   ....[1]....
        /*0270*/ 	.word	0x0000a1b0


	//----- nvinfo : EIATTR_CRS_STACK_SIZE
	.align		4
.L_514:
        /*0274*/ 	.byte	0x04, 0x1e
        /*0276*/ 	.short	(.L_516 - .L_515)
.L_515:
        /*0278*/ 	.word	0x00000000


	//----- nvinfo : EIATTR_CBANK_PARAM_SIZE
	.align		4
.L_516:
        /*027c*/ 	.byte	0x03, 0x19
        /*027e*/ 	.short	0x0280


	//----- nvinfo : EIATTR_PARAM_CBANK
	.align		4
        /*0280*/ 	.byte	0x04, 0x0a
        /*0282*/ 	.short	(.L_518 - .L_517)
	.align		4
.L_517:
        /*0284*/ 	.word	index@(.nv.constant0._ZN5flash44flash_bwd_dq_dk_dv_loop_seqk_parallel_kernelI23Flash_bwd_kernel_traitsILi128ELi64ELi128ELi8ELi2ELi4ELi2ELb0ELb0EN7cutlass6half_tE19Flash_kernel_traitsILi128ELi64ELi128ELi8ES3_EELb0ELb1ELb0ELb0ELb0ELb1ELb1EEEvNS_16Flash_bwd_paramsE)
        /*0288*/ 	.short	0x0380
        /*028a*/ 	.short	0x0280


	//----- nvinfo : EIATTR_SW_WAR
	.align		4
.L_518:
        /*028c*/ 	.byte	0x04, 0x36
        /*028e*/ 	.short	(.L_520 - .L_519)
.L_519:
        /*0290*/ 	.word	0x00000008
.L_520:


//--------------------- .nv.info._ZN5flash44flash_bwd_dq_dk_dv_loop_seqk_parallel_kernelI23Flash_bwd_kernel_traitsILi128ELi64ELi128ELi8ELi2ELi4ELi2ELb0ELb0EN7cutlass6half_tE19Flash_kernel_traitsILi128ELi64ELi128ELi8ES3_EELb1ELb1ELb0ELb1ELb0ELb0ELb0EEEvNS_16Flash_bwd_paramsE --------------------------
	.section	.nv.info._ZN5flash44flash_bwd_dq_dk_dv_loop_seqk_parallel_kernelI23Flash_bwd_kernel_traitsILi128ELi64ELi128ELi8ELi2ELi4ELi2ELb0ELb0EN7cutlass6half_tE19Flash_kernel_traitsILi128ELi64ELi128ELi8ES3_EELb1ELb1ELb0ELb1ELb0ELb0ELb0EEEvNS_16Flash_bwd_paramsE,"",@"SHT_CUDA_INFO"
	.sectionflags	@""
	.align	4


	//----- nvinfo : EIATTR_CUDA_API_VERSION
	.align		4
        /*0000*/ 	.byte	0x04, 0x37
        /*0002*/ 	.short	(.L_522 - .L_521)
.L_521:
        /*0004*/ 	.word	0x00000082


	//----- nvinfo : EIATTR_KPARAM_INFO
	.align		4
.L_522:
        /*0008*/ 	.byte	0x04, 0x17
        /*000a*/ 	.short	(.L_524 - .L_523)
.L_523:
        /*000c*/ 	.word	0x00000000
        /*0010*/ 	.short	0x0000
        /*0012*/ 	.short	0x0000
        /*0014*/ 	.byte	0x00, 0xf0, 0x01, 0x0a


	//----- nvinfo : EIATTR_SPARSE_MMA_MASK
	.align		4
.L_524:
        /*0018*/ 	.byte	0x03, 0x50
        /*001a*/ 	.short	0x0000


	//----- nvinfo : EIATTR_MAXREG_COUNT
	.align		4
        /*001c*/ 	.byte	0x03, 0x1b
        /*001e*/ 	.short	0x00ff


	//----- nvinfo : EIATTR_NUM_BARRIERS
	.align		4
        /*0020*/ 	.byte	0x02, 0x4c
        /*0022*/ 	.byte	0x01
	.zero		1


	//----- nvinfo : EIATTR_ANNOTATIONS
	.align		4
        /*0024*/ 	.byte	0x04, 0x55
        /*0026*/ 	.short	(.L_526 - .L_525)


	//   ....[0]....
.L_525:
        /* <DEDUP_REMOVED lines=16> */


	//----- nvinfo : EIATTR_MERCURY_ISA_VERSION
	.align		4
.L_526:
        /*0118*/ 	.byte	0x03, 0x5f
        /*011a*/ 	.short	0x0101


	//----- nvinfo : EIATTR_VRC_CTA_INIT_COUNT
	.align		4
        /*011c*/ 	.byte	0x02, 0x4a
	.zero		1
	.zero		1


	//----- nvinfo : EIATTR_EXIT_INSTR_OFFSETS
	.align		4
        /*0120*/ 	.byte	0x04, 0x1c
        /*0122*/ 	.short	(.L_528 - .L_527)


	//   ....[0]....
.L_527:
        /*0124*/ 	.word	0x00000090


	//   ....[1]....
        /*0128*/ 	.word	0x0000bb10


	//----- nvinfo : EIATTR_CRS_STACK_SIZE
	.align		4
.L_528:
        /*012c*/ 	.byte	0x04, 0x1e
        /*012e*/ 	.short	(.L_530 - .L_529)
.L_529:
        /*0130*/ 	.word	0x00000000


	//----- nvinfo : EIATTR_CBANK_PARAM_SIZE
	.align		4
.L_530:
        /*0134*/ 	.byte	0x03, 0x19
        /*0136*/ 	.short	0x0280


	//----- nvinfo : EIATTR_PARAM_CBANK
	.align		4
        /*0138*/ 	.byte	0x04, 0x0a
        /*013a*/ 	.short	(.L_532 - .L_531)
	.align		4
.L_531:
        /*013c*/ 	.word	index@(.nv.constant0._ZN5flash44flash_bwd_dq_dk_dv_loop_seqk_parallel_kernelI23Flash_bwd_kernel_traitsILi128ELi64ELi128ELi8ELi2ELi4ELi2ELb0ELb0EN7cutlass6half_tE19Flash_kernel_traitsILi128ELi64ELi128ELi8ES3_EELb1ELb1ELb0ELb1ELb0ELb0ELb0EEEvNS_16Flash_bwd_paramsE)
        /*0140*/ 	.short	0x0380
        /*0142*/ 	.short	0x0280


	//----- nvinfo : EIATTR_SW_WAR
	.align		4
.L_532:
        /*0144*/ 	.byte	0x04, 0x36
        /*0146*/ 	.short	(.L_534 - .L_533)
.L_533:
        /*0148*/ 	.word	0x00000008
.L_534:


//--------------------- .nv.info._ZN5flash44flash_bwd_dq_dk_dv_loop_seqk_parallel_kernelI23Flash_bwd_kernel_traitsILi128ELi64ELi128ELi8ELi2ELi4ELi2ELb0ELb0EN7cutlass6half_tE19Flash_kernel_traitsILi128ELi64ELi128ELi8ES3_EELb0ELb1ELb0ELb1ELb0ELb0ELb1EEEvNS_16Flash_bwd_paramsE --------------------------
	.section	.nv.info._ZN5flash44flash_bwd_dq_dk_dv_loop_seqk_parallel_kernelI23Flash_bwd_kernel_traitsILi128ELi64ELi128ELi8ELi2ELi4ELi2ELb0ELb0EN7cutlass6half_tE19Flash_kernel_traitsILi128ELi64ELi128ELi8ES3_EELb0ELb1ELb0ELb1ELb0ELb0ELb1EEEvNS_16Flash_bwd_paramsE,"",@"SHT_CUDA_INFO"
	.sectionflags	@""
	.align	4


	//----- nvinfo : EIATTR_CUDA_API_VERSION
	.align		4
        /*0000*/ 	.byte	0x04, 0x37
        /*0002*/ 	.short	(.L_536 - .L_535)
.L_535:
        /*0004*/ 	.word	0x00000082


	//----- nvinfo : EIATTR_KPARAM_INFO
	.align		4
.L_536:
        /*0008*/ 	.byte	0x04, 0x17
        /*000a*/ 	.short	(.L_538 - .L_537)
.L_537:
        /*000c*/ 	.word	0x00000000
        /*0010*/ 	.short	0x0000
        /*0012*/ 	.short	0x0000
        /*0014*/ 	.byte	0x00, 0xf0, 0x01, 0x0a


	//----- nvinfo : EIATTR_SPARSE_MMA_MASK
	.align		4
.L_538:
        /*0018*/ 	.byte	0x03, 0x50
        /*001a*/ 	.short	0x0000


	//----- nvinfo : EIATTR_MAXREG_COUNT
	.align		4
        /*001c*/ 	.byte	0x03, 0x1b
        /*001e*/ 	.short	0x00ff


	//----- nvinfo : EIATTR_NUM_BARRIERS
	.align		4
        /*0020*/ 	.byte	0x02, 0x4c
        /*0022*/ 	.byte	0x01
	.zero		1


	//----- nvinfo : EIATTR_ANNOTATIONS
	.align		4
        /*0024*/ 	.byte	0x04, 0x55
        /*0026*/ 	.short	(.L_540 - .L_539)


	//   ....[0]....
.L_539:
        /* <DEDUP_REMOVED lines=39> */


	//----- nvinfo : EIATTR_MERCURY_ISA_VERSION
	.align		4
.L_540:
        /*0288*/ 	.byte	0x03, 0x5f
        /*028a*/ 	.short	0x0101


	//----- nvinfo : EIATTR_VRC_CTA_INIT_COUNT
	.align		4
        /*028c*/ 	.byte	0x02, 0x4a
	.zero		1
	.zero		1


	//----- nvinfo : EIATTR_EXIT_INSTR_OFFSETS
	.align		4
        /*0290*/ 	.byte	0x04, 0x1c
        /*0292*/ 	.short	(.L_542 - .L_541)


	//   ....[0]....
.L_541:
        /*0294*/ 	.word	0x00000090


	//   ....[1]....
        /*0298*/ 	.word	0x0000b580


	//----- nvinfo : EIATTR_CRS_STACK_SIZE
	.align		4
.L_542:
        /*029c*/ 	.byte	0x04, 0x1e
        /*029e*/ 	.short	(.L_544 - .L_543)
.L_543:
        /*02a0*/ 	.word	0x00000000


	//----- nvinfo : EIATTR_CBANK_PARAM_SIZE
	.align		4
.L_544:
        /*02a4*/ 	.byte	0x03, 0x19
        /*02a6*/ 	.short	0x0280


	//----- nvinfo : EIATTR_PARAM_CBANK
	.align		4
        /*02a8*/ 	.byte	0x04, 0x0a
        /*02aa*/ 	.short	(.L_546 - .L_545)
	.align		4
.L_545:
        /*02ac*/ 	.word	index@(.nv.constant0._ZN5flash44flash_bwd_dq_dk_dv_loop_seqk_parallel_kernelI23Flash_bwd_kernel_traitsILi128ELi64ELi128ELi8ELi2ELi4ELi2ELb0ELb0EN7cutlass6half_tE19Flash_kernel_traitsILi128ELi64ELi128ELi8ES3_EELb0ELb1ELb0ELb1ELb0ELb0ELb1EEEvNS_16Flash_bwd_paramsE)
        /*02b0*/ 	.short	0x0380
        /*02b2*/ 	.short	0x0280


	//----- nvinfo : EIATTR_SW_WAR
	.align		4
.L_546:
        /*02b4*/ 	.byte	0x04, 0x36
        /*02b6*/ 	.short	(.L_548 - .L_547)
.L_547:
        /*02b8*/ 	.word	0x00000008
.L_548:


//--------------------- .nv.info._ZN5flash25flash_bwd_dot_do_o_kernelILb0E23Flash_bwd_kernel_traitsILi128ELi64ELi128ELi8ELi2ELi4ELi2ELb0ELb0EN7cutlass6half_tE19Flash_kernel_traitsILi128ELi64ELi128ELi8ES3_EEEEvNS_16Flash_bwd_paramsE --------------------------
	.section	.nv.info._ZN5flash25flash_bwd_dot_do_o_kernelILb0E23Flash_bwd_kernel_traitsILi128ELi64ELi128ELi8ELi2ELi4ELi2ELb0ELb0EN7cutlass6half_tE19Flash_kernel_traitsILi128ELi64ELi128ELi8ES3_EEEEvNS_16Flash_bwd_paramsE,"",@"SHT_CUDA_INFO"
	.sectionflags	@""
	.align	4


	//----- nvinfo : EIATTR_CUDA_API_VERSION
	.align		4
        /*0000*/ 	.byte	0x04, 0x37
        /*0002*/ 	.short	(.L_550 - .L_549)
.L_549:
        /*0004*/ 	.word	0x00000082


	//----- nvinfo : EIATTR_KPARAM_INFO
	.align		4
.L_550:
        /*0008*/ 	.byte	0x04, 0x17
        /*000a*/ 	.short	(.L_552 - .L_551)
.L_551:
        /*000c*/ 	.word	0x00000000
        /*0010*/ 	.short	0x0000
        /*0012*/ 	.short	0x0000
        /*0014*/ 	.byte	0x00, 0xf0, 0x01, 0x0a


	//----- nvinfo : EIATTR_SPARSE_MMA_MASK
	.align		4
.L_552:
        /*0018*/ 	.byte	0x03, 0x50
        /*001a*/ 	.short	0x0000


	//----- nvinfo : EIATTR_MAXREG_COUNT
	.align		4
        /*001c*/ 	.byte	0x03, 0x1b
        /*001e*/ 	.short	0x00ff


	//----- nvinfo : EIATTR_MERCURY_ISA_VERSION
	.align		4
        /*0020*/ 	.byte	0x03, 0x5f
        /*0022*/ 	.short	0x0101


	//----- nvinfo : EIATTR_COOP_GROUP_MASK_REGIDS
	.align		4
        /*0024*/ 	.byte	0x04, 0x29
        /*0026*/ 	.short	(.L_554 - .L_553)


	//   ....[0]....
.L_553:
        /*0028*/ 	.word	0xffffffff


	//   ....[1]....
        /*002c*/ 	.word	0xffffffff


	//   ....[2]....
        /*0030*/ 	.word	0xffffffff


	//   ....[3]....
        /*0034*/ 	.word	0xffffffff


	//   ....[4]....
        /*0038*/ 	.word	0xffffffff


	//   ....[5]....
        /*003c*/ 	.word	0xffffffff


	//----- nvinfo : EIATTR_COOP_GROUP_INSTR_OFFSETS
	.align		4
.L_554:
        /*0040*/ 	.byte	0x04, 0x28
        /*0042*/ 	.short	(.L_556 - .L_555)


	//   ....[0]....
.L_555:
        /*0044*/ 	.word	0x00001070


	//   ....[1]....
        /*0048*/ 	.word	0x00001090


	//   ....[2]....
        /*004c*/ 	.word	0x000010b0


	//   ....[3]....
        /*0050*/ 	.word	0x000010d0


	//   ....[4]....
        /*0054*/ 	.word	0x00001110


	//   ....[5]....
        /*0058*/ 	.word	0x00001140


	//----- nvinfo : EIATTR_VRC_CTA_INIT_COUNT
	.align		4
.L_556:
        /*005c*/ 	.byte	0x02, 0x4a
	.zero		1
	.zero		1


	//----- nvinfo : EIATTR_EXIT_INSTR_OFFSETS
	.align		4
        /*0060*/ 	.byte	0x04, 0x1c
        /*0062*/ 	.short	(.L_558 - .L_557)


	//   ....[0]....
.L_557:
        /*0064*/ 	.word	0x00000120


	//   ....[1]....
        /*0068*/ 	.word	0x000011a0


	//   ....[2]....
        /*006c*/ 	.word	0x000011c0


	//----- nvinfo : EIATTR_CRS_STACK_SIZE
	.align		4
.L_558:
        /*0070*/ 	.byte	0x04, 0x1e
        /*0072*/ 	.short	(.L_560 - .L_559)
.L_559:
        /*0074*/ 	.word	0x00000000


	//----- nvinfo : EIATTR_CBANK_PARAM_SIZE
	.align		4
.L_560:
        /*0078*/ 	.byte	0x03, 0x19
        /*007a*/ 	.short	0x0280


	//----- nvinfo : EIATTR_PARAM_CBANK
	.align		4
        /*007c*/ 	.byte	0x04, 0x0a
        /*007e*/ 	.short	(.L_562 - .L_561)
	.align		4
.L_561:
        /*0080*/ 	.word	index@(.nv.constant0._ZN5flash25flash_bwd_dot_do_o_kernelILb0E23Flash_bwd_kernel_traitsILi128ELi64ELi128ELi8ELi2ELi4ELi2ELb0ELb0EN7cutlass6half_tE19Flash_kernel_traitsILi128ELi64ELi128ELi8ES3_EEEEvNS_16Flash_bwd_paramsE)
        /*0084*/ 	.short	0x0380
        /*0086*/ 	.short	0x0280


	//----- nvinfo : EIATTR_SW_WAR
	.align		4
.L_562:
        /*0088*/ 	.byte	0x04, 0x36
        /*008a*/ 	.short	(.L_564 - .L_563)
.L_563:
        /*008c*/ 	.word	0x00000008
.L_564:


//--------------------- .nv.info._ZN5flash25flash_bwd_dot_do_o_kernelILb1E23Flash_bwd_kernel_traitsILi128ELi64ELi128ELi8ELi2ELi4ELi2ELb0ELb0EN7cutlass6half_tE19Flash_kernel_traitsILi128ELi64ELi128ELi8ES3_EEEEvNS_16Flash_bwd_paramsE --------------------------
	.section	.nv.info._ZN5flash25flash_bwd_dot_do_o_kernelILb1E23Flash_bwd_kernel_traitsILi128ELi64ELi128ELi8ELi2ELi4ELi2ELb0ELb0EN7cutlass6half_tE19Flash_kernel_traitsILi128ELi64ELi128ELi8ES3_EEEEvNS_16Flash_bwd_paramsE,"",@"SHT_CUDA_INFO"
	.sectionflags	@""
	.align	4


	//----- nvinfo : EIATTR_CUDA_API_VERSION
	.align		4
        /*0000*/ 	.byte	0x04, 0x37
        /*0002*/ 	.short	(.L_566 - .L_565)
.L_565:
        /*0004*/ 	.word	0x00000082


	//----- nvinfo : EIATTR_KPARAM_INFO
	.align		4
.L_566:
        /*0008*/ 	.byte	0x04, 0x17
        /*000a*/ 	.short	(.L_568 - .L_567)
.L_567:
        /*000c*/ 	.word	0x00000000
        /*0010*/ 	.short	0x0000
        /*0012*/ 	.short	0x0000
        /*0014*/ 	.byte	0x00, 0xf0, 0x01, 0x0a


	//----- nvinfo : EIATTR_SPARSE_MMA_MASK
	.align		4
.L_568:
        /*0018*/ 	.byte	0x03, 0x50
        /*001a*/ 	.short	0x0000


	//----- nvinfo : EIATTR_MAXREG_COUNT
	.align		4
        /*001c*/ 	.byte	0x03, 0x1b
        /*001e*/ 	.short	0x00ff


	//----- nvinfo : EIATTR_MERCURY_ISA_VERSION
	.align		4
        /*0020*/ 	.byte	0x03, 0x5f
        /*0022*/ 	.short	0x0101


	//----- nvinfo : EIATTR_COOP_GROUP_MASK_REGIDS
	.align		4
        /*0024*/ 	.byte	0x04, 0x29
        /*0026*/ 	.short	(.L_570 - .L_569)


	//   ....[0]....
.L_569:
        /*0028*/ 	.word	0xffffffff


	//   ....[1]....
        /*002c*/ 	.word	0xffffffff


	//   ....[2]....
        /*0030*/ 	.word	0xffffffff


	//   ....[3]....
        /*0034*/ 	.word	0xffffffff


	//   ....[4]....
        /*0038*/ 	.word	0xffffffff


	//   ....[5]....
        /*003c*/ 	.word	0xffffffff


	//----- nvinfo : EIATTR_COOP_GROUP_INSTR_OFFSETS
	.align		4
.L_570:
        /*0040*/ 	.byte	0x04, 0x28
        /*0042*/ 	.short	(.L_572 - .L_571)


	//   ....[0]....
.L_571:
        /*0044*/ 	.word	0x00001330


	//   ....[1]....
        /*0048*/ 	.word	0x00001350


	//   ....[2]....
        /*004c*/ 	.word	0x000013a0


	//   ....[3]....
        /*0050*/ 	.word	0x000013b0


	//   ....[4]....
        /*0054*/ 	.word	0x000013e0


	//   ....[5]....
        /*0058*/ 	.word	0x00001400


	//----- nvinfo : EIATTR_VRC_CTA_INIT_COUNT
	.align		4
.L_572:
        /*005c*/ 	.byte	0x02, 0x4a
	.zero		1
	.zero		1


	//----- nvinfo : EIATTR_EXIT_INSTR_OFFSETS
	.align		4
        /*0060*/ 	.byte	0x04, 0x1c
        /*0062*/ 	.short	(.L_574 - .L_573)


	//   ....[0]....
.L_573:
        /*0064*/ 	.word	0x00000120


	//   ....[1]....
        /*0068*/ 	.word	0x00001570


	//----- nvinfo : EIATTR_CRS_STACK_SIZE
	.align		4
.L_574:
        /*006c*/ 	.byte	0x04, 0x1e
        /*006e*/ 	.short	(.L_576 - .L_575)
.L_575:
        /*0070*/ 	.word	0x00000000


	//----- nvinfo : EIATTR_CBANK_PARAM_SIZE
	.align		4
.L_576:
        /*0074*/ 	.byte	0x03, 0x19
        /*0076*/ 	.short	0x0280


	//----- nvinfo : EIATTR_PARAM_CBANK
	.align		4
        /*0078*/ 	.byte	0x04, 0x0a
        /*007a*/ 	.short	(.L_578 - .L_577)
	.align		4
.L_577:
        /*007c*/ 	.word	index@(.nv.constant0._ZN5flash25flash_bwd_dot_do_o_kernelILb1E23Flash_bwd_kernel_traitsILi128ELi64ELi128ELi8ELi2ELi4ELi2ELb0ELb0EN7cutlass6half_tE19Flash_kernel_traitsILi128ELi64ELi128ELi8ES3_EEEEvNS_16Flash_bwd_paramsE)
        /*0080*/ 	.short	0x0380
        /*0082*/ 	.short	0x0280


	//----- nvinfo : EIATTR_SW_WAR
	.align		4
.L_578:
        /*0084*/ 	.byte	0x04, 0x36
        /*0086*/ 	.short	(.L_580 - .L_579)
.L_579:
        /*0088*/ 	.word	0x00000008
.L_580:


//--------------------- .nv.callgraph             --------------------------
	.section	.nv.callgraph,"",@"SHT_CUDA_CALLGRAPH"
	.align	4
	.sectionentsize	8
	.align		4
        /*0000*/ 	.word	0x00000000
	.align		4
        /*0004*/ 	.word	0xffffffff
	.align		4
        /*0008*/ 	.word	0x00000000
	.align		4
        /*000c*/ 	.word	0xfffffffe
	.align		4
        /*0010*/ 	.word	0x00000000
	.align		4
        /*0014*/ 	.word	0xfffffffd
	.align		4
        /*0018*/ 	.word	0x00000000
	.align		4
        /*001c*/ 	.word	0xfffffffc


//--------------------- .nv.constant4             --------------------------
	.section	.nv.constant4,"a",@progbits
	.align	8
	.align		8
.nv.constant4:
        /*0000*/ 	.dword	_ZN73_INTERNAL_70c7535a_37_flash_bwd_hdim128_fp16_causal_sm80_cu_a6473388_27614cuda3std3__45__cpo5beginE
	.align		8
        /*0008*/ 	.dword	_ZN73_INTERNAL_70c7535a_37_flash_bwd_hdim128_fp16_causal_sm80_cu_a6473388_27614cuda3std3__45__cpo3endE
	.align		8
        /*0010*/ 	.dword	_ZN73_INTERNAL_70c7535a_37_flash_bwd_hdim128_fp16_causal_sm80_cu_a6473388_27614cuda3std3__45__cpo6cbeginE
	.align		8
        /*0018*/ 	.dword	_ZN73_INTERNAL_70c7535a_37_flash_bwd_hdim128_fp16_causal_sm80_cu_a6473388_27614cuda3std3__45__cpo4cendE
	.align		8
        /*0020*/ 	.dword	_ZN73_INTERNAL_70c7535a_37_flash_bwd_hdim128_fp16_causal_sm80_cu_a6473388_27614cuda3std3__475_GLOBAL__N__70c7535a_37_flash_bwd_hdim128_fp16_causal_sm80_cu_a6473388_27616ignoreE
	.align		8
        /*0028*/ 	.dword	_ZN73_INTERNAL_70c7535a_37_flash_bwd_hdim128_fp16_causal_sm80_cu_a6473388_27614cuda3std3__419piecewise_constructE
	.align		8
        /*0030*/ 	.dword	_ZN73_INTERNAL_70c7535a_37_flash_bwd_hdim128_fp16_causal_sm80_cu_a6473388_27614cuda3std3__48in_placeE
	.align		8
        /*0038*/ 	.dword	_ZN73_INTERNAL_70c7535a_37_flash_bwd_hdim128_fp16_causal_sm80_cu_a6473388_27614cuda3std6ranges3__45__cpo4swapE
	.align		8
        /*0040*/ 	.dword	_ZN73_INTERNAL_70c7535a_37_flash_bwd_hdim128_fp16_causal_sm80_cu_a6473388_27614cuda3std6ranges3__45__cpo9iter_moveE
	.align		8
        /*0048*/ 	.dword	_ZN73_INTERNAL_70c7535a_37_flash_bwd_hdim128_fp16_causal_sm80_cu_a6473388_27614cute7productE
	.align		8
        /*0050*/ 	.dword	_ZN73_INTERNAL_70c7535a_37_flash_bwd_hdim128_fp16_causal_sm80_cu_a6473388_27614cute1_E


//--------------------- .text._ZN5flash44flash_bwd_dq_dk_dv_loop_seqk_parallel_kernelI23Flash_bwd_kernel_traitsILi128ELi64ELi64ELi8ELi4ELi2ELi2ELb1ELb0EN7cutlass6half_tE19Flash_kernel_traitsILi128ELi64ELi64ELi8ES3_EELb0ELb1ELb0ELb0ELb0ELb0ELb0EEEvNS_16Flash_bwd_paramsE --------------------------
	.section	.text._ZN5flash44flash_bwd_dq_dk_dv_loop_seqk_parallel_kernelI23Flash_bwd_kernel_traitsILi128ELi64ELi64ELi8ELi4ELi2ELi2ELb1ELb0EN7cutlass6half_tE19Flash_kernel_traitsILi128ELi64ELi64ELi8ES3_EELb0ELb1ELb0ELb0ELb0ELb0ELb0EEEvNS_16Flash_bwd_paramsE,"ax",@progbits
	.align	128
        .global         _ZN5flash44flash_bwd_dq_dk_dv_loop_seqk_parallel_kernelI23Flash_bwd_kernel_traitsILi128ELi64ELi64ELi8ELi4ELi2ELi2ELb1ELb0EN7cutlass6half_tE19Flash_kernel_traitsILi128ELi64ELi64ELi8ES3_EELb0ELb1ELb0ELb0ELb0ELb0ELb0EEEvNS_16Flash_bwd_paramsE
        .type           _ZN5flash44flash_bwd_dq_dk_dv_loop_seqk_parallel_kernelI23Flash_bwd_kernel_traitsILi128ELi64ELi64ELi8ELi4ELi2ELi2ELb1ELb0EN7cutlass6half_tE19Flash_kernel_traitsILi128ELi64ELi64ELi8ES3_EELb0ELb1ELb0ELb0ELb0ELb0ELb0EEEvNS_16Flash_bwd_paramsE,@function
        .size           _ZN5flash44flash_bwd_dq_dk_dv_loop_seqk_parallel_kernelI23Flash_bwd_kernel_traitsILi128ELi64ELi64ELi8ELi4ELi2ELi2ELb1ELb0EN7cutlass6half_tE19Flash_kernel_traitsILi128ELi64ELi64ELi8ES3_EELb0ELb1ELb0ELb0ELb0ELb0ELb0EEEvNS_16Flash_bwd_paramsE,(.L_x_1241 - _ZN5flash44flash_bwd_dq_dk_dv_loop_seqk_parallel_kernelI23Flash_bwd_kernel_traitsILi128ELi64ELi64ELi8ELi4ELi2ELi2ELb1ELb0EN7cutlass6half_tE19Flash_kernel_traitsILi128ELi64ELi64ELi8ES3_EELb0ELb1ELb0ELb0ELb0ELb0ELb0EEEvNS_16Flash_bwd_paramsE)
        .other          _ZN5flash44flash_bwd_dq_dk_dv_loop_seqk_parallel_kernelI23Flash_bwd_kernel_traitsILi128ELi64ELi64ELi8ELi4ELi2ELi2ELb1ELb0EN7cutlass6half_tE19Flash_kernel_traitsILi128ELi64ELi64ELi8ES3_EELb0ELb1ELb0ELb0ELb0ELb0ELb0EEEvNS_16Flash_bwd_paramsE,@"STO_CUDA_ENTRY STV_DEFAULT"
_ZN5flash44flash_bwd_dq_dk_dv_loop_seqk_parallel_kernelI23Flash_bwd_kernel_traitsILi128ELi64ELi64ELi8ELi4ELi2ELi2ELb1ELb0EN7cutlass6half_tE19Flash_kernel_traitsILi128ELi64ELi64ELi8ES3_EELb0ELb1ELb0ELb0ELb0ELb0ELb0EEEvNS_16Flash_bwd_paramsE:
.text._ZN5flash44flash_bwd_dq_dk_dv_loop_seqk_parallel_kernelI23Flash_bwd_kernel_traitsILi128ELi64ELi64ELi8ELi4ELi2ELi2ELb1ELb0EN7cutlass6half_tE19Flash_kernel_traitsILi128ELi64ELi64ELi8ES3_EELb0ELb1ELb0ELb0ELb0ELb0ELb0EEEvNS_16Flash_bwd_paramsE:
[----:B------:R-:W-:Y:S08]  /*0000*/  LDC R1, c[0x0][0x37c] ;  /* 0x0000df00ff017b82 */ /* 0x000ff00000000800 */
[----:B------:R-:W1:Y:S08]  /*0010*/  LDC R3, c[0x0][0x438] ;  /* 0x00010e00ff037b82 */ /* 0x000e700000000800 */
[----:B------:R-:W2:Y:S01]  /*0020*/  S2UR UR19, SR_CTAID.X ;  /* 0x00000000001379c3 */ /* 0x000ea20000002500 */
[----:B-1----:R-:W-:-:S05]  /*0030*/  VIADD R3, R3, 0x3f ;  /* 0x0000003f03037836 */ /* 0x002fca0000000000 */
[----:B------:R-:W-:-:S04]  /*0040*/  SHF.R.S32.HI R0, RZ, 0x1f, R3 ;  /* 0x0000001fff007819 */ /* 0x000fc80000011403 */
[----:B------:R-:W-:-:S04]  /*0050*/  LEA.HI R0, R0, R3, RZ, 0x6 ;  /* 0x0000000300007211 */ /* 0x000fc800078f30ff */
[----:B------:R-:W-:-:S04]  /*0060*/  SHF.R.S32.HI R0, RZ, 0x6, R0 ;  /* 0x00000006ff007819 */ /* 0x000fc80000011400 */
[----:B--2---:R-:W-:-:S13]  /*0070*/  ISETP.LE.AND P0, PT, R0, UR19, PT ;  /* 0x0000001300007c0c */ /* 0x004fda000bf03270 */
[----:B------:R-:W-:Y:S05]  /*0080*/  @P0 EXIT ;  /* 0x000000000000094d */ /* 0x000fea0003800000 */
[----:B------:R-:W1:Y:S01]  /*0090*/  S2R R209, SR_TID.X ;  /* 0x0000000000d17919 */ /* 0x000e620000002100 */
[----:B------:R-:W2:Y:S01]  /*00a0*/  S2UR UR6, SR_CgaCtaId ;  /* 0x00000000000679c3 */ /* 0x000ea20000008800 */
[----:B------:R-:W3:Y:S01]  /*00b0*/  LDCU UR4, c[0x0][0x438] ;  /* 0x00008700ff0477ac */ /* 0x000ee20008000800 */
[----:B------:R-:W-:Y:S01]  /*00c0*/  IMAD.MOV.U32 R208, RZ, RZ, 0x40 ;  /* 0x00000040ffd07424 */ /* 0x000fe200078e00ff */
[----:B------:R-:W4:Y:S01]  /*00d0*/  S2R R213, SR_CTAID.Y ;  /* 0x0000000000d57919 */ /* 0x000f220000002600 */
[----:B------:R-:W-:Y:S01]  /*00e0*/  UMOV UR5, 0x400 ;  /* 0x0000040000057882 */ /* 0x000fe20000000000 */
[----:B------:R-:W1:Y:S01]  /*00f0*/  LDCU.64 UR20, c[0x0][0x358] ;  /* 0x00006b00ff1477ac */ /* 0x000e620008000a00 */
[----:B------:R-:W3:Y:S02]  /*0100*/  S2R R212, SR_CTAID.Z ;  /* 0x0000000000d47919 */ /* 0x000ee40000002700 */
[----:B------:R-:W4:Y:S01]  /*0110*/  LDC.64 R218, c[0x0][0x460] ;  /* 0x00011800ffda7b82 */ /* 0x000f220000000a00 */
[----:B------:R-:W1:Y:S01]  /*0120*/  LDCU.64 UR8, c[0x0][0x470] ;  /* 0x00008e00ff0877ac */ /* 0x000e620008000a00 */
[----:B------:R-:W-:Y:S01]  /*0130*/  UMOV UR24, URZ ;  /* 0x000000ff00187c82 */ /* 0x000fe20008000000 */
[----:B------:R-:W-:-:S05]  /*0140*/  UMOV UR25, URZ ;  /* 0x000000ff00197c82 */ /* 0x000fca0008000000 */
[----:B------:R-:W3:Y:S01]  /*0150*/  S2UR UR18, SR_CTAID.X ;  /* 0x00000000001279c3 */ /* 0x000ee20000002500 */
[----:B--2---:R-:W-:-:S04]  /*0160*/  ULEA UR6, UR6, UR5, 0x18 ;  /* 0x0000000506067291 */ /* 0x004fc8000f8ec0ff */
[----:B------:R-:W-:Y:S01]  /*0170*/  UIADD3 UR5, UPT, UPT, UR6, 0x12000, URZ ;  /* 0x0001200006057890 */ /* 0x000fe2000fffe0ff */
[C---:B-1----:R-:W-:Y:S01]  /*0180*/  IMAD.SHL.U32 R5, R209.reuse, 0x2, RZ ;  /* 0x00000002d1057824 */ /* 0x042fe200078e00ff */
[--C-:B------:R-:W-:Y:S01]  /*0190*/  SHF.R.U32.HI R9, RZ, 0x1, R209.reuse ;  /* 0x00000001ff097819 */ /* 0x100fe200000116d1 */
[C---:B------:R-:W-:Y:S01]  /*01a0*/  IMAD.SHL.U32 R4, R209.reuse, 0x20, RZ ;  /* 0x00000020d1047824 */ /* 0x040fe200078e00ff */
[----:B------:R-:W-:Y:S01]  /*01b0*/  SHF.R.U32.HI R3, RZ, 0x2, R209 ;  /* 0x00000002ff037819 */ /* 0x000fe200000116d1 */
[----:B------:R-:W-:Y:S01]  /*01c0*/  IMAD.SHL.U32 R2, R209, 0x10, RZ ;  /* 0x00000010d1027824 */ /* 0x000fe200078e00ff */
[----:B------:R-:W-:Y:S01]  /*01d0*/  LOP3.LUT R0, R5, 0x38, RZ, 0xc0, !PT ;  /* 0x0000003805007812 */ /* 0x000fe200078ec0ff */
[----:B------:R-:W-:Y:S01]  /*01e0*/  IMAD.SHL.U32 R215, R209, 0x8, RZ ;  /* 0x00000008d1d77824 */ /* 0x000fe200078e00ff */
[----:B------:R-:W-:Y:S02]  /*01f0*/  LOP3.LUT R214, R9, 0x30, RZ, 0xc0, !PT ;  /* 0x0000003009d67812 */ /* 0x000fe400078ec0ff */
[----:B------:R-:W-:-:S02]  /*0200*/  LOP3.LUT R7, R0, 0x20, R3, 0x78, !PT ;  /* 0x0000002000077812 */ /* 0x000fc400078e7803 */
[----:B------:R-:W-:Y:S01]  /*0210*/  LOP3.LUT R214, R214, 0x7, R3, 0xf8, !PT ;  /* 0x00000007d6d67812 */ /* 0x000fe200078ef803 */
[----:B------:R-:W-:Y:S01]  /*0220*/  IMAD.SHL.U32 R3, R209, 0x40, RZ ;  /* 0x00000040d1037824 */ /* 0x000fe200078e00ff */
[----:B------:R-:W-:Y:S02]  /*0230*/  LOP3.LUT R11, R4, 0x200, RZ, 0xc0, !PT ;  /* 0x00000200040b7812 */ /* 0x000fe400078ec0ff */
[--C-:B------:R-:W-:Y:S02]  /*0240*/  LOP3.LUT R222, R7, 0x1c0, R2.reuse, 0xf8, !PT ;  /* 0x000001c007de7812 */ /* 0x100fe400078ef802 */
[----:B------:R-:W-:Y:S02]  /*0250*/  LOP3.LUT R6, R11, 0x3800, R2, 0xf8, !PT ;  /* 0x000038000b067812 */ /* 0x000fe400078ef802 */
[----:B------:R-:W-:Y:S02]  /*0260*/  SHF.R.U32.HI R217, RZ, 0x3, R209 ;  /* 0x00000003ffd97819 */ /* 0x000fe400000116d1 */
[----:B------:R-:W-:-:S02]  /*0270*/  LOP3.LUT R2, R2, 0x1c0, RZ, 0xc0, !PT ;  /* 0x000001c002027812 */ /* 0x000fc400078ec0ff */
[----:B------:R-:W-:Y:S02]  /*0280*/  LOP3.LUT R10, R3, 0x1c0, RZ, 0xc0, !PT ;  /* 0x000001c0030a7812 */ /* 0x000fe400078ec0ff */
[----:B------:R-:W-:Y:S02]  /*0290*/  LOP3.LUT R12, R9, 0x10, RZ, 0xc0, !PT ;  /* 0x00000010090c7812 */ /* 0x000fe400078ec0ff */
[----:B------:R-:W-:Y:S02]  /*02a0*/  LOP3.LUT R0, R215, 0x1f8, RZ, 0xc0, !PT ;  /* 0x000001f8d7007812 */ /* 0x000fe400078ec0ff */
[----:B------:R-:W-:Y:S02]  /*02b0*/  LOP3.LUT R2, R2, 0x18, R217, 0xf8, !PT ;  /* 0x0000001802027812 */ /* 0x000fe400078ef8d9 */
[----:B------:R-:W-:Y:S02]  /*02c0*/  LOP3.LUT R10, R10, 0x38, R215, 0xf8, !PT ;  /* 0x000000380a0a7812 */ /* 0x000fe400078ef8d7 */
[----:B------:R-:W-:-:S02]  /*02d0*/  LOP3.LUT R207, R12, 0x8, R209, 0xf8, !PT ;  /* 0x000000080ccf7812 */ /* 0x000fc400078ef8d1 */
[----:B------:R-:W-:Y:S02]  /*02e0*/  R2P PR, R209, 0xe ;  /* 0x0000000ed1007804 */ /* 0x000fe40000000000 */
[----:B------:R-:W-:Y:S02]  /*02f0*/  LOP3.LUT R0, R0, 0x38, R209, 0x78, !PT ;  /* 0x0000003800007812 */ /* 0x000fe400078e78d1 */
[----:B------:R-:W-:Y:S02]  /*0300*/  LOP3.LUT R221, R2, 0x38, R5, 0x78, !PT ;  /* 0x0000003802dd7812 */ /* 0x000fe400078e7805 */
[C---:B------:R-:W-:Y:S02]  /*0310*/  LOP3.LUT R209, R10.reuse, 0x8, R209, 0x78, !PT ;  /* 0x000000080ad17812 */ /* 0x040fe400078e78d1 */
[----:B------:R-:W-:Y:S02]  /*0320*/  LOP3.LUT R2, R10, 0x8, R9, 0x78, !PT ;  /* 0x000000080a027812 */ /* 0x000fe400078e7809 */
[----:B------:R-:W-:-:S02]  /*0330*/  LOP3.LUT R207, R207, R10, RZ, 0x3c, !PT ;  /* 0x0000000acfcf7212 */ /* 0x000fc400078e3cff */
[----:B------:R-:W-:Y:S02]  /*0340*/  LOP3.LUT R10, R5, 0x20, RZ, 0xc0, !PT ;  /* 0x00000020050a7812 */ /* 0x000fe400078ec0ff */
[----:B------:R-:W-:Y:S02]  /*0350*/  LOP3.LUT R14, R4, 0xc00, RZ, 0xc0, !PT ;  /* 0x00000c00040e7812 */ /* 0x000fe400078ec0ff */
[----:B------:R-:W-:Y:S02]  /*0360*/  LOP3.LUT R10, R10, 0x18, R217, 0xf8, !PT ;  /* 0x000000180a0a7812 */ /* 0x000fe400078ef8d9 */
[----:B------:R-:W-:Y:S02]  /*0370*/  LOP3.LUT R7, R14, 0x6, R5, 0xf8, !PT ;  /* 0x000000060e077812 */ /* 0x000fe400078ef805 */
[----:B------:R-:W-:Y:S02]  /*0380*/  LOP3.LUT R210, R10, 0x1c0, R3, 0xf8, !PT ;  /* 0x000001c00ad27812 */ /* 0x000fe400078ef803 */
[----:B------:R-:W-:-:S02]  /*0390*/  LOP3.LUT R205, R3, 0x200, RZ, 0xc0, !PT ;  /* 0x0000020003cd7812 */ /* 0x000fc400078ec0ff */
[----:B------:R-:W-:Y:S02]  /*03a0*/  LOP3.LUT R210, R210, 0x38, R215, 0x78, !PT ;  /* 0x00000038d2d27812 */ /* 0x000fe400078e78d7 */
[----:B------:R-:W-:Y:S01]  /*03b0*/  LOP3.LUT R222, R7, R222, RZ, 0xfc, !PT ;  /* 0x000000de07de7212 */ /* 0x000fe200078efcff */
[----:B---3--:R-:W-:Y:S01]  /*03c0*/  IMAD.U32 R7, RZ, RZ, UR4 ;  /* 0x00000004ff077e24 */ /* 0x008fe2000f8e00ff */
[C-C-:B------:R-:W-:Y:S01]  /*03d0*/  LOP3.LUT R211, R205.reuse, 0xc00, R4.reuse, 0xf8, !PT ;  /* 0x00000c00cdd37812 */ /* 0x140fe200078ef804 */
[----:B------:R-:W-:Y:S01]  /*03e0*/  UIADD3 UR4, UPT, UPT, UR6, 0x10000, URZ ;  /* 0x0001000006047890 */ /* 0x000fe2000fffe0ff */
[----:B------:R-:W-:Y:S02]  /*03f0*/  LOP3.LUT R205, R205, 0x400, R4, 0xf8, !PT ;  /* 0x00000400cdcd7812 */ /* 0x000fe400078ef804 */
[----:B------:R-:W-:Y:S02]  /*0400*/  LOP3.LUT R8, R4, 0x400, RZ, 0xc0, !PT ;  /* 0x0000040004087812 */ /* 0x000fe400078ec0ff */
[----:B------:R-:W-:Y:S01]  /*0410*/  LOP3.LUT R210, R210, 0x200, R3, 0xf8, !PT ;  /* 0x00000200d2d27812 */ /* 0x000fe200078ef803 */
[----:B------:R-:W-:Y:S01]  /*0420*/  IMAD.MOV.U32 R3, RZ, RZ, 0x10 ;  /* 0x00000010ff037424 */ /* 0x000fe200078e00ff */
[----:B------:R-:W-:-:S02]  /*0430*/  LEA R222, R222, UR5, 0x1 ;  /* 0x00000005dede7c11 */ /* 0x000fc4000f8e08ff */
[----:B------:R-:W-:Y:S02]  /*0440*/  LOP3.LUT R207, R207, 0x200, R4, 0xf8, !PT ;  /* 0x00000200cfcf7812 */ /* 0x000fe400078ef804 */
[----:B------:R-:W-:Y:S01]  /*0450*/  LOP3.LUT R205, R205, R2, RZ, 0xfc, !PT ;  /* 0x00000002cdcd7212 */ /* 0x000fe200078efcff */
[----:B------:R-:W-:Y:S01]  /*0460*/  VIADD R224, R222, 0x20 ;  /* 0x00000020dee07836 */ /* 0x000fe20000000000 */
[----:B------:R-:W-:Y:S01]  /*0470*/  LOP3.LUT R8, R8, 0x6, R5, 0xf8, !PT ;  /* 0x0000000608087812 */ /* 0x000fe200078ef805 */
[----:B------:R-:W-:Y:S01]  /*0480*/  @P3 VIADD R224, R222, 0xffffffe0 ;  /* 0xffffffe0dee03836 */ /* 0x000fe20000000000 */
[C---:B------:R-:W-:Y:S02]  /*0490*/  SEL R204, R3.reuse, 0xfffffff0, !P1 ;  /* 0xfffffff003cc7807 */ /* 0x040fe40004800000 */
[----:B------:R-:W-:Y:S02]  /*04a0*/  SEL R3, R3, 0xfffffff0, !P2 ;  /* 0xfffffff003037807 */ /* 0x000fe40005000000 */
[----:B------:R-:W-:Y:S01]  /*04b0*/  SEL R208, R208, 0xffffffc0, !P2 ;  /* 0xffffffc0d0d07807 */ /* 0x000fe20005000000 */
[----:B------:R-:W-:Y:S01]  /*04c0*/  IMAD.SHL.U32 R204, R204, 0x2, RZ ;  /* 0x00000002cccc7824 */ /* 0x000fe200078e00ff */
[----:B------:R-:W-:Y:S01]  /*04d0*/  LEA R207, R207, UR5, 0x1 ;  /* 0x00000005cfcf7c11 */ /* 0x000fe2000f8e08ff */
[----:B------:R-:W-:Y:S01]  /*04e0*/  IMAD.IADD R246, R222, 0x1, R3 ;  /* 0x00000001def67824 */ /* 0x000fe200078e0203 */
[----:B------:R-:W-:Y:S01]  /*04f0*/  LEA R205, R205, UR4, 0x1 ;  /* 0x00000004cdcd7c11 */ /* 0x000fe2000f8e08ff */
[----:B------:R-:W-:Y:S01]  /*0500*/  IMAD.IADD R228, R3, 0x1, R224 ;  /* 0x0000000103e47824 */ /* 0x000fe200078e02e0 */
[----:B------:R-:W-:Y:S01]  /*0510*/  LOP3.LUT R221, R8, R221, RZ, 0xfc, !PT ;  /* 0x000000dd08dd7212 */ /* 0x000fe200078efcff */
[----:B------:R-:W-:Y:S01]  /*0520*/  IMAD.IADD R206, R208, 0x1, R207 ;  /* 0x00000001d0ce7824 */ /* 0x000fe200078e02cf */
[----:B------:R-:W-:Y:S01]  /*0530*/  LOP3.LUT R209, R6, R209, RZ, 0xfc, !PT ;  /* 0x000000d106d17212 */ /* 0x000fe200078efcff */
[----:B------:R-:W-:Y:S01]  /*0540*/  IMAD.IADD R203, R208, 0x1, R205 ;  /* 0x00000001d0cb7824 */ /* 0x000fe200078e02cd */
[----:B----4-:R-:W-:-:S02]  /*0550*/  LEA R218, P0, R213, R218, 0x2 ;  /* 0x000000dad5da7211 */ /* 0x010fc400078010ff */
[----:B------:R-:W-:Y:S02]  /*0560*/  LOP3.LUT R211, R211, R2, RZ, 0xfc, !PT ;  /* 0x00000002d3d37212 */ /* 0x000fe400078efcff */
[----:B------:R-:W-:Y:S02]  /*0570*/  LOP3.LUT R216, R215, 0x38, RZ, 0xc0, !PT ;  /* 0x00000038d7d87812 */ /* 0x000fe400078ec0ff */
[----:B------:R-:W-:Y:S02]  /*0580*/  LOP3.LUT R223, R0, 0x1e00, R215, 0xf8, !PT ;  /* 0x00001e0000df7812 */ /* 0x000fe400078ef8d7 */
[----:B------:R-:W-:Y:S02]  /*0590*/  LEA.HI.X R219, R213, R219, RZ, 0x2, P0 ;  /* 0x000000dbd5db7211 */ /* 0x000fe400000f14ff */
[----:B------:R-:W-:Y:S02]  /*05a0*/  LOP3.LUT R220, R216, 0x40, RZ, 0xfc, !PT ;  /* 0x00000040d8dc7812 */ /* 0x000fe400078efcff */
[----:B------:R-:W-:-:S02]  /*05b0*/  LEA R223, R223, UR6, 0x1 ;  /* 0x00000006dfdf7c11 */ /* 0x000fc4000f8e08ff */
[----:B------:R-:W-:Y:S02]  /*05c0*/  LEA R221, R221, UR6, 0x1 ;  /* 0x00000006dddd7c11 */ /* 0x000fe4000f8e08ff */
[----:B------:R-:W-:Y:S02]  /*05d0*/  LEA R211, R211, UR6, 0x1 ;  /* 0x00000006d3d37c11 */ /* 0x000fe4000f8e08ff */
[----:B------:R-:W-:Y:S02]  /*05e0*/  LEA R209, R209, UR4, 0x1 ;  /* 0x00000004d1d17c11 */ /* 0x000fe4000f8e08ff */
[----:B------:R-:W-:-:S07]  /*05f0*/  LEA R210, R210, UR6, 0x1 ;  /* 0x00000006d2d27c11 */ /* 0x000fce000f8e08ff */
.L_x_57:
[----:B-1----:R-:W1:Y:S01]  /*0600*/  LDCU.64 UR4, c[0x0][0x478] ;  /* 0x00008f00ff0477ac */ /* 0x002e620008000a00 */
[----:B------:R-:W2:Y:S01]  /*0610*/  LDC.64 R2, c[0x0][0x460] ;  /* 0x00011800ff027b82 */ /* 0x000ea20000000a00 */
[----:B------:R-:W-:Y:S01]  /*0620*/  ISETP.NE.U32.AND P4, PT, RZ, UR8, PT ;  /* 0x00000008ff007c0c */ /* 0x000fe2000bf85070 */
[----:B------:R-:W-:Y:S01]  /*0630*/  IMAD.SHL.U32 R11, R213, 0x4, RZ ;  /* 0x00000004d50b7824 */ /* 0x000fe200078e00ff */
[----:B------:R-:W-:Y:S01]  /*0640*/  SHF.R.U32.HI R0, RZ, 0x1e, R213 ;  /* 0x0000001eff007819 */ /* 0x000fe200000116d5 */
[----:B------:R-:W-:Y:S01]  /*0650*/  IMAD.MOV.U32 R244, RZ, RZ, RZ ;  /* 0x000000fffff47224 */ /* 0x000fe200078e00ff */
[----:B------:R-:W-:-:S03]  /*0660*/  ISETP.NE.AND.EX P4, PT, RZ, UR9, PT, P4 ;  /* 0x00000009ff007c0c */ /* 0x000fc6000bf85340 */
[----:B------:R-:W3:Y:S08]  /*0670*/  LDC.U8 R6, c[0x0][0x532] ;  /* 0x00014c80ff067b82 */ /* 0x000ef00000000000 */
[----:B------:R-:W4:Y:S01]  /*0680*/  LDC.64 R4, c[0x0][0x468] ;  /* 0x00011a00ff047b82 */ /* 0x000f220000000a00 */
[----:B-1----:R-:W-:Y:S02]  /*0690*/  ISETP.NE.U32.AND P3, PT, RZ, UR4, PT ;  /* 0x00000004ff007c0c */ /* 0x002fe4000bf65070 */
[----:B------:R-:W-:-:S02]  /*06a0*/  @P4 IADD3 R12, P1, PT, R11, UR8, RZ ;  /* 0x000000080b0c4c10 */ /* 0x000fc4000ff3e0ff */
[----:B------:R-:W-:Y:S02]  /*06b0*/  ISETP.NE.AND.EX P3, PT, RZ, UR5, PT, P3 ;  /* 0x00000005ff007c0c */ /* 0x000fe4000bf65330 */
[----:B------:R-:W-:Y:S02]  /*06c0*/  @P4 IADD3.X R13, PT, PT, R0, UR9, RZ, P1, !PT ;  /* 0x00000009000d4c10 */ /* 0x000fe40008ffe4ff */
[C---:B--2---:R-:W-:Y:S02]  /*06d0*/  ISETP.NE.U32.AND P5, PT, R2.reuse, RZ, PT ;  /* 0x000000ff0200720c */ /* 0x044fe40003fa5070 */
[----:B------:R-:W-:Y:S01]  /*06e0*/  ISETP.NE.U32.AND P2, PT, R2, RZ, PT ;  /* 0x000000ff0200720c */ /* 0x000fe20003f45070 */
[----:B------:R-:W-:Y:S01]  /*06f0*/  IMAD.MOV.U32 R14, RZ, RZ, -0x1 ;  /* 0xffffffffff0e7424 */ /* 0x000fe200078e00ff */
[C---:B------:R-:W-:Y:S01]  /*0700*/  ISETP.NE.AND.EX P5, PT, R3.reuse, RZ, PT, P5 ;  /* 0x000000ff0300720c */ /* 0x040fe20003fa5350 */
[----:B------:R-:W2:Y:S01]  /*0710*/  @P4 LDG.E R244, desc[UR20][R12.64] ;  /* 0x000000140cf44981 */ /* 0x000ea2000c1e1900 */
[----:B------:R-:W-:-:S03]  /*0720*/  ISETP.NE.AND.EX P2, PT, R3, RZ, PT, P2 ;  /* 0x000000ff0300720c */ /* 0x000fc60003f45320 */
[----:B------:R-:W-:-:S04]  /*0730*/  @P3 IADD3 R2, P0, PT, R11, UR4, RZ ;  /* 0x000000040b023c10 */ /* 0x000fc8000ff1e0ff */
[----:B------:R-:W-:-:S04]  /*0740*/  @P3 IADD3.X R3, PT, PT, R0, UR5, RZ, P0, !PT ;  /* 0x0000000500033c10 */ /* 0x000fc800087fe4ff */
[----:B-----5:R1:W5:Y:S04]  /*0750*/  @P5 LDG.E R14, desc[UR20][R218.64] ;  /* 0x00000014da0e5981 */ /* 0x020368000c1e1900 */
[----:B------:R-:W2:Y:S04]  /*0760*/  @P3 LDG.E R243, desc[UR20][R2.64] ;  /* 0x0000001402f33981 */ /* 0x000ea8000c1e1900 */
[----:B------:R1:W5:Y:S01]  /*0770*/  @P2 LDG.E R9, desc[UR20][R218.64+0x4] ;  /* 0x00000414da092981 */ /* 0x000362000c1e1900 */
[----:B---3--:R-:W-:Y:S02]  /*0780*/  ISETP.NE.AND P4, PT, R6, RZ, PT ;  /* 0x000000ff0600720c */ /* 0x008fe40003f85270 */
[----:B----4-:R-:W-:-:S04]  /*0790*/  ISETP.EQ.U32.AND P1, PT, R4, RZ, PT ;  /* 0x000000ff0400720c */ /* 0x010fc80003f22070 */
[----:B------:R-:W-:Y:S02]  /*07a0*/  ISETP.EQ.OR.EX P1, PT, R5, RZ, !P4, P1 ;  /* 0x000000ff0500720c */ /* 0x000fe40006722710 */
[----:B------:R-:W-:Y:S01]  /*07b0*/  IADD3 R10, P0, PT, R11, R4, RZ ;  /* 0x000000040b0a7210 */ /* 0x000fe20007f1e0ff */
[----:B------:R-:W-:-:S04]  /*07c0*/  IMAD.MOV.U32 R245, RZ, RZ, -0x1 ;  /* 0xfffffffffff57424 */ /* 0x000fc800078e00ff */
[----:B------:R-:W-:Y:S02]  /*07d0*/  IMAD.X R11, R0, 0x1, R5, P0 ;  /* 0x00000001000b7824 */ /* 0x000fe400000e0605 */
[----:B------:R-:W3:Y:S04]  /*07e0*/  @!P3 LDC R0, c[0x0][0x43c] ;  /* 0x00010f00ff00bb82 */ /* 0x000ee80000000800 */
[----:B------:R1:W5:Y:S04]  /*07f0*/  @!P1 LDG.E R245, desc[UR20][R10.64] ;  /* 0x000000140af59981 */ /* 0x000368000c1e1900 */
[----:B------:R-:W4:Y:S01]  /*0800*/  @!P3 LDC.64 R2, c[0x0][0x488] ;  /* 0x00012200ff02bb82 */ /* 0x000f220000000a00 */
[----:B------:R-:W-:-:S07]  /*0810*/  ISETP.NE.U32.AND P1, PT, R4, RZ, PT ;  /* 0x000000ff0400720c */ /* 0x000fce0003f25070 */
[----:B------:R-:W1:Y:S01]  /*0820*/  @!P2 LDC R236, c[0x0][0x434] ;  /* 0x00010d00ffecab82 */ /* 0x000e620000000800 */
[----:B------:R-:W-:Y:S01]  /*0830*/  ISETP.NE.AND.EX P1, PT, R5, RZ, PT, P1 ;  /* 0x000000ff0500720c */ /* 0x000fe20003f25310 */
[----:B------:R-:W-:Y:S01]  /*0840*/  USHF.L.U32 UR23, UR19, 0x6, URZ ;  /* 0x0000000613177899 */ /* 0x000fe200080006ff */
[----:B----4-:R-:W-:-:S04]  /*0850*/  @!P3 ISETP.NE.U32.AND P0, PT, R2, RZ, PT ;  /* 0x000000ff0200b20c */ /* 0x010fc80003f05070 */
[----:B------:R-:W-:-:S04]  /*0860*/  @!P3 ISETP.NE.AND.EX P0, PT, R3, RZ, PT, P0 ;  /* 0x000000ff0300b20c */ /* 0x000fc80003f05300 */
[----:B---3--:R-:W-:Y:S01]  /*0870*/  @!P3 SEL R0, R0, RZ, P0 ;  /* 0x000000ff0000b207 */ /* 0x008fe20000000000 */
[----:B--2---:R-:W-:Y:S02]  /*0880*/  @P3 IMAD.IADD R243, R243, 0x1, -R244 ;  /* 0x00000001f3f33824 */ /* 0x004fe400078e0af4 */
[----:B-1----:R-:W-:Y:S06]  /*0890*/  @!P1 BRA `(.L_x_0) ;  /* 0x00000000000c9947 */ /* 0x002fec0003800000 */
[----:B------:R-:W2:Y:S02]  /*08a0*/  @P4 LDG.E R2, desc[UR20][R10.64+0x4] ;  /* 0x000004140a024981 */ /* 0x000ea4000c1e1900 */
[----:B--2--5:R-:W-:-:S06]  /*08b0*/  @P4 IADD3 R7, PT, PT, R2, -R245, RZ ;  /* 0x800000f502074210 */ /* 0x024fcc0007ffe0ff */
[----:B------:R1:W5:Y:S02]  /*08c0*/  @!P4 LDG.E R7, desc[UR20][R10.64] ;  /* 0x000000140a07c981 */ /* 0x000364000c1e1900 */
.L_x_0:
[----:B-----5:R-:W-:Y:S01]  /*08d0*/  @!P3 IADD3 R243, PT, PT, R0, R7, -R244 ;  /* 0x0000000700f3b210 */ /* 0x020fe20007ffe8f4 */
[----:B------:R-:W-:-:S03]  /*08e0*/  @P2 IMAD.IADD R236, R9, 0x1, -R14 ;  /* 0x0000000109ec2824 */ /* 0x000fc600078e0a0e */
[----:B------:R-:W-:-:S13]  /*08f0*/  ISETP.GT.AND P0, PT, R243, UR23, PT ;  /* 0x00000017f3007c0c */ /* 0x000fda000bf04270 */
[----:B------:R-:W-:Y:S05]  /*0900*/  @!P0 BRA `(.L_x_1) ;  /* 0x0000005c00208947 */ /* 0x000fea0003800000 */
[----:B------:R-:W-:Y:S01]  /*0910*/  ISETP.NE.AND P3, PT, R14, -0x1, PT ;  /* 0xffffffff0e00780c */ /* 0x000fe20003f65270 */
[----:B------:R-:W-:Y:S01]  /*0920*/  VIADD R7, R236, 0x3f ;  /* 0x0000003fec077836 */ /* 0x000fe20000000000 */
[----:B------:R-:W-:-:S04]  /*0930*/  ISETP.NE.AND P2, PT, R245, -0x1, PT ;  /* 0xfffffffff500780c */ /* 0x000fc80003f45270 */
[----:B------:R-:W-:-:S04]  /*0940*/  SHF.R.S32.HI R242, RZ, 0x1f, R7 ;  /* 0x0000001ffff27819 */ /* 0x000fc80000011407 */
[----:B------:R-:W-:-:S03]  /*0950*/  LEA.HI R242, R242, R7, RZ, 0x6 ;  /* 0x00000007f2f27211 */ /* 0x000fc600078f30ff */
[----:B------:R-:W2:Y:S01]  /*0960*/  @!P3 LDC.64 R4, c[0x0][0x398] ;  /* 0x0000e600ff04bb82 */ /* 0x000ea20000000a00 */
[----:B------:R-:W-:-:S05]  /*0970*/  SHF.R.S32.HI R242, RZ, 0x6, R242 ;  /* 0x00000006fff27819 */ /* 0x000fca00000114f2 */
[----:B------:R-:W-:Y:S02]  /*0980*/  IMAD.SHL.U32 R241, R242, 0x40, RZ ;  /* 0x00000040f2f17824 */ /* 0x000fe400078e00ff */
[----:B------:R-:W3:Y:S01]  /*0990*/  @P3 LDC.64 R2, c[0x0][0x3b0] ;  /* 0x0000ec00ff023b82 */ /* 0x000ee20000000a00 */
[----:B--2---:R-:W-:-:S04]  /*09a0*/  @!P3 IMAD.WIDE.U32 R16, R213, R4, RZ ;  /* 0x00000004d510b225 */ /* 0x004fc800078e00ff */
[----:B------:R-:W-:Y:S01]  /*09b0*/  @!P3 IMAD R13, R213, R5, R17 ;  /* 0x00000005d50db224 */ /* 0x000fe200078e0211 */
[----:B------:R-:W-:Y:S01]  /*09c0*/  IADD3 R17, PT, PT, R241, -0x40, RZ ;  /* 0xffffffc0f1117810 */ /* 0x000fe20007ffe0ff */
[----:B---3--:R-:W-:-:S03]  /*09d0*/  @P3 IMAD.WIDE.U32 R4, R14, R2, RZ ;  /* 0x000000020e043225 */ /* 0x008fc600078e00ff */
[----:B------:R-:W-:Y:S01]  /*09e0*/  SHF.R.S32.HI R19, RZ, 0x1f, R17 ;  /* 0x0000001fff137819 */ /* 0x000fe20000011411 */
[----:B------:R-:W-:Y:S02]  /*09f0*/  @P3 IMAD R13, R14, R3, R5 ;  /* 0x000000030e0d3224 */ /* 0x000fe400078e0205 */
[----:B------:R-:W-:Y:S01]  /*0a00*/  @P3 IMAD.MOV.U32 R16, RZ, RZ, R4 ;  /* 0x000000ffff103224 */ /* 0x000fe200078e0004 */
[----:B------:R-:W-:Y:S06]  /*0a10*/  @P2 BRA `(.L_x_2) ;  /* 0x0000000000282947 */ /* 0x000fec0003800000 */
[----:B------:R-:W2:Y:S01]  /*0a20*/  LDCU.64 UR14, c[0x0][0x3b8] ;  /* 0x00007700ff0e77ac */ /* 0x000ea20008000a00 */
[----:B------:R-:W-:Y:S01]  /*0a30*/  SHF.R.S32.HI R3, RZ, 0x1f, R244 ;  /* 0x0000001fff037819 */ /* 0x000fe200000114f4 */
[----:B------:R-:W3:Y:S04]  /*0a40*/  LDCU.64 UR4, c[0x0][0x3a0] ;  /* 0x00007400ff0477ac */ /* 0x000ee80008000a00 */
[----:B--2---:R-:W-:Y:S02]  /*0a50*/  IMAD R3, R3, UR14, RZ ;  /* 0x0000000e03037c24 */ /* 0x004fe4000f8e02ff */
[----:B------:R-:W-:-:S04]  /*0a60*/  IMAD.WIDE.U32 R4, R244, UR14, RZ ;  /* 0x0000000ef4047c25 */ /* 0x000fc8000f8e00ff */
[----:B------:R-:W-:-:S05]  /*0a70*/  IMAD R0, R244, UR15, R3 ;  /* 0x0000000ff4007c24 */ /* 0x000fca000f8e0203 */
[----:B------:R-:W-:-:S03]  /*0a80*/  IADD3 R5, PT, PT, R5, R0, RZ ;  /* 0x0000000005057210 */ /* 0x000fc60007ffe0ff */
[----:B---3--:R-:W-:-:S04]  /*0a90*/  IMAD.WIDE.U32 R8, R213, UR4, R4 ;  /* 0x00000004d5087c25 */ /* 0x008fc8000f8e0004 */
[----:B------:R-:W-:Y:S01]  /*0aa0*/  IMAD R7, R213, UR5, R9 ;  /* 0x00000005d5077c24 */ /* 0x000fe2000f8e0209 */
[----:B------:R-:W-:Y:S06]  /*0ab0*/  BRA `(.L_x_3) ;  /* 0x0000000000147947 */ /* 0x000fec0003800000 */
.L_x_2:
[----:B------:R-:W2:Y:S01]  /*0ac0*/  LDCU.64 UR14, c[0x0][0x3b8] ;  /* 0x00007700ff0e77ac */ /* 0x000ea20008000a00 */
[----:B------:R-:W-:-:S05]  /*0ad0*/  IADD3 R8, PT, PT, R244, R245, RZ ;  /* 0x000000f5f4087210 */ /* 0x000fca0007ffe0ff */
[C---:B--2---:R-:W-:Y:S02]  /*0ae0*/  IMAD R7, R8.reuse, UR15, RZ ;  /* 0x0000000f08077c24 */ /* 0x044fe4000f8e02ff */
[----:B------:R-:W-:-:S05]  /*0af0*/  IMAD.WIDE.U32 R8, R8, UR14, RZ ;  /* 0x0000000e08087c25 */ /* 0x000fca000f8e00ff */
[----:B------:R-:W-:Y:S02]  /*0b00*/  IADD3 R7, PT, PT, R9, R7, RZ ;  /* 0x0000000709077210 */ /* 0x000fe40007ffe0ff */
.L_x_3:
[----:B------:R-:W2:Y:S01]  /*0b10*/  LDC R3, c[0x0][0x3e8] ;  /* 0x0000fa00ff037b82 */ /* 0x000ea20000000800 */
[----:B------:R-:W-:Y:S01]  /*0b20*/  USHF.R.S32.HI UR22, URZ, 0x1f, UR23 ;  /* 0x0000001fff167899 */ /* 0x000fe20008011417 */
[----:B--2---:R-:W-:-:S04]  /*0b30*/  IABS R4, R3 ;  /* 0x0000000300047213 */ /* 0x004fc80000000000 */
[----:B------:R-:W1:Y:S08]  /*0b40*/  I2F.RP R5, R4 ;  /* 0x0000000400057306 */ /* 0x000e700000209400 */
[----:B-1----:R-:W1:Y:S02]  /*0b50*/  MUFU.RCP R10, R5 ;  /* 0x00000005000a7308 */ /* 0x002e640000001000 */
[----:B-1----:R-:W-:-:S06]  /*0b60*/  VIADD R10, R10, 0xffffffe ;  /* 0x0ffffffe0a0a7836 */ /* 0x002fcc0000000000 */
[----:B------:R-:W1:Y:S02]  /*0b70*/  F2I.FTZ.U32.TRUNC.NTZ R11, R10 ;  /* 0x0000000a000b7305 */ /* 0x000e64000021f000 */
[----:B-1----:R-:W-:Y:S01]  /*0b80*/  IMAD.MOV R0, RZ, RZ, -R11 ;  /* 0x000000ffff007224 */ /* 0x002fe200078e0a0b */
[----:B------:R-:W-:-:S03]  /*0b90*/  MOV R10, RZ ;  /* 0x000000ff000a7202 */ /* 0x000fc60000000f00 */
[----:B------:R-:W-:Y:S01]  /*0ba0*/  IMAD R2, R0, R4, RZ ;  /* 0x0000000400027224 */ /* 0x000fe200078e02ff */
[----:B------:R-:W-:-:S03]  /*0bb0*/  IABS R0, R212 ;  /* 0x000000d400007213 */ /* 0x000fc60000000000 */
[----:B------:R-:W-:-:S06]  /*0bc0*/  IMAD.HI.U32 R11, R11, R2, R10 ;  /* 0x000000020b0b7227 */ /* 0x000fcc00078e000a */
[----:B------:R-:W-:-:S04]  /*0bd0*/  IMAD.HI.U32 R6, R11, R0, RZ ;  /* 0x000000000b067227 */ /* 0x000fc800078e00ff */
[----:B------:R-:W-:-:S04]  /*0be0*/  IMAD.MOV R5, RZ, RZ, -R6 ;  /* 0x000000ffff057224 */ /* 0x000fc800078e0a06 */
[----:B------:R-:W-:Y:S01]  /*0bf0*/  IMAD R5, R4, R5, R0 ;  /* 0x0000000504057224 */ /* 0x000fe200078e0200 */
[----:B------:R-:W-:-:S04]  /*0c00*/  LOP3.LUT R0, R212, R3, RZ, 0x3c, !PT ;  /* 0x00000003d4007212 */ /* 0x000fc800078e3cff */
[----:B------:R-:W-:Y:S02]  /*0c10*/  ISETP.GT.U32.AND P1, PT, R4, R5, PT ;  /* 0x000000050400720c */ /* 0x000fe40003f24070 */
[----:B------:R-:W-:-:S11]  /*0c20*/  ISETP.GE.AND P0, PT, R0, RZ, PT ;  /* 0x000000ff0000720c */ /* 0x000fd60003f06270 */
[----:B------:R-:W-:Y:S01]  /*0c30*/  @!P1 IMAD.IADD R5, R5, 0x1, -R4 ;  /* 0x0000000105059824 */ /* 0x000fe200078e0a04 */
[----:B------:R-:W-:Y:S02]  /*0c40*/  @!P1 IADD3 R6, PT, PT, R6, 0x1, RZ ;  /* 0x0000000106069810 */ /* 0x000fe40007ffe0ff */
[----:B------:R-:W-:Y:S02]  /*0c50*/  ISETP.NE.AND P1, PT, R3, RZ, PT ;  /* 0x000000ff0300720c */ /* 0x000fe40003f25270 */
[----:B------:R-:W-:-:S13]  /*0c60*/  ISETP.GE.U32.AND P4, PT, R5, R4, PT ;  /* 0x000000040500720c */ /* 0x000fda0003f86070 */
[----:B------:R-:W-:-:S05]  /*0c70*/  @P4 VIADD R6, R6, 0x1 ;  /* 0x0000000106064836 */ /* 0x000fca0000000000 */
[----:B------:R-:W-:Y:S02]  /*0c80*/  @!P0 IADD3 R6, PT, PT, -R6, RZ, RZ ;  /* 0x000000ff06068210 */ /* 0x000fe40007ffe1ff */
[----:B------:R-:W-:-:S04]  /*0c90*/  @!P1 LOP3.LUT R6, RZ, R3, RZ, 0x33, !PT ;  /* 0x00000003ff069212 */ /* 0x000fc800078e33ff */
[----:B------:R-:W-:Y:S01]  /*0ca0*/  SHF.R.S32.HI R0, RZ, 0x1f, R6 ;  /* 0x0000001fff007819 */ /* 0x000fe20000011406 */
[----:B------:R-:W-:Y:S06]  /*0cb0*/  @P2 BRA `(.L_x_4) ;  /* 0x0000000000282947 */ /* 0x000fec0003800000 */
[----:B------:R-:W1:Y:S01]  /*0cc0*/  LDCU.64 UR12, c[0x0][0x3c0] ;  /* 0x00007800ff0c77ac */ /* 0x000e620008000a00 */
[----:B------:R-:W-:Y:S01]  /*0cd0*/  SHF.R.S32.HI R3, RZ, 0x1f, R244 ;  /* 0x0000001fff037819 */ /* 0x000fe200000114f4 */
[----:B------:R-:W2:Y:S04]  /*0ce0*/  LDCU.64 UR4, c[0x0][0x3a8] ;  /* 0x00007500ff0477ac */ /* 0x000ea80008000a00 */
[----:B-1----:R-:W-:Y:S02]  /*0cf0*/  IMAD R3, R3, UR12, RZ ;  /* 0x0000000c03037c24 */ /* 0x002fe4000f8e02ff */
[----:B------:R-:W-:-:S04]  /*0d00*/  IMAD.WIDE.U32 R4, R244, UR12, RZ ;  /* 0x0000000cf4047c25 */ /* 0x000fc8000f8e00ff */
[----:B------:R-:W-:-:S05]  /*0d10*/  IMAD R2, R244, UR13, R3 ;  /* 0x0000000df4027c24 */ /* 0x000fca000f8e0203 */
[----:B------:R-:W-:-:S03]  /*0d20*/  IADD3 R5, PT, PT, R5, R2, RZ ;  /* 0x0000000205057210 */ /* 0x000fc60007ffe0ff */
[----:B--2---:R-:W-:-:S04]  /*0d30*/  IMAD.WIDE.U32 R10, R213, UR4, R4 ;  /* 0x00000004d50a7c25 */ /* 0x004fc8000f8e0004 */
[----:B------:R-:W-:Y:S01]  /*0d40*/  IMAD R9, R213, UR5, R11 ;  /* 0x00000005d5097c24 */ /* 0x000fe2000f8e020b */
[----:B------:R-:W-:Y:S06]  /*0d50*/  BRA `(.L_x_5) ;  /* 0x0000000000147947 */ /* 0x000fec0003800000 */
.L_x_4:
[----:B------:R-:W1:Y:S01]  /*0d60*/  LDCU.64 UR12, c[0x0][0x3c0] ;  /* 0x00007800ff0c77ac */ /* 0x000e620008000a00 */
[----:B------:R-:W-:-:S05]  /*0d70*/  IADD3 R2, PT, PT, R244, R245, RZ ;  /* 0x000000f5f4027210 */ /* 0x000fca0007ffe0ff */
[C---:B-1----:R-:W-:Y:S02]  /*0d80*/  IMAD R9, R2.reuse, UR13, RZ ;  /* 0x0000000d02097c24 */ /* 0x042fe4000f8e02ff */
[----:B------:R-:W-:-:S05]  /*0d90*/  IMAD.WIDE.U32 R10, R2, UR12, RZ ;  /* 0x0000000c020a7c25 */ /* 0x000fca000f8e00ff */
[----:B------:R-:W-:-:S07]  /*0da0*/  IADD3 R9, PT, PT, R11, R9, RZ ;  /* 0x000000090b097210 */ /* 0x000fce0007ffe0ff */
.L_x_5:
[----:B------:R-:W1:Y:S01]  /*0db0*/  @!P3 LDC.64 R4, c[0x0][0x588] ;  /* 0x00016200ff04bb82 */ /* 0x000e620000000a00 */
[----:B------:R-:W2:Y:S01]  /*0dc0*/  LDCU UR11, c[0x0][0x3e0] ;  /* 0x00007c00ff0b77ac */ /* 0x000ea20008000800 */
[----:B------:R-:W2:Y:S06]  /*0dd0*/  LDCU UR26, c[0x0][0x44c] ;  /* 0x00008980ff1a77ac */ /* 0x000eac0008000800 */
[----:B------:R-:W3:Y:S01]  /*0de0*/  @P3 LDC.64 R2, c[0x0][0x590] ;  /* 0x00016400ff023b82 */ /* 0x000ee20000000a00 */
[----:B--2---:R-:W-:Y:S01]  /*0df0*/  UIMAD.WIDE UR6, UR11, UR26, URZ ;  /* 0x0000001a0b0672a5 */ /* 0x004fe2000f8e02ff */
[----:B-1----:R-:W-:-:S04]  /*0e00*/  @!P3 IMAD.WIDE.U32 R20, R213, R4, RZ ;  /* 0x00000004d514b225 */ /* 0x002fc800078e00ff */
[----:B------:R-:W-:Y:S02]  /*0e10*/  @!P3 IMAD R15, R213, R5, R21 ;  /* 0x00000005d50fb224 */ /* 0x000fe400078e0215 */
[----:B---3--:R-:W-:-:S04]  /*0e20*/  @P3 IMAD.WIDE.U32 R22, R14, R2, RZ ;  /* 0x000000020e163225 */ /* 0x008fc800078e00ff */
[----:B------:R-:W-:Y:S01]  /*0e30*/  @P3 IMAD R15, R14, R3, R23 ;  /* 0x000000030e0f3224 */ /* 0x000fe200078e0217 */
[----:B------:R-:W-:Y:S01]  /*0e40*/  @P3 MOV R20, R22 ;  /* 0x0000001600143202 */ /* 0x000fe20000000f00 */
[----:B------:R-:W-:Y:S06]  /*0e50*/  @P3 BRA `(.L_x_6) ;  /* 0x0000000000403947 */ /* 0x000fec0003800000 */
[----:B------:R-:W1:Y:S02]  /*0e60*/  LDCU UR4, c[0x0][0x444] ;  /* 0x00008880ff0477ac */ /* 0x000e640008000800 */
[----:B-1----:R-:W-:Y:S01]  /*0e70*/  USHF.R.S32.HI UR5, URZ, 0x1f, UR4 ;  /* 0x0000001fff057899 */ /* 0x002fe20008011404 */
[----:B------:R-:W-:Y:S01]  /*0e80*/  IMAD.WIDE.U32 R22, R213, UR4, RZ ;  /* 0x00000004d5167c25 */ /* 0x000fe2000f8e00ff */
[----:B------:R-:W-:-:S04]  /*0e90*/  USHF.R.S32.HI UR4, URZ, 0x1f, UR11 ;  /* 0x0000001fff047899 */ /* 0x000fc8000801140b */
[----:B------:R-:W-:Y:S02]  /*0ea0*/  IMAD R2, R213, UR5, RZ ;  /* 0x00000005d5027c24 */ /* 0x000fe4000f8e02ff */
[----:B------:R-:W-:-:S03]  /*0eb0*/  IMAD.WIDE.U32 R4, R22, UR11, RZ ;  /* 0x0000000b16047c25 */ /* 0x000fc6000f8e00ff */
[----:B------:R-:W-:Y:S01]  /*0ec0*/  IADD3 R2, PT, PT, R23, R2, RZ ;  /* 0x0000000217027210 */ /* 0x000fe20007ffe0ff */
[----:B------:R-:W-:-:S04]  /*0ed0*/  IMAD.WIDE.U32 R24, R4, UR26, RZ ;  /* 0x0000001a04187c25 */ /* 0x000fc8000f8e00ff */
[----:B------:R-:W-:-:S04]  /*0ee0*/  IMAD R2, R2, UR11, RZ ;  /* 0x0000000b02027c24 */ /* 0x000fc8000f8e02ff */
[----:B------:R-:W-:Y:S01]  /*0ef0*/  IMAD R2, R22, UR4, R2 ;  /* 0x0000000416027c24 */ /* 0x000fe2000f8e0202 */
[----:B------:R-:W-:-:S04]  /*0f00*/  USHF.R.S32.HI UR4, URZ, 0x1f, UR26 ;  /* 0x0000001fff047899 */ /* 0x000fc8000801141a */
[----:B------:R-:W-:-:S05]  /*0f10*/  IADD3 R2, PT, PT, R5, R2, RZ ;  /* 0x0000000205027210 */ /* 0x000fca0007ffe0ff */
[----:B------:R-:W-:-:S04]  /*0f20*/  IMAD R22, R2, UR26, RZ ;  /* 0x0000001a02167c24 */ /* 0x000fc8000f8e02ff */
[----:B------:R-:W-:-:S05]  /*0f30*/  IMAD R22, R4, UR4, R22 ;  /* 0x0000000404167c24 */ /* 0x000fca000f8e0216 */
[----:B------:R-:W-:Y:S01]  /*0f40*/  IADD3 R22, PT, PT, R25, R22, RZ ;  /* 0x0000001619167210 */ /* 0x000fe20007ffe0ff */
[----:B------:R-:W-:Y:S06]  /*0f50*/  BRA `(.L_x_7) ;  /* 0x00000000000c7947 */ /* 0x000fec0003800000 */
.L_x_6:
[C---:B------:R-:W-:Y:S02]  /*0f60*/  IMAD R22, R14.reuse, UR7, RZ ;  /* 0x000000070e167c24 */ /* 0x040fe4000f8e02ff */
[----:B------:R-:W-:-:S05]  /*0f70*/  IMAD.WIDE.U32 R24, R14, UR6, RZ ;  /* 0x000000060e187c25 */ /* 0x000fca000f8e00ff */
[----:B------:R-:W-:Y:S02]  /*0f80*/  IADD3 R22, PT, PT, R25, R22, RZ ;  /* 0x0000001619167210 */ /* 0x000fe40007ffe0ff */
.L_x_7:
[----:B------:R-:W1:Y:S01]  /*0f90*/  LDCU.U8 UR4, c[0x0][0x548] ;  /* 0x0000a900ff0477ac */ /* 0x000e620008000000 */
[----:B------:R-:W-:Y:S01]  /*0fa0*/  SHF.L.U32 R5, R213, 0x7, RZ ;  /* 0x00000007d5057819 */ /* 0x000fe200000006ff */
[----:B------:R-:W-:Y:S01]  /*0fb0*/  IMAD R23, R212, UR26, RZ ;  /* 0x0000001ad4177c24 */ /* 0x000fe2000f8e02ff */
[----:B------:R-:W2:Y:S02]  /*0fc0*/  LDCU.U8 UR10, c[0x0][0x5f0] ;  /* 0x0000be00ff0a77ac */ /* 0x000ea40008000000 */
[----:B------:R-:W-:-:S04]  /*0fd0*/  SEL R26, R5, RZ, P5 ;  /* 0x000000ff051a7207 */ /* 0x000fc80002800000 */
[----:B------:R-:W-:-:S04]  /*0fe0*/  IADD3 R26, P0, PT, R17, R26, RZ ;  /* 0x0000001a111a7210 */ /* 0x000fc80007f1e0ff */
[----:B------:R-:W-:Y:S01]  /*0ff0*/  IADD3.X R21, PT, PT, RZ, R19, RZ, P0, !PT ;  /* 0x00000013ff157210 */ /* 0x000fe200007fe4ff */
[----:B-1----:R-:W-:-:S04]  /*1000*/  UISETP.NE.AND UP0, UPT, UR4, URZ, UPT ;  /* 0x000000ff0400728c */ /* 0x002fc8000bf05270 */
[----:B------:R-:W-:-:S04]  /*1010*/  IMAD R21, R21, UR6, RZ ;  /* 0x0000000615157c24 */ /* 0x000fc8000f8e02ff */
[C---:B------:R-:W-:Y:S02]  /*1020*/  IMAD R21, R26.reuse, UR7, R21 ;  /* 0x000000071a157c24 */ /* 0x040fe4000f8e0215 */
[----:B------:R-:W-:-:S05]  /*1030*/  IMAD.WIDE.U32 R26, R26, UR6, RZ ;  /* 0x000000061a1a7c25 */ /* 0x000fca000f8e00ff */
[----:B------:R-:W-:Y:S01]  /*1040*/  IADD3 R21, PT, PT, R27, R21, RZ ;  /* 0x000000151b157210 */ /* 0x000fe20007ffe0ff */
[----:B--2---:R-:W-:Y:S06]  /*1050*/  BRA.U !UP0, `(.L_x_8) ;  /* 0x00000001081c7547 */ /* 0x004fec000b800000 */
[----:B------:R-:W1:Y:S01]  /*1060*/  LDC R2, c[0x0][0x434] ;  /* 0x00010d00ff027b82 */ /* 0x000e620000000800 */
[----:B------:R-:W2:Y:S01]  /*1070*/  LDCU UR4, c[0x0][0x454] ;  /* 0x00008a80ff0477ac */ /* 0x000ea20008000800 */
[----:B------:R-:W-:Y:S01]  /*1080*/  ISETP.NE.AND P0, PT, R14, -0x1, PT ;  /* 0xffffffff0e00780c */ /* 0x000fe20003f05270 */
[----:B-1----:R-:W-:-:S05]  /*1090*/  IMAD R3, R213, R2, RZ ;  /* 0x00000002d5037224 */ /* 0x002fca00078e02ff */
[----:B------:R-:W-:-:S05]  /*10a0*/  SEL R3, R3, R14, !P0 ;  /* 0x0000000e03037207 */ /* 0x000fca0004000000 */
[----:B--2---:R-:W-:Y:S01]  /*10b0*/  IMAD R12, R212, UR4, R3 ;  /* 0x00000004d40c7c24 */ /* 0x004fe2000f8e0203 */
[----:B------:R-:W-:Y:S05]  /*10c0*/  BRA `(.L_x_9) ;  /* 0x00000000000c7947 */ /* 0x000fea0003800000 */
.L_x_8:
[----:B------:R-:W1:Y:S01]  /*10d0*/  LDC R12, c[0x0][0x434] ;  /* 0x00010d00ff0c7b82 */ /* 0x000e620000000800 */
[----:B------:R-:W-:-:S04]  /*10e0*/  IMAD R3, R213, UR11, R212 ;  /* 0x0000000bd5037c24 */ /* 0x000fc8000f8e02d4 */
[----:B-1----:R-:W-:-:S03]  /*10f0*/  IMAD R12, R3, R12, RZ ;  /* 0x0000000c030c7224 */ /* 0x002fc600078e02ff */
.L_x_9:
[----:B------:R-:W-:Y:S01]  /*1100*/  IADD3 R11, PT, PT, R242, -0x1, RZ ;  /* 0xfffffffff20b7810 */ /* 0x000fe20007ffe0ff */
[----:B------:R-:W-:Y:S05]  /*1110*/  BRA.U !UP0, `(.L_x_10) ;  /* 0x0000000108247547 */ /* 0x000fea000b800000 */
[----:B------:R-:W1:Y:S01]  /*1120*/  LDC R2, c[0x0][0x444] ;  /* 0x00011100ff027b82 */ /* 0x000e620000000800 */
[----:B------:R-:W-:-:S07]  /*1130*/  ISETP.NE.AND P0, PT, R14, -0x1, PT ;  /* 0xffffffff0e00780c */ /* 0x000fce0003f05270 */
[----:B------:R-:W2:Y:S08]  /*1140*/  LDC R4, c[0x0][0x430] ;  /* 0x00010c00ff047b82 */ /* 0x000eb00000000800 */
[----:B------:R-:W2:Y:S01]  /*1150*/  LDC R3, c[0x0][0x454] ;  /* 0x00011500ff037b82 */ /* 0x000ea20000000800 */
[----:B-1----:R-:W-:-:S05]  /*1160*/  @!P0 IMAD R14, R213, R2, RZ ;  /* 0x00000002d50e8224 */ /* 0x002fca00078e02ff */
[----:B------:R-:W-:Y:S02]  /*1170*/  IADD3 R5, PT, PT, R5, R14, RZ ;  /* 0x0000000e05057210 */ /* 0x000fe40007ffe0ff */
[----:B--2---:R-:W-:-:S05]  /*1180*/  LEA R3, R4, R3, 0x7 ;  /* 0x0000000304037211 */ /* 0x004fca00078e38ff */
[----:B------:R-:W-:Y:S01]  /*1190*/  IMAD R18, R3, R212, R5 ;  /* 0x000000d403127224 */ /* 0x000fe200078e0205 */
[----:B------:R-:W-:Y:S06]  /*11a0*/  BRA `(.L_x_11) ;  /* 0x00000000000c7947 */ /* 0x000fec0003800000 */
.L_x_10:
[----:B------:R-:W1:Y:S01]  /*11b0*/  LDC R18, c[0x0][0x444] ;  /* 0x00011100ff127b82 */ /* 0x000e620000000800 */
[----:B------:R-:W-:-:S04]  /*11c0*/  IMAD R3, R213, UR11, R212 ;  /* 0x0000000bd5037c24 */ /* 0x000fc8000f8e02d4 */
[----:B-1----:R-:W-:-:S07]  /*11d0*/  IMAD R18, R3, R18, RZ ;  /* 0x0000001203127224 */ /* 0x002fce00078e02ff */
.L_x_11:
[----:B------:R-:W1:Y:S01]  /*11e0*/  S2R R14, SR_TID.X ;  /* 0x00000000000e7919 */ /* 0x000e620000002100 */
[----:B------:R-:W2:Y:S01]  /*11f0*/  LDCU.128 UR4, c[0x0][0x590] ;  /* 0x0000b200ff0477ac */ /* 0x000ea20008000c00 */
[----:B------:R-:W3:Y:S01]  /*1200*/  LDC.64 R2, c[0x0][0x3b0] ;  /* 0x0000ec00ff027b82 */ /* 0x000ee20000000a00 */
[--C-:B------:R-:W-:Y:S01]  /*1210*/  IADD3 R24, P1, P0, R26, R24, R23.reuse ;  /* 0x000000181a187210 */ /* 0x100fe2000783e017 */
[----:B------:R-:W4:Y:S01]  /*1220*/  S2R R25, SR_TID.X ;  /* 0x0000000000197919 */ /* 0x000f220000002100 */
[----:B------:R-:W-:Y:S01]  /*1230*/  SHF.R.S32.HI R23, RZ, 0x1f, R23 ;  /* 0x0000001fff177819 */ /* 0x000fe20000011417 */
[----:B------:R-:W-:Y:S01]  /*1240*/  UIMAD UR26, UR11, UR26, URZ ;  /* 0x0000001a0b1a72a4 */ /* 0x000fe2000f8e02ff */
[----:B------:R-:W-:Y:S01]  /*1250*/  IADD3 R28, P3, PT, R216, R20, RZ ;  /* 0x00000014d81c7210 */ /* 0x000fe20007f7e0ff */
[----:B------:R-:W5:Y:S01]  /*1260*/  LDCU.64 UR16, c[0x0][0x550] ;  /* 0x0000aa00ff1077ac */ /* 0x000f620008000a00 */
[----:B------:R-:W-:Y:S01]  /*1270*/  IADD3.X R21, PT, PT, R21, R22, R23, P1, P0 ;  /* 0x0000001615157210 */ /* 0x000fe20000fe0417 */
[----:B------:R-:W5:Y:S01]  /*1280*/  LDC.64 R4, c[0x0][0x5f8] ;  /* 0x00017e00ff047b82 */ /* 0x000f620000000a00 */
[----:B------:R-:W-:Y:S01]  /*1290*/  ISETP.NE.AND P4, PT, RZ, UR10, PT ;  /* 0x0000000aff007c0c */ /* 0x000fe2000bf85270 */
[----:B------:R-:W-:Y:S01]  /*12a0*/  IMAD.X R29, RZ, RZ, R15, P3 ;  /* 0x000000ffff1d7224 */ /* 0x000fe200018e060f */
[----:B------:R-:W5:Y:S01]  /*12b0*/  LDCU.64 UR10, c[0x0][0x3c8] ;  /* 0x00007900ff0a77ac */ /* 0x000f620008000a00 */
[----:B------:R-:W-:Y:S01]  /*12c0*/  IMAD.MOV.U32 R15, RZ, RZ, RZ ;  /* 0x000000ffff0f7224 */ /* 0x000fe200078e00ff */
[----:B------:R-:W-:Y:S01]  /*12d0*/  LEA R18, R11, R18, 0x6 ;  /* 0x000000120b127211 */ /* 0x000fe200078e30ff */
[----:B------:R-:W-:Y:S01]  /*12e0*/  VIADD R226, R236, UR23 ;  /* 0x00000017ece27c36 */ /* 0x000fe20008000000 */
[----:B------:R-:W-:Y:S01]  /*12f0*/  USHF.L.U32 UR28, UR26, 0x6, URZ ;  /* 0x000000061a1c7899 */ /* 0x000fe200080006ff */
[----:B------:R-:W5:Y:S01]  /*1300*/  LDC R22, c[0x0][0x508] ;  /* 0x00014200ff167b82 */ /* 0x000f620000000800 */
[----:B--2---:R-:W-:Y:S01]  /*1310*/  IMAD R20, R19, UR4, RZ ;  /* 0x0000000413147c24 */ /* 0x004fe2000f8e02ff */
[----:B------:R-:W-:Y:S01]  /*1320*/  USHF.L.U64.HI UR27, UR4, 0x5, UR5 ;  /* 0x00000005041b7899 */ /* 0x000fe20008010205 */
[C---:B------:R-:W-:Y:S01]  /*1330*/  IMAD.WIDE.U32 R28, R17.reuse, UR4, R28 ;  /* 0x00000004111c7c25 */ /* 0x040fe2000f8e001c */
[----:B------:R-:W-:Y:S03]  /*1340*/  BSSY.RECONVERGENT B1, `(.L_x_1) ;  /* 0x0000524000017945 */ /* 0x000fe60003800200 */
[----:B------:R-:W-:Y:S01]  /*1350*/  IMAD R20, R17, UR5, R20 ;  /* 0x0000000511147c24 */ /* 0x000fe2000f8e0214 */
[----:B------:R-:W2:Y:S03]  /*1360*/  LDC.64 R250, c[0x0][0x420] ;  /* 0x00010800fffa7b82 */ /* 0x000ea60000000a00 */
[----:B------:R-:W-:-:S02]  /*1370*/  IMAD.IADD R29, R29, 0x1, R20 ;  /* 0x000000011d1d7824 */ /* 0x000fc400078e0214 */
[----:B---3--:R-:W-:Y:S01]  /*1380*/  IMAD R20, R19, R2, RZ ;  /* 0x0000000213147224 */ /* 0x008fe200078e02ff */
[----:B-1----:R-:W-:Y:S01]  /*1390*/  SHF.R.U32.HI R14, RZ, 0x5, R14 ;  /* 0x00000005ff0e7819 */ /* 0x002fe2000001160e */
[----:B------:R-:W-:Y:S01]  /*13a0*/  IMAD.WIDE.U32 R28, R212, UR6, R28 ;  /* 0x00000006d41c7c25 */ /* 0x000fe2000f8e001c */
[----:B----4-:R-:W-:-:S03]  /*13b0*/  LOP3.LUT R25, R25, 0x1f, RZ, 0xc0, !PT ;  /* 0x0000001f19197812 */ /* 0x010fc600078ec0ff */
[----:B-----5:R-:W-:-:S04]  /*13c0*/  IMAD.WIDE.U32 R30, R4, UR18, RZ ;  /* 0x00000012041e7c25 */ /* 0x020fc8000f8e00ff */
[----:B------:R-:W-:Y:S01]  /*13d0*/  IMAD R25, R14, UR26, R25 ;  /* 0x0000001a0e197c24 */ /* 0x000fe2000f8e0219 */
[----:B------:R-:W-:Y:S01]  /*13e0*/  SEL R4, R30, RZ, P4 ;  /* 0x000000ff1e047207 */ /* 0x000fe20002000000 */
[----:B------:R-:W-:Y:S01]  /*13f0*/  IMAD.MOV.U32 R14, RZ, RZ, R216 ;  /* 0x000000ffff0e7224 */ /* 0x000fe200078e00d8 */
[----:B------:R-:W-:Y:S01]  /*1400*/  IADD3 R22, PT, PT, R226, -R22, -R243 ;  /* 0x80000016e2167210 */ /* 0x000fe20007ffe8f3 */
[C---:B------:R-:W-:Y:S02]  /*1410*/  IMAD R20, R17.reuse, R3, R20 ;  /* 0x0000000311147224 */ /* 0x040fe400078e0214 */
[----:B------:R-:W-:Y:S01]  /*1420*/  IMAD.WIDE.U32 R26, R17, R2, R14 ;  /* 0x00000002111a7225 */ /* 0x000fe200078e000e */
[----:B------:R-:W-:-:S03]  /*1430*/  SHF.R.S32.HI R227, RZ, 0x1f, R22 ;  /* 0x0000001fffe37819 */ /* 0x000fc60000011416 */
[----:B------:R-:W-:Y:S01]  /*1440*/  IMAD R29, R212, UR7, R29 ;  /* 0x00000007d41d7c24 */ /* 0x000fe2000f8e021d */
[----:B------:R-:W-:Y:S01]  /*1450*/  IADD3 R16, P3, PT, R16, R26, RZ ;  /* 0x0000001a10107210 */ /* 0x000fe20007f7e0ff */
[----:B------:R-:W1:Y:S01]  /*1460*/  LDCU.64 UR6, c[0x0][0x380] ;  /* 0x00007000ff0677ac */ /* 0x000e620008000a00 */
[----:B------:R-:W-:Y:S01]  /*1470*/  IMAD R30, R5, UR18, R31 ;  /* 0x00000012051e7c24 */ /* 0x000fe2000f8e021f */
[----:B------:R-:W-:Y:S01]  /*1480*/  IADD3 R5, P1, P0, R25, R24, R4 ;  /* 0x0000001819057210 */ /* 0x000fe2000783e004 */
[----:B------:R-:W-:Y:S01]  /*1490*/  IMAD.WIDE.U32 R28, R217, UR4, R28 ;  /* 0x00000004d91c7c25 */ /* 0x000fe2000f8e001c */
[----:B------:R-:W-:Y:S02]  /*14a0*/  IADD3.X R17, PT, PT, R13, R27, R20, P3, !PT ;  /* 0x0000001b0d117210 */ /* 0x000fe40001ffe414 */
[----:B------:R-:W-:Y:S01]  /*14b0*/  SHF.R.S32.HI R4, RZ, 0x1f, R25 ;  /* 0x0000001fff047819 */ /* 0x000fe20000011419 */
[----:B------:R-:W-:Y:S01]  /*14c0*/  IMAD R235, R217, UR5, R29 ;  /* 0x00000005d9eb7c24 */ /* 0x000fe2000f8e021d */
[----:B------:R-:W-:Y:S01]  /*14d0*/  SEL R13, R30, RZ, P4 ;  /* 0x000000ff1e0d7207 */ /* 0x000fe20002000000 */
[----:B------:R-:W-:Y:S01]  /*14e0*/  IMAD.WIDE.U32 R24, R212, UR10, R16 ;  /* 0x0000000ad4187c25 */ /* 0x000fe2000f8e0010 */
[----:B------:R-:W-:Y:S01]  /*14f0*/  LEA.HI R227, R227, R22, RZ, 0x6 ;  /* 0x00000016e3e37211 */ /* 0x000fe200078f30ff */
[----:B------:R-:W3:Y:S01]  /*1500*/  LDC.64 R16, c[0x0][0x5e8] ;  /* 0x00017a00ff107b82 */ /* 0x000ee20000000a00 */
[----:B------:R-:W-:Y:S01]  /*1510*/  IADD3.X R13, PT, PT, R4, R21, R13, P1, P0 ;  /* 0x00000015040d7210 */ /* 0x000fe20000fe040d */
[----:B------:R-:W-:Y:S01]  /*1520*/  IMAD R25, R212, UR11, R25 ;  /* 0x0000000bd4197c24 */ /* 0x000fe2000f8e0219 */
[----:B------:R-:W4:Y:S01]  /*1530*/  LDCU.64 UR10, c[0x0][0x570] ;  /* 0x0000ae00ff0a77ac */ /* 0x000f220008000a00 */
[C---:B------:R-:W-:Y:S01]  /*1540*/  LEA R234, P1, R28.reuse, UR16, 0x1 ;  /* 0x000000101cea7c11 */ /* 0x040fe2000f8208ff */
[----:B------:R-:W-:Y:S01]  /*1550*/  IMAD.U32 R4, RZ, RZ, UR28 ;  /* 0x0000001cff047e24 */ /* 0x000fe2000f8e00ff */
[----:B------:R-:W-:Y:S01]  /*1560*/  SHF.R.S32.HI R227, RZ, 0x6, R227 ;  /* 0x00000006ffe37819 */ /* 0x000fe200000114e3 */
[C---:B------:R-:W-:Y:S01]  /*1570*/  IMAD.WIDE.U32 R20, R217.reuse, R2, R24 ;  /* 0x00000002d9147225 */ /* 0x040fe200078e0018 */
[----:B------:R-:W-:Y:S01]  /*1580*/  LEA.HI.X R235, R28, UR17, R235, 0x1, P1 ;  /* 0x000000111ceb7c11 */ /* 0x000fe200088f0ceb */
[----:B------:R-:W-:Y:S01]  /*1590*/  USHF.L.U32 UR16, UR4, 0x5, URZ ;  /* 0x0000000504107899 */ /* 0x000fe200080006ff */
[----:B------:R-:W-:Y:S01]  /*15a0*/  VIMNMX R227, PT, PT, RZ, R227, !PT ;  /* 0x000000e3ffe37248 */ /* 0x000fe20007fe0100 */
[----:B------:R-:W-:Y:S01]  /*15b0*/  IMAD R233, R217, R3, R21 ;  /* 0x00000003d9e97224 */ /* 0x000fe200078e0215 */
[----:B-1----:R-:W-:-:S02]  /*15c0*/  LEA R232, P1, R20, UR6, 0x1 ;  /* 0x0000000614e87c11 */ /* 0x002fc4000f8208ff */
[----:B------:R-:W-:Y:S02]  /*15d0*/  IADD3 R5, P0, PT, R5, UR28, RZ ;  /* 0x0000001c05057c10 */ /* 0x000fe4000ff1e0ff */
[----:B------:R-:W-:Y:S02]  /*15e0*/  LEA.HI.X R233, R20, UR7, R233, 0x1, P1 ;  /* 0x0000000714e97c11 */ /* 0x000fe400088f0ce9 */
[----:B------:R-:W-:Y:S02]  /*15f0*/  ISETP.GT.AND P1, PT, R242, R227, PT ;  /* 0x000000e3f200720c */ /* 0x000fe40003f24270 */
[----:B------:R-:W-:Y:S02]  /*1600*/  LEA.HI.X.SX32 R4, R4, R13, 0x1, P0 ;  /* 0x0000000d04047211 */ /* 0x000fe400000f0eff */
[----:B----4-:R-:W-:Y:S01]  /*1610*/  LEA R248, P0, R5, UR10, 0x2 ;  /* 0x0000000a05f87c11 */ /* 0x010fe2000f8010ff */
[----:B---3--:R-:W-:-:S03]  /*1620*/  IMAD.WIDE R230, R18, 0x4, R16 ;  /* 0x0000000412e67825 */ /* 0x008fc600078e0210 */
[----:B------:R-:W-:Y:S01]  /*1630*/  LEA.HI.X R249, R5, UR11, R4, 0x2, P0 ;  /* 0x0000000b05f97c11 */ /* 0x000fe200080f1404 */
[----:B------:R-:W-:Y:S01]  /*1640*/  IMAD R5, R11, 0x40, R12 ;  /* 0x000000400b057824 */ /* 0x000fe200078e020c */
[----:B------:R-:W-:Y:S01]  /*1650*/  IADD3 R4, P0, PT, R217, 0x20, RZ ;  /* 0x00000020d9047810 */ /* 0x000fe20007f1e0ff */
[----:B------:R-:W-:Y:S01]  /*1660*/  IMAD.MOV.U32 R229, RZ, RZ, R231 ;  /* 0x000000ffffe57224 */ /* 0x000fe200078e00e7 */
[----:B------:R-:W-:Y:S01]  /*1670*/  SHF.L.U64.HI R12, R2, 0x5, R3 ;  /* 0x00000005020c7819 */ /* 0x000fe20000010203 */
[----:B--2---:R-:W-:Y:S01]  /*1680*/  IMAD.WIDE R250, R5, 0x4, R250 ;  /* 0x0000000405fa7825 */ /* 0x004fe200078e02fa */
[----:B------:R-:W-:-:S03]  /*1690*/  IADD3 R5, PT, PT, R217, 0x20, RZ ;  /* 0x00000020d9057810 */ /* 0x000fc60007ffe0ff */
[----:B------:R-:W-:Y:S02]  /*16a0*/  IMAD.SHL.U32 R3, R2, 0x20, RZ ;  /* 0x0000002002037824 */ /* 0x000fe400078e00ff */
[----:B------:R-:W-:Y:S01]  /*16b0*/  IMAD.X R2, RZ, RZ, RZ, P0 ;  /* 0x000000ffff027224 */ /* 0x000fe200000e06ff */
[----:B------:R-:W-:Y:S06]  /*16c0*/  @P1 BRA `(.L_x_12) ;  /* 0x0000000400cc1947 */ /* 0x000fec0003800000 */
[----:B------:R-:W-:Y:S05]  /*16d0*/  @P2 BRA `(.L_x_13) ;  /* 0x0000000000282947 */ /* 0x000fea0003800000 */
        /* <DEDUP_REMOVED lines=9> */
[----:B------:R-:W-:Y:S05]  /*1770*/  BRA `(.L_x_14) ;  /* 0x0000000000147947 */ /* 0x000fea0003800000 */
.L_x_13:
[----:B------:R-:W1:Y:S01]  /*1780*/  LDCU.64 UR10, c[0x0][0x5c0] ;  /* 0x0000b800ff0a77ac */ /* 0x000e620008000a00 */
[----:B------:R-:W-:-:S05]  /*1790*/  IADD3 R0, PT, PT, R244, R245, RZ ;  /* 0x000000f5f4007210 */ /* 0x000fca0007ffe0ff */
[C---:B-1----:R-:W-:Y:S02]  /*17a0*/  IMAD R3, R0.reuse, UR11, RZ ;  /* 0x0000000b00037c24 */ /* 0x042fe4000f8e02ff */
[----:B------:R-:W-:-:S05]  /*17b0*/  IMAD.WIDE.U32 R6, R0, UR10, RZ ;  /* 0x0000000a00067c25 */ /* 0x000fca000f8e00ff */
[----:B------:R-:W-:Y:S02]  /*17c0*/  IADD3 R0, PT, PT, R7, R3, RZ ;  /* 0x0000000307007210 */ /* 0x000fe40007ffe0ff */
.L_x_14:
        /* <DEDUP_REMOVED lines=11> */
.L_x_15:
[----:B------:R-:W1:Y:S01]  /*1880*/  LDCU.64 UR6, c[0x0][0x5c8] ;  /* 0x0000b900ff0677ac */ /* 0x000e620008000a00 */
[----:B------:R-:W-:-:S05]  /*1890*/  IADD3 R244, PT, PT, R244, R245, RZ ;  /* 0x000000f5f4f47210 */ /* 0x000fca0007ffe0ff */
[C---:B-1----:R-:W-:Y:S02]  /*18a0*/  IMAD R7, R244.reuse, UR7, RZ ;  /* 0x00000007f4077c24 */ /* 0x042fe4000f8e02ff */
[----:B------:R-:W-:-:S05]  /*18b0*/  IMAD.WIDE.U32 R8, R244, UR6, RZ ;  /* 0x00000006f4087c25 */ /* 0x000fca000f8e00ff */
[----:B------:R-:W-:Y:S02]  /*18c0*/  IADD3 R7, PT, PT, R9, R7, RZ ;  /* 0x0000000709077210 */ /* 0x000fe40007ffe0ff */
.L_x_16:
[----:B------:R-:W-:Y:S01]  /*18d0*/  IMAD.U32 R3, RZ, RZ, UR10 ;  /* 0x0000000aff037e24 */ /* 0x000fe2000f8e00ff */
[----:B------:R-:W1:Y:S01]  /*18e0*/  LDCU.64 UR4, c[0x0][0x5d8] ;  /* 0x0000bb00ff0477ac */ /* 0x000e620008000a00 */
[----:B------:R-:W-:Y:S02]  /*18f0*/  BSSY.RECONVERGENT B0, `(.L_x_17) ;  /* 0x0000019000007945 */ /* 0x000fe40003800200 */
[----:B------:R-:W-:Y:S01]  /*1900*/  IMAD.WIDE.U32 R10, R3, UR23, R14 ;  /* 0x00000017030a7c25 */ /* 0x000fe2000f8e000e */
[----:B------:R-:W-:-:S03]  /*1910*/  UIMAD UR12, UR22, UR10, URZ ;  /* 0x0000000a160c72a4 */ /* 0x000fc6000f8e02ff */
[----:B------:R-:W-:Y:S01]  /*1920*/  IMAD.U32 R3, RZ, RZ, UR6 ;  /* 0x00000006ff037e24 */ /* 0x000fe2000f8e00ff */
[----:B------:R-:W-:Y:S01]  /*1930*/  IADD3 R10, P0, PT, R6, R10, RZ ;  /* 0x0000000a060a7210 */ /* 0x000fe20007f1e0ff */
[----:B------:R-:W-:Y:S01]  /*1940*/  UIMAD UR12, UR23, UR11, UR12 ;  /* 0x0000000b170c72a4 */ /* 0x000fe2000f8e020c */
[----:B------:R-:W-:-:S04]  /*1950*/  IADD3 R6, PT, PT, R243, -UR23, RZ ;  /* 0x80000017f3067c10 */ /* 0x000fc8000fffe0ff */
[-C--:B------:R-:W-:Y:S02]  /*1960*/  ISETP.GE.AND P4, PT, R217, R6.reuse, PT ;  /* 0x00000006d900720c */ /* 0x080fe40003f86270 */
[----:B------:R-:W-:Y:S02]  /*1970*/  IADD3.X R11, PT, PT, R0, UR12, R11, P0, !PT ;  /* 0x0000000c000b7c10 */ /* 0x000fe400087fe40b */
[----:B------:R-:W-:Y:S01]  /*1980*/  ISETP.GE.AND P3, PT, R5, R6, PT ;  /* 0x000000060500720c */ /* 0x000fe20003f66270 */
[----:B-1----:R-:W-:-:S04]  /*1990*/  IMAD.WIDE.U32 R10, R212, UR4, R10 ;  /* 0x00000004d40a7c25 */ /* 0x002fc8000f8e000a */
[----:B------:R-:W-:-:S04]  /*19a0*/  IMAD R5, R212, UR5, R11 ;  /* 0x00000005d4057c24 */ /* 0x000fc8000f8e020b */
[----:B------:R-:W-:Y:S05]  /*19b0*/  @P4 BRA `(.L_x_18) ;  /* 0x0000000000304947 */ /* 0x000fea0003800000 */
[----:B------:R-:W1:Y:S01]  /*19c0*/  LDCU UR12, c[0x0][0x440] ;  /* 0x00008800ff0c77ac */ /* 0x000e620008000800 */
[----:B------:R-:W-:Y:S02]  /*19d0*/  IMAD.MOV.U32 R12, RZ, RZ, R10 ;  /* 0x000000ffff0c7224 */ /* 0x000fe400078e000a */
[----:B------:R-:W-:Y:S01]  /*19e0*/  IMAD.MOV.U32 R13, RZ, RZ, R5 ;  /* 0x000000ffff0d7224 */ /* 0x000fe200078e0005 */
[----:B------:R-:W2:Y:S01]  /*19f0*/  LDCU.64 UR4, c[0x0][0x560] ;  /* 0x0000ac00ff0477ac */ /* 0x000ea20008000a00 */
[----:B------:R-:W-:-:S04]  /*1a00*/  IMAD.WIDE.U32 R16, R217, UR10, R12 ;  /* 0x0000000ad9107c25 */ /* 0x000fc8000f8e000c */
[----:B------:R-:W-:Y:S01]  /*1a10*/  IMAD R0, R217, UR11, R17 ;  /* 0x0000000bd9007c24 */ /* 0x000fe2000f8e0211 */
[----:B-1----:R-:W-:Y:S02]  /*1a20*/  ISETP.GE.AND P2, PT, R216, UR12, PT ;  /* 0x0000000cd8007c0c */ /* 0x002fe4000bf46270 */
[----:B------:R-:W-:Y:S02]  /*1a30*/  ISETP.GE.AND P1, PT, R220, UR12, PT ;  /* 0x0000000cdc007c0c */ /* 0x000fe4000bf26270 */
[----:B--2---:R-:W-:-:S04]  /*1a40*/  LEA R12, P0, R16, UR4, 0x1 ;  /* 0x00000004100c7c11 */ /* 0x004fc8000f8008ff */
[----:B------:R-:W-:-:S05]  /*1a50*/  LEA.HI.X R13, R16, UR5, R0, 0x1, P0 ;  /* 0x00000005100d7c11 */ /* 0x000fca00080f0c00 */
[----:B------:R1:W-:Y:S04]  /*1a60*/  @!P2 STG.E.128 desc[UR20][R12.64], RZ ;  /* 0x000000ff0c00a986 */ /* 0x0003e8000c101d14 */
[----:B------:R1:W-:Y:S02]  /*1a70*/  @!P1 STG.E.128 desc[UR20][R12.64+0x80], RZ ;  /* 0x000080ff0c009986 */ /* 0x0003e4000c101d14 */
.L_x_18:
[----:B------:R-:W-:Y:S05]  /*1a80*/  BSYNC.RECONVERGENT B0 ;  /* 0x0000000000007941 */ /* 0x000fea0003800200 */
.L_x_17:
[----:B------:R-:W-:Y:S04]  /*1a90*/  BSSY.RECONVERGENT B0, `(.L_x_19) ;  /* 0x000000f000007945 */ /* 0x000fe80003800200 */
[----:B------:R-:W-:Y:S05]  /*1aa0*/  @P3 BRA `(.L_x_20) ;  /* 0x0000000000343947 */ /* 0x000fea0003800000 */
[----:B------:R-:W2:Y:S01]  /*1ab0*/  LDCU UR12, c[0x0][0x440] ;  /* 0x00008800ff0c77ac */ /* 0x000ea20008000800 */
[----:B------:R-:W-:Y:S02]  /*1ac0*/  IMAD R9, R2, UR10, RZ ;  /* 0x0000000a02097c24 */ /* 0x000fe4000f8e02ff */
[----:B------:R-:W-:Y:S01]  /*1ad0*/  IMAD.MOV.U32 R11, RZ, RZ, R5 ;  /* 0x000000ffff0b7224 */ /* 0x000fe200078e0005 */
[----:B------:R-:W1:Y:S01]  /*1ae0*/  LDCU.64 UR4, c[0x0][0x560] ;  /* 0x0000ac00ff0477ac */ /* 0x000e620008000a00 */
[C---:B------:R-:W-:Y:S02]  /*1af0*/  IMAD R9, R4.reuse, UR11, R9 ;  /* 0x0000000b04097c24 */ /* 0x040fe4000f8e0209 */
[----:B------:R-:W-:-:S05]  /*1b00*/  IMAD.WIDE.U32 R10, R4, UR10, R10 ;  /* 0x0000000a040a7c25 */ /* 0x000fca000f8e000a */
[----:B------:R-:W-:Y:S02]  /*1b10*/  IADD3 R9, PT, PT, R11, R9, RZ ;  /* 0x000000090b097210 */ /* 0x000fe40007ffe0ff */
[----:B--2---:R-:W-:Y:S02]  /*1b20*/  ISETP.GE.AND P1, PT, R216, UR12, PT ;  /* 0x0000000cd8007c0c */ /* 0x004fe4000bf26270 */
[----:B------:R-:W-:Y:S02]  /*1b30*/  ISETP.GE.AND P0, PT, R220, UR12, PT ;  /* 0x0000000cdc007c0c */ /* 0x000fe4000bf06270 */
[----:B-1----:R-:W-:-:S04]  /*1b40*/  LEA R12, P2, R10, UR4, 0x1 ;  /* 0x000000040a0c7c11 */ /* 0x002fc8000f8408ff */
[----:B------:R-:W-:-:S05]  /*1b50*/  LEA.HI.X R13, R10, UR5, R9, 0x1, P2 ;  /* 0x000000050a0d7c11 */ /* 0x000fca00090f0c09 */
[----:B------:R2:W-:Y:S04]  /*1b60*/  @!P1 STG.E.128 desc[UR20][R12.64], RZ ;  /* 0x000000ff0c009986 */ /* 0x0005e8000c101d14 */
[----:B------:R2:W-:Y:S02]  /*1b70*/  @!P0 STG.E.128 desc[UR20][R12.64+0x80], RZ ;  /* 0x000080ff0c008986 */ /* 0x0005e4000c101d14 */
.L_x_20:
[----:B------:R-:W-:Y:S05]  /*1b80*/  BSYNC.RECONVERGENT B0 ;  /* 0x0000000000007941 */ /* 0x000fea0003800200 */
.L_x_19:
[----:B------:R-:W3:Y:S01]  /*1b90*/  LDCU.64 UR4, c[0x0][0x5e0] ;  /* 0x0000bc00ff0477ac */ /* 0x000ee20008000a00 */
[----:B------:R-:W-:Y:S01]  /*1ba0*/  IMAD.WIDE.U32 R10, R3, UR23, R14 ;  /* 0x00000017030a7c25 */ /* 0x000fe2000f8e000e */
[----:B------:R-:W-:Y:S01]  /*1bb0*/  BSSY.RECONVERGENT B0, `(.L_x_21) ;  /* 0x0000014000007945 */ /* 0x000fe20003800200 */
[----:B------:R-:W-:Y:S01]  /*1bc0*/  UIMAD UR22, UR22, UR6, URZ ;  /* 0x00000006161672a4 */ /* 0x000fe2000f8e02ff */
[----:B------:R-:W-:-:S03]  /*1bd0*/  IADD3 R8, P0, PT, R8, R10, RZ ;  /* 0x0000000a08087210 */ /* 0x000fc60007f1e0ff */
[----:B------:R-:W-:-:S06]  /*1be0*/  UIMAD UR22, UR23, UR7, UR22 ;  /* 0x00000007171672a4 */ /* 0x000fcc000f8e0216 */
[----:B------:R-:W-:-:S03]  /*1bf0*/  IADD3.X R9, PT, PT, R7, UR22, R11, P0, !PT ;  /* 0x0000001607097c10 */ /* 0x000fc600087fe40b */
[----:B---3--:R-:W-:-:S04]  /*1c00*/  IMAD.WIDE.U32 R8, R212, UR4, R8 ;  /* 0x00000004d4087c25 */ /* 0x008fc8000f8e0008 */
[----:B------:R-:W-:Y:S01]  /*1c10*/  IMAD R3, R212, UR5, R9 ;  /* 0x00000005d4037c24 */ /* 0x000fe2000f8e0209 */
[----:B------:R-:W-:Y:S06]  /*1c20*/  @P4 BRA `(.L_x_22) ;  /* 0x0000000000304947 */ /* 0x000fec0003800000 */
[----:B------:R-:W3:Y:S01]  /*1c30*/  LDCU UR10, c[0x0][0x440] ;  /* 0x00008800ff0a77ac */ /* 0x000ee20008000800 */
[----:B------:R-:W-:Y:S02]  /*1c40*/  IMAD.MOV.U32 R6, RZ, RZ, R8 ;  /* 0x000000ffff067224 */ /* 0x000fe400078e0008 */
[----:B------:R-:W-:Y:S01]  /*1c50*/  IMAD.MOV.U32 R7, RZ, RZ, R3 ;  /* 0x000000ffff077224 */ /* 0x000fe200078e0003 */
[----:B------:R-:W4:Y:S01]  /*1c60*/  LDCU.64 UR4, c[0x0][0x568] ;  /* 0x0000ad00ff0477ac */ /* 0x000f220008000a00 */
[----:B------:R-:W-:-:S04]  /*1c70*/  IMAD.WIDE.U32 R10, R217, UR6, R6 ;  /* 0x00000006d90a7c25 */ /* 0x000fc8000f8e0006 */
[----:B------:R-:W-:Y:S01]  /*1c80*/  IMAD R0, R217, UR7, R11 ;  /* 0x00000007d9007c24 */ /* 0x000fe2000f8e020b */
[----:B---3--:R-:W-:Y:S02]  /*1c90*/  ISETP.GE.AND P1, PT, R216, UR10, PT ;  /* 0x0000000ad8007c0c */ /* 0x008fe4000bf26270 */
[----:B------:R-:W-:Y:S02]  /*1ca0*/  ISETP.GE.AND P0, PT, R220, UR10, PT ;  /* 0x0000000adc007c0c */ /* 0x000fe4000bf06270 */
[----:B----4-:R-:W-:-:S04]  /*1cb0*/  LEA R6, P2, R10, UR4, 0x1 ;  /* 0x000000040a067c11 */ /* 0x010fc8000f8408ff */
[----:B------:R-:W-:-:S05]  /*1cc0*/  LEA.HI.X R7, R10, UR5, R0, 0x1, P2 ;  /* 0x000000050a077c11 */ /* 0x000fca00090f0c00 */
[----:B------:R3:W-:Y:S04]  /*1cd0*/  @!P1 STG.E.128 desc[UR20][R6.64], RZ ;  /* 0x000000ff06009986 */ /* 0x0007e8000c101d14 */
[----:B------:R3:W-:Y:S02]  /*1ce0*/  @!P0 STG.E.128 desc[UR20][R6.64+0x80], RZ ;  /* 0x000080ff06008986 */ /* 0x0007e4000c101d14 */
.L_x_22:
[----:B------:R-:W-:Y:S05]  /*1cf0*/  BSYNC.RECONVERGENT B0 ;  /* 0x0000000000007941 */ /* 0x000fea0003800200 */
.L_x_21:
[----:B------:R-:W-:Y:S05]  /*1d00*/  @P3 BRA `(.L_x_23) ;  /* 0x00000048001c3947 */ /* 0x000fea0003800000 */
[----:B------:R-:W4:Y:S01]  /*1d10*/  LDCU UR10, c[0x0][0x440] ;  /* 0x00008800ff0a77ac */ /* 0x000f220008000800 */
[----:B------:R-:W-:Y:S02]  /*1d20*/  IMAD R5, R2, UR6, RZ ;  /* 0x0000000602057c24 */ /* 0x000fe4000f8e02ff */
[----:B------:R-:W-:Y:S01]  /*1d30*/  IMAD.MOV.U32 R2, RZ, RZ, R8 ;  /* 0x000000ffff027224 */ /* 0x000fe200078e0008 */
[----:B------:R-:W5:Y:S01]  /*1d40*/  LDCU.64 UR4, c[0x0][0x568] ;  /* 0x0000ad00ff0477ac */ /* 0x000f620008000a00 */
[C---:B------:R-:W-:Y:S02]  /*1d50*/  IMAD R5, R4.reuse, UR7, R5 ;  /* 0x0000000704057c24 */ /* 0x040fe4000f8e0205 */
[----:B------:R-:W-:-:S05]  /*1d60*/  IMAD.WIDE.U32 R2, R4, UR6, R2 ;  /* 0x0000000604027c25 */ /* 0x000fca000f8e0002 */
[----:B------:R-:W-:Y:S02]  /*1d70*/  IADD3 R5, PT, PT, R3, R5, RZ ;  /* 0x0000000503057210 */ /* 0x000fe40007ffe0ff */
[----:B----4-:R-:W-:Y:S02]  /*1d80*/  ISETP.GE.AND P0, PT, R216, UR10, PT ;  /* 0x0000000ad8007c0c */ /* 0x010fe4000bf06270 */
[----:B-----5:R-:W-:-:S04]  /*1d90*/  LEA R4, P1, R2, UR4, 0x1 ;  /* 0x0000000402047c11 */ /* 0x020fc8000f8208ff */
[----:B------:R-:W-:-:S07]  /*1da0*/  LEA.HI.X R5, R2, UR5, R5, 0x1, P1 ;  /* 0x0000000502057c11 */ /* 0x000fce00088f0c05 */
[----:B------:R4:W-:Y:S01]  /*1db0*/  @!P0 STG.E.128 desc[UR20][R4.64], RZ ;  /* 0x000000ff04008986 */ /* 0x0009e2000c101d14 */
[----:B------:R-:W-:-:S13]  /*1dc0*/  ISETP.GE.AND P0, PT, R220, UR10, PT ;  /* 0x0000000adc007c0c */ /* 0x000fda000bf06270 */
[----:B------:R-:W-:Y:S05]  /*1dd0*/  @P0 BRA `(.L_x_23) ;  /* 0x0000004400e80947 */ /* 0x000fea0003800000 */
[----:B------:R1:W-:Y:S01]  /*1de0*/  STG.E.128 desc[UR20][R4.64+0x80], RZ ;  /* 0x000080ff04007986 */ /* 0x0003e2000c101d14 */
[----:B------:R-:W-:Y:S05]  /*1df0*/  BRA `(.L_x_23) ;  /* 0x0000004400e07947 */ /* 0x000fea0003800000 */
.L_x_12:
[----:B------:R-:W-:Y:S01]  /*1e00*/  IMAD.U32 R13, RZ, RZ, UR12 ;  /* 0x0000000cff0d7e24 */ /* 0x000fe2000f8e00ff */
[----:B------:R-:W1:Y:S01]  /*1e10*/  LDCU.64 UR4, c[0x0][0x3d8] ;  /* 0x00007b00ff0477ac */ /* 0x000e620008000a00 */
[----:B------:R-:W-:Y:S02]  /*1e20*/  BSSY.RECONVERGENT B0, `(.L_x_24) ;  /* 0x0000028000007945 */ /* 0x000fe40003800200 */
[----:B------:R-:W-:Y:S01]  /*1e30*/  IMAD.WIDE.U32 R16, R13, UR23, R14 ;  /* 0x000000170d107c25 */ /* 0x000fe2000f8e000e */
[----:B------:R-:W-:Y:S01]  /*1e40*/  UIMAD UR6, UR22, UR12, URZ ;  /* 0x0000000c160672a4 */ /* 0x000fe2000f8e02ff */
[----:B------:R-:W-:Y:S01]  /*1e50*/  LOP3.LUT R13, R11, 0x80000001, RZ, 0xc0, !PT ;  /* 0x800000010b0d7812 */ /* 0x000fe200078ec0ff */
[----:B------:R-:W-:Y:S01]  /*1e60*/  @P4 BAR.SYNC.DEFER_BLOCKING 0x0 ;  /* 0x0000000000004b1d */ /* 0x000fe20000010000 */
[----:B------:R-:W-:Y:S01]  /*1e70*/  IADD3 R16, P0, PT, R10, R16, RZ ;  /* 0x000000100a107210 */ /* 0x000fe20007f1e0ff */
[----:B------:R-:W-:Y:S01]  /*1e80*/  UIMAD UR6, UR23, UR13, UR6 ;  /* 0x0000000d170672a4 */ /* 0x000fe2000f8e0206 */
[----:B------:R-:W-:-:S04]  /*1e90*/  IADD3 R10, PT, PT, R243, -UR23, RZ ;  /* 0x80000017f30a7c10 */ /* 0x000fc8000fffe0ff */
[----:B------:R-:W-:Y:S02]  /*1ea0*/  ISETP.GE.AND P6, PT, R217, R10, PT ;  /* 0x0000000ad900720c */ /* 0x000fe40003fc6270 */
[----:B------:R-:W-:Y:S01]  /*1eb0*/  IADD3.X R17, PT, PT, R9, UR6, R17, P0, !PT ;  /* 0x0000000609117c10 */ /* 0x000fe200087fe411 */
[----:B-1----:R-:W-:Y:S01]  /*1ec0*/  IMAD R9, R0, UR4, RZ ;  /* 0x0000000400097c24 */ /* 0x002fe2000f8e02ff */
[----:B------:R-:W-:Y:S01]  /*1ed0*/  ISETP.NE.AND P0, PT, R13, 0x1, PT ;  /* 0x000000010d00780c */ /* 0x000fe20003f05270 */
[----:B------:R-:W-:-:S03]  /*1ee0*/  IMAD.WIDE.U32 R16, R6, UR4, R16 ;  /* 0x0000000406107c25 */ /* 0x000fc6000f8e0010 */
[----:B------:R-:W-:Y:S01]  /*1ef0*/  SEL R200, RZ, 0x4000, P0 ;  /* 0x00004000ffc87807 */ /* 0x000fe20000000000 */
[----:B------:R-:W-:-:S04]  /*1f00*/  IMAD R9, R6, UR5, R9 ;  /* 0x0000000506097c24 */ /* 0x000fc8000f8e0209 */
[----:B------:R-:W-:Y:S01]  /*1f10*/  IMAD.IADD R9, R17, 0x1, R9 ;  /* 0x0000000111097824 */ /* 0x000fe200078e0209 */
[----:B------:R-:W-:Y:S06]  /*1f20*/  @P6 BRA `(.L_x_25) ;  /* 0x0000000000546947 */ /* 0x000fec0003800000 */
        /* <DEDUP_REMOVED lines=10> */
[----:B------:R-:W-:Y:S01]  /*1fd0*/  @!PT LDS RZ, [RZ] ;  /* 0x00000000fffff984 */ /* 0x000fe20000000800 */
[----:B------:R-:W-:Y:S01]  /*1fe0*/  @!PT LDS RZ, [RZ] ;  /* 0x00000000fffff984 */ /* 0x000fe20000000800 */
[----:B------:R-:W-:Y:S01]  /*1ff0*/  @!PT LDS RZ, [RZ] ;  /* 0x00000000fffff984 */ /* 0x000fe20000000800 */
[----:B------:R1:W-:Y:S04]  /*2000*/  @!P1 LDGSTS.E.BYPASS.LTC128B.128 [R223+0x10000], desc[UR20][R18.64] ;  /* 0x1000000012df9fae */ /* 0x0003e8000b981a14 */
[----:B------:R1:W-:Y:S04]  /*2010*/  @P1 STS.128 [R223+0x10000], RZ ;  /* 0x010000ffdf001388 */ /* 0x0003e80000000c00 */
[----:B------:R-:W-:Y:S01]  /*2020*/  @!PT LDS RZ, [RZ] ;  /* 0x00000000fffff984 */ /* 0x000fe20000000800 */
[----:B------:R-:W-:Y:S01]  /*2030*/  @!PT LDS RZ, [RZ] ;  /* 0x00000000fffff984 */ /* 0x000fe20000000800 */
[----:B------:R-:W-:Y:S01]  /*2040*/  @!PT LDS RZ, [RZ] ;  /* 0x00000000fffff984 */ /* 0x000fe20000000800 */
[----:B------:R1:W-:Y:S04]  /*2050*/  @!P0 LDGSTS.E.BYPASS.LTC128B.128 [R223+0x12000], desc[UR20][R18.64+0x80] ;  /* 0x1200008012df8fae */ /* 0x0003e8000b981a14 */
[----:B------:R1:W-:Y:S01]  /*2060*/  @P0 STS.128 [R223+0x12000], RZ ;  /* 0x012000ffdf000388 */ /* 0x0003e20000000c00 */
[----:B------:R-:W-:Y:S05]  /*2070*/  BRA `(.L_x_26) ;  /* 0x0000000000087947 */ /* 0x000fea0003800000 */
.L_x_25:
[----:B------:R2:W-:Y:S04]  /*2080*/  STS.128 [R223+0x10000], RZ ;  /* 0x010000ffdf007388 */ /* 0x0005e80000000c00 */
[----:B------:R2:W-:Y:S02]  /*2090*/  STS.128 [R223+0x12000], RZ ;  /* 0x012000ffdf007388 */ /* 0x0005e40000000c00 */
.L_x_26:
[----:B------:R-:W-:Y:S05]  /*20a0*/  BSYNC.RECONVERGENT B0 ;  /* 0x0000000000007941 */ /* 0x000fea0003800200 */
.L_x_24:
[----:B------:R-:W-:Y:S01]  /*20b0*/  ISETP.GE.AND P5, PT, R5, R10, PT ;  /* 0x0000000a0500720c */ /* 0x000fe20003fa6270 */
[----:B------:R-:W-:-:S12]  /*20c0*/  BSSY.RECONVERGENT B0, `(.L_x_27) ;  /* 0x0000019000007945 */ /* 0x000fd80003800200 */
[----:B------:R3:W-:Y:S04]  /*20d0*/  @P5 STS.128 [R223+0x11000], RZ ;  /* 0x011000ffdf005388 */ /* 0x0007e80000000c00 */
[----:B------:R3:W-:Y:S01]  /*20e0*/  @P5 STS.128 [R223+0x13000], RZ ;  /* 0x013000ffdf005388 */ /* 0x0007e20000000c00 */
[----:B------:R-:W-:Y:S05]  /*20f0*/  @P5 BRA `(.L_x_28) ;  /* 0x0000000000545947 */ /* 0x000fea0003800000 */
[----:B------:R-:W4:Y:S01]  /*2100*/  LDCU UR6, c[0x0][0x440] ;  /* 0x00008800ff0677ac */ /* 0x000f220008000800 */
[----:B------:R-:W-:Y:S02]  /*2110*/  IMAD R13, R2, UR12, RZ ;  /* 0x0000000c020d7c24 */ /* 0x000fe4000f8e02ff */
[----:B------:R-:W-:Y:S01]  /*2120*/  IMAD.MOV.U32 R17, RZ, RZ, R9 ;  /* 0x000000ffff117224 */ /* 0x000fe200078e0009 */
[----:B------:R-:W1:Y:S01]  /*2130*/  LDCU.64 UR4, c[0x0][0x390] ;  /* 0x00007200ff0477ac */ /* 0x000e620008000a00 */
[C---:B------:R-:W-:Y:S02]  /*2140*/  IMAD R13, R4.reuse, UR13, R13 ;  /* 0x0000000d040d7c24 */ /* 0x040fe4000f8e020d */
[----:B------:R-:W-:-:S05]  /*2150*/  IMAD.WIDE.U32 R16, R4, UR12, R16 ;  /* 0x0000000c04107c25 */ /* 0x000fca000f8e0010 */
[----:B------:R-:W-:Y:S02]  /*2160*/  IADD3 R13, PT, PT, R17, R13, RZ ;  /* 0x0000000d110d7210 */ /* 0x000fe40007ffe0ff */
[----:B----4-:R-:W-:Y:S02]  /*2170*/  ISETP.GE.AND P1, PT, R216, UR6, PT ;  /* 0x00000006d8007c0c */ /* 0x010fe4000bf26270 */
[----:B------:R-:W-:Y:S02]  /*2180*/  ISETP.GE.AND P0, PT, R220, UR6, PT ;  /* 0x00000006dc007c0c */ /* 0x000fe4000bf06270 */
[----:B-1----:R-:W-:-:S04]  /*2190*/  LEA R18, P2, R16, UR4, 0x1 ;  /* 0x0000000410127c11 */ /* 0x002fc8000f8408ff */
        /* <DEDUP_REMOVED lines=10> */
[----:B------:R4:W-:Y:S02]  /*2240*/  @P0 STS.128 [R223+0x13000], RZ ;  /* 0x013000ffdf000388 */ /* 0x0009e40000000c00 */
.L_x_28:
[----:B------:R-:W-:Y:S05]  /*2250*/  BSYNC.RECONVERGENT B0 ;  /* 0x0000000000007941 */ /* 0x000fea0003800200 */
.L_x_27:
[----:B------:R-:W-:Y:S01]  /*2260*/  IMAD R10, R11, -0x40, R236 ;  /* 0xffffffc00b0a7824 */ /* 0x000fe200078e02ec */
[----:B------:R-:W0:Y:S01]  /*2270*/  LDGDEPBAR ;  /* 0x00000000000079af */ /* 0x000e220000000000 */
[----:B------:R-:W-:Y:S03]  /*2280*/  BSSY.RECONVERGENT B0, `(.L_x_29) ;  /* 0x0000015000007945 */ /* 0x000fe60003800200 */
[----:B------:R-:W-:-:S13]  /*2290*/  ISETP.GE.AND P4, PT, R217, R10, PT ;  /* 0x0000000ad900720c */ /* 0x000fda0003f86270 */
[----:B------:R-:W-:Y:S05]  /*22a0*/  @P4 BRA `(.L_x_30) ;  /* 0x0000000000404947 */ /* 0x000fea0003800000 */
[----:B------:R-:W5:Y:S02]  /*22b0*/  LDCU UR4, c[0x0][0x440] ;  /* 0x00008800ff0477ac */ /* 0x000f640008000800 */
[----:B-----5:R-:W-:Y:S02]  /*22c0*/  ISETP.GE.AND P1, PT, R216, UR4, PT ;  /* 0x00000004d8007c0c */ /* 0x020fe4000bf26270 */
[----:B------:R-:W-:-:S11]  /*22d0*/  ISETP.GE.AND P0, PT, R220, UR4, PT ;  /* 0x00000004dc007c0c */ /* 0x000fd6000bf06270 */
[----:B------:R-:W-:Y:S02]  /*22e0*/  @!P1 IMAD.MOV.U32 R16, RZ, RZ, R234 ;  /* 0x000000ffff109224 */ /* 0x000fe400078e00ea */
[----:B------:R-:W-:-:S05]  /*22f0*/  @!P1 IMAD.MOV.U32 R17, RZ, RZ, R235 ;  /* 0x000000ffff119224 */ /* 0x000fca00078e00eb */
        /* <DEDUP_REMOVED lines=11> */
.L_x_30:
[----:B------:R1:W-:Y:S04]  /*23b0*/  STS.128 [R223+0x8000], RZ ;  /* 0x008000ffdf007388 */ /* 0x0003e80000000c00 */
[----:B------:R1:W-:Y:S02]  /*23c0*/  STS.128 [R223+0xa000], RZ ;  /* 0x00a000ffdf007388 */ /* 0x0003e40000000c00 */
.L_x_31:
[----:B------:R-:W-:Y:S05]  /*23d0*/  BSYNC.RECONVERGENT B0 ;  /* 0x0000000000007941 */ /* 0x000fea0003800200 */
.L_x_29:
[----:B------:R-:W-:Y:S01]  /*23e0*/  ISETP.GE.AND P3, PT, R5, R10, PT ;  /* 0x0000000a0500720c */ /* 0x000fe20003f66270 */
[----:B------:R-:W-:-:S12]  /*23f0*/  BSSY.RECONVERGENT B0, `(.L_x_32) ;  /* 0x0000016000007945 */ /* 0x000fd80003800200 */
[----:B------:R1:W-:Y:S04]  /*2400*/  @P3 STS.128 [R223+0x9000], RZ ;  /* 0x009000ffdf003388 */ /* 0x0003e80000000c00 */
[----:B------:R1:W-:Y:S01]  /*2410*/  @P3 STS.128 [R223+0xb000], RZ ;  /* 0x00b000ffdf003388 */ /* 0x0003e20000000c00 */
[----:B------:R-:W-:Y:S05]  /*2420*/  @P3 BRA `(.L_x_33) ;  /* 0x0000000000483947 */ /* 0x000fea0003800000 */
[----:B------:R-:W5:Y:S01]  /*2430*/  LDCU UR4, c[0x0][0x440] ;  /* 0x00008800ff0477ac */ /* 0x000f620008000800 */
[----:B------:R-:W-:Y:S02]  /*2440*/  IMAD.U32 R9, RZ, RZ, UR16 ;  /* 0x00000010ff097e24 */ /* 0x000fe4000f8e00ff */
[----:B------:R-:W-:Y:S02]  /*2450*/  IMAD.U32 R5, RZ, RZ, UR16 ;  /* 0x00000010ff057e24 */ /* 0x000fe4000f8e00ff */
[----:B-1----:R-:W-:Y:S01]  /*2460*/  IMAD.U32 R16, RZ, RZ, UR27 ;  /* 0x0000001bff107e24 */ /* 0x002fe2000f8e00ff */
[----:B----4-:R-:W-:-:S04]  /*2470*/  LEA R18, P2, R9, R234, 0x1 ;  /* 0x000000ea09127211 */ /* 0x010fc800078408ff */
[----:B------:R-:W-:Y:S02]  /*2480*/  LEA.HI.X R19, R5, R235, R16, 0x1, P2 ;  /* 0x000000eb05137211 */ /* 0x000fe400010f0c10 */
[----:B-----5:R-:W-:Y:S02]  /*2490*/  ISETP.GE.AND P1, PT, R216, UR4, PT ;  /* 0x00000004d8007c0c */ /* 0x020fe4000bf26270 */
[----:B------:R-:W-:-:S11]  /*24a0*/  ISETP.GE.AND P0, PT, R220, UR4, PT ;  /* 0x00000004dc007c0c */ /* 0x000fd6000bf06270 */
        /* <DEDUP_REMOVED lines=10> */
.L_x_33:
[----:B------:R-:W-:Y:S05]  /*2550*/  BSYNC.RECONVERGENT B0 ;  /* 0x0000000000007941 */ /* 0x000fea0003800200 */
.L_x_32:
[----:B------:R-:W-:Y:S01]  /*2560*/  BSSY.RECONVERGENT B0, `(.L_x_34) ;  /* 0x0000015000007945 */ /* 0x000fe20003800200 */
[----:B------:R-:W-:-:S03]  /*2570*/  IADD3 R240, PT, PT, R223, R200, RZ ;  /* 0x000000c8dff07210 */ /* 0x000fc60007ffe0ff */
[----:B------:R-:W-:Y:S05]  /*2580*/  @P4 BRA `(.L_x_35) ;  /* 0x0000000000404947 */ /* 0x000fea0003800000 */
[----:B------:R-:W5:Y:S02]  /*2590*/  LDCU UR4, c[0x0][0x440] ;  /* 0x00008800ff0477ac */ /* 0x000f640008000800 */
[----:B-----5:R-:W-:Y:S02]  /*25a0*/  ISETP.GE.AND P1, PT, R216, UR4, PT ;  /* 0x00000004d8007c0c */ /* 0x020fe4000bf26270 */
[----:B------:R-:W-:-:S11]  /*25b0*/  ISETP.GE.AND P0, PT, R220, UR4, PT ;  /* 0x00000004dc007c0c */ /* 0x000fd6000bf06270 */
[----:B-1----:R-:W-:Y:S02]  /*25c0*/  @!P1 IMAD.MOV.U32 R16, RZ, RZ, R232 ;  /* 0x000000ffff109224 */ /* 0x002fe400078e00e8 */
[----:B------:R-:W-:-:S05]  /*25d0*/  @!P1 IMAD.MOV.U32 R17, RZ, RZ, R233 ;  /* 0x000000ffff119224 */ /* 0x000fca00078e00e9 */
[----:B------:R-:W-:Y:S01]  /*25e0*/  @!PT LDS RZ, [RZ] ;  /* 0x00000000fffff984 */ /* 0x000fe20000000800 */
[----:B------:R-:W-:Y:S01]  /*25f0*/  @!PT LDS RZ, [RZ] ;  /* 0x00000000fffff984 */ /* 0x000fe20000000800 */
[----:B------:R-:W-:Y:S01]  /*2600*/  @!PT LDS RZ, [RZ] ;  /* 0x00000000fffff984 */ /* 0x000fe20000000800 */
[----:B------:R1:W-:Y:S04]  /*2610*/  @!P1 LDGSTS.E.BYPASS.LTC128B.128 [R240], desc[UR20][R16.64] ;  /* 0x0000000010f09fae */ /* 0x0003e8000b981a14 */
[----:B------:R1:W-:Y:S04]  /*2620*/  @P1 STS.128 [R240], RZ ;  /* 0x000000fff0001388 */ /* 0x0003e80000000c00 */
[----:B------:R-:W-:Y:S01]  /*2630*/  @!PT LDS RZ, [RZ] ;  /* 0x00000000fffff984 */ /* 0x000fe20000000800 */
[----:B------:R-:W-:Y:S01]  /*2640*/  @!PT LDS RZ, [RZ] ;  /* 0x00000000fffff984 */ /* 0x000fe20000000800 */
[----:B------:R-:W-:Y:S01]  /*2650*/  @!PT LDS RZ, [RZ] ;  /* 0x00000000fffff984 */ /* 0x000fe20000000800 */
[----:B------:R1:W-:Y:S04]  /*2660*/  @!P0 LDGSTS.E.BYPASS.LTC128B.128 [R240+0x2000], desc[UR20][R232.64+0x80] ;  /* 0x02000080e8f08fae */ /* 0x0003e8000b981a14 */
[----:B------:R1:W-:Y:S01]  /*2670*/  @P0 STS.128 [R240+0x2000], RZ ;  /* 0x002000fff0000388 */ /* 0x0003e20000000c00 */
[----:B------:R-:W-:Y:S05]  /*2680*/  BRA `(.L_x_36) ;  /* 0x0000000000087947 */ /* 0x000fea0003800000 */
.L_x_35:
[----:B------:R1:W-:Y:S04]  /*2690*/  STS.128 [R240], RZ ;  /* 0x000000fff0007388 */ /* 0x0003e80000000c00 */
[----:B------:R1:W-:Y:S02]  /*26a0*/  STS.128 [R240+0x2000], RZ ;  /* 0x002000fff0007388 */ /* 0x0003e40000000c00 */
.L_x_36:
[----:B------:R-:W-:Y:S05]  /*26b0*/  BSYNC.RECONVERGENT B0 ;  /* 0x0000000000007941 */ /* 0x000fea0003800200 */
.L_x_34:
[C---:B------:R-:W-:Y:S01]  /*26c0*/  VIADD R5, R214.reuse, 0x8 ;  /* 0x00000008d6057836 */ /* 0x040fe20000000000 */
[CC--:B------:R-:W-:Y:S01]  /*26d0*/  ISETP.GE.AND P1, PT, R214.reuse, R10.reuse, PT ;  /* 0x0000000ad600720c */ /* 0x0c0fe20003f26270 */
[----:B------:R-:W-:Y:S01]  /*26e0*/  IMAD.MOV.U32 R238, RZ, RZ, 0x7f800000 ;  /* 0x7f800000ffee7424 */ /* 0x000fe200078e00ff */
[----:B------:R-:W-:Y:S02]  /*26f0*/  MOV R239, 0x7f800000 ;  /* 0x7f80000000ef7802 */ /* 0x000fe40000000f00 */
[----:B------:R-:W-:Y:S01]  /*2700*/  ISETP.GE.AND P0, PT, R5, R10, PT ;  /* 0x0000000a0500720c */ /* 0x000fe20003f06270 */
[----:B------:R-:W-:-:S08]  /*2710*/  IMAD.WIDE.U32 R10, R214, 0x4, R250 ;  /* 0x00000004d60a7825 */ /* 0x000fd000078e00fa */
[----:B------:R1:W5:Y:S04]  /*2720*/  @!P1 LDG.E R239, desc[UR20][R10.64] ;  /* 0x000000140aef9981 */ /* 0x000368000c1e1900 */
[----:B------:R1:W5:Y:S01]  /*2730*/  @!P0 LDG.E R238, desc[UR20][R10.64+0x20] ;  /* 0x000020140aee8981 */ /* 0x000362000c1e1900 */
[----:B------:R-:W-:Y:S03]  /*2740*/  BSSY.RECONVERGENT B0, `(.L_x_37) ;  /* 0x0000013000007945 */ /* 0x000fe60003800200 */
[----:B------:R1:W-:Y:S04]  /*2750*/  @P3 STS.128 [R240+0x1000], RZ ;  /* 0x001000fff0003388 */ /* 0x0003e80000000c00 */
[----:B------:R1:W-:Y:S01]  /*2760*/  @P3 STS.128 [R240+0x3000], RZ ;  /* 0x003000fff0003388 */ /* 0x0003e20000000c00 */
[----:B------:R-:W-:Y:S05]  /*2770*/  @P3 BRA `(.L_x_38) ;  /* 0x00000000003c3947 */ /* 0x000fea0003800000 */
[----:B------:R-:W2:Y:S01]  /*2780*/  LDCU UR4, c[0x0][0x440] ;  /* 0x00008800ff0477ac */ /* 0x000ea20008000800 */
[----:B-1----:R-:W-:-:S04]  /*2790*/  LEA R10, P2, R3, R232, 0x1 ;  /* 0x000000e8030a7211 */ /* 0x002fc800078408ff */
[----:B------:R-:W-:Y:S02]  /*27a0*/  LEA.HI.X R11, R3, R233, R12, 0x1, P2 ;  /* 0x000000e9030b7211 */ /* 0x000fe400010f0c0c */
[----:B--2---:R-:W-:Y:S02]  /*27b0*/  ISETP.GE.AND P1, PT, R216, UR4, PT ;  /* 0x00000004d8007c0c */ /* 0x004fe4000bf26270 */
        /* <DEDUP_REMOVED lines=11> */
.L_x_38:
[----:B------:R-:W-:Y:S05]  /*2870*/  BSYNC.RECONVERGENT B0 ;  /* 0x0000000000007941 */ /* 0x000fea0003800200 */
.L_x_37:
[----:B------:R-:W2:Y:S01]  /*2880*/  LDCU.64 UR4, c[0x0][0x3d0] ;  /* 0x00007a00ff0477ac */ /* 0x000ea20008000a00 */
[----:B------:R-:W-:Y:S01]  /*2890*/  MOV R3, UR14 ;  /* 0x0000000e00037c02 */ /* 0x000fe20008000f00 */
[----:B------:R-:W-:Y:S01]  /*28a0*/  BSSY.RECONVERGENT B0, `(.L_x_39) ;  /* 0x0000022000007945 */ /* 0x000fe20003800200 */
[----:B------:R-:W-:-:S03]  /*28b0*/  UIMAD UR6, UR22, UR14, URZ ;  /* 0x0000000e160672a4 */ /* 0x000fc6000f8e02ff */
[----:B-1----:R-:W-:Y:S01]  /*28c0*/  IMAD.WIDE.U32 R10, R3, UR23, R14 ;  /* 0x00000017030a7c25 */ /* 0x002fe2000f8e000e */
[----:B------:R-:W-:Y:S02]  /*28d0*/  UIMAD UR6, UR23, UR15, UR6 ;  /* 0x0000000f170672a4 */ /* 0x000fe4000f8e0206 */
[----:B------:R-:W-:-:S04]  /*28e0*/  IADD3 R8, P0, PT, R8, R10, RZ ;  /* 0x0000000a08087210 */ /* 0x000fc80007f1e0ff */
[----:B------:R-:W-:Y:S01]  /*28f0*/  IADD3.X R9, PT, PT, R7, UR6, R11, P0, !PT ;  /* 0x0000000607097c10 */ /* 0x000fe200087fe40b */
[----:B--2---:R-:W-:-:S04]  /*2900*/  IMAD R3, R0, UR4, RZ ;  /* 0x0000000400037c24 */ /* 0x004fc8000f8e02ff */
[C---:B------:R-:W-:Y:S02]  /*2910*/  IMAD R3, R6.reuse, UR5, R3 ;  /* 0x0000000506037c24 */ /* 0x040fe4000f8e0203 */
[----:B------:R-:W-:-:S05]  /*2920*/  IMAD.WIDE.U32 R6, R6, UR4, R8 ;  /* 0x0000000406067c25 */ /* 0x000fca000f8e0008 */
[----:B------:R-:W-:Y:S01]  /*2930*/  IADD3 R3, PT, PT, R7, R3, RZ ;  /* 0x0000000307037210 */ /* 0x000fe20007ffe0ff */
        /* <DEDUP_REMOVED lines=22> */
.L_x_40:
[----:B------:R1:W-:Y:S04]  /*2aa0*/  STS.128 [R223+0xc000], RZ ;  /* 0x00c000ffdf007388 */ /* 0x0003e80000000c00 */
[----:B------:R1:W-:Y:S02]  /*2ab0*/  STS.128 [R223+0xe000], RZ ;  /* 0x00e000ffdf007388 */ /* 0x0003e40000000c00 */
.L_x_41:
[----:B------:R-:W-:Y:S05]  /*2ac0*/  BSYNC.RECONVERGENT B0 ;  /* 0x0000000000007941 */ /* 0x000fea0003800200 */
.L_x_39:
[----:B------:R1:W-:Y:S01]  /*2ad0*/  @P5 STS.128 [R223+0xd000], RZ ;  /* 0x00d000ffdf005388 */ /* 0x0003e20000000c00 */
[----:B------:R-:W-:Y:S01]  /*2ae0*/  IADD3 R5, PT, PT, R241, R214, R243 ;  /* 0x000000d6f1057210 */ /* 0x000fe20007ffe0f3 */
[----:B------:R-:W1:Y:S01]  /*2af0*/  LDCU UR6, c[0x0][0x440] ;  /* 0x00008800ff0677ac */ /* 0x000e620008000800 */
[----:B------:R-:W-:Y:S01]  /*2b00*/  BSSY.RECONVERGENT B0, `(.L_x_42) ;  /* 0x000001b000007945 */ /* 0x000fe20003800200 */
[----:B------:R1:W-:Y:S01]  /*2b10*/  @P5 STS.128 [R223+0xf000], RZ ;  /* 0x00f000ffdf005388 */ /* 0x0003e20000000c00 */
[----:B------:R-:W-:Y:S01]  /*2b20*/  IADD3 R236, PT, PT, R5, -R236, RZ ;  /* 0x800000ec05ec7210 */ /* 0x000fe20007ffe0ff */
[----:B------:R-:W1:Y:S01]  /*2b30*/  LDCU UR7, c[0x0][0x3e0] ;  /* 0x00007c00ff0777ac */ /* 0x000e620008000800 */
[----:B------:R-:W1:Y:S01]  /*2b40*/  LDCU UR11, c[0x0][0x45c] ;  /* 0x00008b80ff0b77ac */ /* 0x000e620008000800 */
[----:B------:R-:W-:Y:S05]  /*2b50*/  @P5 BRA `(.L_x_43) ;  /* 0x0000000000545947 */ /* 0x000fea0003800000 */
[----:B------:R-:W2:Y:S01]  /*2b60*/  LDCU UR10, c[0x0][0x440] ;  /* 0x00008800ff0a77ac */ /* 0x000ea20008000800 */
[----:B------:R-:W-:Y:S02]  /*2b70*/  IMAD R5, R2, UR14, RZ ;  /* 0x0000000e02057c24 */ /* 0x000fe4000f8e02ff */
[----:B------:R-:W-:Y:S01]  /*2b80*/  IMAD.MOV.U32 R2, RZ, RZ, R6 ;  /* 0x000000ffff027224 */ /* 0x000fe200078e0006 */
[----:B------:R-:W3:Y:S01]  /*2b90*/  LDCU.64 UR4, c[0x0][0x388] ;  /* 0x00007100ff0477ac */ /* 0x000ee20008000a00 */
[C---:B------:R-:W-:Y:S02]  /*2ba0*/  IMAD R5, R4.reuse, UR15, R5 ;  /* 0x0000000f04057c24 */ /* 0x040fe4000f8e0205 */
[----:B------:R-:W-:-:S05]  /*2bb0*/  IMAD.WIDE.U32 R2, R4, UR14, R2 ;  /* 0x0000000e04027c25 */ /* 0x000fca000f8e0002 */
[----:B------:R-:W-:Y:S02]  /*2bc0*/  IADD3 R5, PT, PT, R3, R5, RZ ;  /* 0x0000000503057210 */ /* 0x000fe40007ffe0ff */
[----:B--2---:R-:W-:Y:S02]  /*2bd0*/  ISETP.GE.AND P1, PT, R216, UR10, PT ;  /* 0x0000000ad8007c0c */ /* 0x004fe4000bf26270 */
[----:B------:R-:W-:Y:S02]  /*2be0*/  ISETP.GE.AND P0, PT, R220, UR10, PT ;  /* 0x0000000adc007c0c */ /* 0x000fe4000bf06270 */
[----:B---3--:R-:W-:-:S04]  /*2bf0*/  LEA R4, P2, R2, UR4, 0x1 ;  /* 0x0000000402047c11 */ /* 0x008fc8000f8408ff */
        /* <DEDUP_REMOVED lines=11> */
.L_x_43:
[----:B-1----:R-:W-:Y:S05]  /*2cb0*/  BSYNC.RECONVERGENT B0 ;  /* 0x0000000000007941 */ /* 0x002fea0003800200 */
.L_x_42:
[----:B------:R-:W0:Y:S01]  /*2cc0*/  LDGDEPBAR ;  /* 0x00000000000079af */ /* 0x000e220000000000 */
[----:B--2---:R-:W-:Y:S01]  /*2cd0*/  IMAD.IADD R5, R208, 0x1, R209 ;  /* 0x00000001d0057824 */ /* 0x004fe200078e02d1 */
[----:B------:R-:W1:Y:S01]  /*2ce0*/  LDC R225, c[0x0][0x44c] ;  /* 0x00011300ffe17b82 */ /* 0x000e620000000800 */
[----:B------:R-:W-:Y:S01]  /*2cf0*/  IMAD.IADD R202, R209, 0x1, R204 ;  /* 0x00000001d1ca7824 */ /* 0x000fe200078e02cc */
[----:B------:R-:W2:Y:S01]  /*2d00*/  LDCU UR4, c[0x0][0x590] ;  /* 0x0000b200ff0477ac */ /* 0x000ea20008000800 */
[----:B------:R-:W-:Y:S01]  /*2d10*/  IMAD.IADD R0, R204, 0x1, R5 ;  /* 0x00000001cc007824 */ /* 0x000fe200078e0205 */
[----:B------:R-:W-:Y:S01]  /*2d20*/  IADD3 R226, PT, PT, R226, 0x40, -R243 ;  /* 0x00000040e2e27810 */ /* 0x000fe20007ffe8f3 */
[----:B------:R-:W-:Y:S01]  /*2d30*/  IMAD.IADD R3, R208, 0x1, R209 ;  /* 0x00000001d0037824 */ /* 0x000fe200078e02d1 */
[----:B------:R-:W-:Y:S01]  /*2d40*/  CS2R R94, SRZ ;  /* 0x00000000005e7805 */ /* 0x000fe2000001ff00 */
[C---:B------:R-:W-:Y:S01]  /*2d50*/  IMAD.IADD R2, R211.reuse, 0x1, R208 ;  /* 0x00000001d3027824 */ /* 0x040fe200078e02d0 */
[----:B------:R-:W-:Y:S01]  /*2d60*/  CS2R R92, SRZ ;  /* 0x00000000005c7805 */ /* 0x000fe2000001ff00 */
[C-C-:B------:R-:W-:Y:S01]  /*2d70*/  IMAD.IADD R201, R211.reuse, 0x1, R200.reuse ;  /* 0x00000001d3c97824 */ /* 0x140fe200078e02c8 */
[----:B------:R-:W-:Y:S01]  /*2d80*/  CS2R R98, SRZ ;  /* 0x0000000000627805 */ /* 0x000fe2000001ff00 */
[----:B------:R-:W-:Y:S01]  /*2d90*/  IMAD.IADD R200, R210, 0x1, R200 ;  /* 0x00000001d2c87824 */ /* 0x000fe200078e02c8 */
[----:B------:R-:W-:Y:S01]  /*2da0*/  CS2R R96, SRZ ;  /* 0x0000000000607805 */ /* 0x000fe2000001ff00 */
[----:B------:R-:W-:Y:S01]  /*2db0*/  IMAD.MOV.U32 R237, RZ, RZ, R240 ;  /* 0x000000ffffed7224 */ /* 0x000fe200078e00f0 */
[----:B------:R-:W-:Y:S01]  /*2dc0*/  CS2R R90, SRZ ;  /* 0x00000000005a7805 */ /* 0x000fe2000001ff00 */
[--C-:B------:R-:W-:Y:S01]  /*2dd0*/  IMAD.IADD R197, R211, 0x1, R204.reuse ;  /* 0x00000001d3c57824 */ /* 0x100fe200078e02cc */
[----:B------:R-:W-:Y:S01]  /*2de0*/  CS2R R88, SRZ ;  /* 0x0000000000587805 */ /* 0x000fe2000001ff00 */
[--C-:B------:R-:W-:Y:S01]  /*2df0*/  IMAD.IADD R199, R203, 0x1, R204.reuse ;  /* 0x00000001cbc77824 */ /* 0x100fe200078e02cc */
[----:B------:R-:W-:Y:S01]  /*2e00*/  CS2R R86, SRZ ;  /* 0x0000000000567805 */ /* 0x000fe2000001ff00 */
[----:B------:R-:W-:Y:S01]  /*2e10*/  IMAD.IADD R198, R205, 0x1, R204 ;  /* 0x00000001cdc67824 */ /* 0x000fe200078e02cc */
[----:B------:R-:W-:-:S02]  /*2e20*/  CS2R R84, SRZ ;  /* 0x0000000000547805 */ /* 0x000fc4000001ff00 */
[----:B------:R-:W-:Y:S01]  /*2e30*/  CS2R R78, SRZ ;  /* 0x00000000004e7805 */ /* 0x000fe2000001ff00 */
[----:B------:R-:W-:-:S04]  /*2e40*/  DEPBAR.LE SB0, 0x1 ;  /* 0x000080400000791a */ /* 0x000fc80000000000 */
[----:B------:R-:W-:Y:S01]  /*2e50*/  BAR.SYNC.DEFER_BLOCKING 0x0 ;  /* 0x0000000000007b1d */ /* 0x000fe20000010000 */
[----:B------:R-:W-:Y:S02]  /*2e60*/  CS2R R76, SRZ ;  /* 0x00000000004c7805 */ /* 0x000fe4000001ff00 */
[----:B------:R-:W-:Y:S02]  /*2e70*/  CS2R R82, SRZ ;  /* 0x0000000000527805 */ /* 0x000fe4000001ff00 */
[----:B------:R-:W-:Y:S02]  /*2e80*/  CS2R R80, SRZ ;  /* 0x0000000000507805 */ /* 0x000fe4000001ff00 */
[----:B------:R-:W-:Y:S02]  /*2e90*/  CS2R R74, SRZ ;  /* 0x00000000004a7805 */ /* 0x000fe4000001ff00 */
[----:B------:R-:W-:Y:S02]  /*2ea0*/  CS2R R72, SRZ ;  /* 0x0000000000487805 */ /* 0x000fe4000001ff00 */
[----:B------:R-:W-:-:S02]  /*2eb0*/  CS2R R70, SRZ ;  /* 0x0000000000467805 */ /* 0x000fc4000001ff00 */
        /* <DEDUP_REMOVED lines=16> */
[----:B------:R-:W-:Y:S01]  /*2fc0*/  CS2R R20, SRZ ;  /* 0x0000000000147805 */ /* 0x000fe2000001ff00 */
[----:B------:R-:W1:Y:S01]  /*2fd0*/  LDSM.16.M88.4 R132, [R5] ;  /* 0x000000000584783b */ /* 0x000e620000000200 */
[----:B------:R-:W-:Y:S01]  /*2fe0*/  IMAD.IADD R196, R2, 0x1, R204 ;  /* 0x0000000102c47824 */ /* 0x000fe200078e02cc */
[----:B--2---:R-:W-:-:S02]  /*2ff0*/  USHF.L.U32 UR4, UR4, 0x6, URZ ;  /* 0x0000000604047899 */ /* 0x004fc400080006ff */
[----:B------:R-:W2:Y:S01]  /*3000*/  LDSM.16.M88.4 R136, [R5+0x800] ;  /* 0x000800000588783b */ /* 0x000ea20000000200 */
[----:B------:R-:W-:Y:S02]  /*3010*/  UIADD3 UR23, UPT, UPT, UR23, 0x40, URZ ;  /* 0x0000004017177890 */ /* 0x000fe4000fffe0ff */
[----:B------:R-:W-:Y:S01]  /*3020*/  USHF.L.U32 UR26, UR26, 0x3, URZ ;  /* 0x000000031a1a7899 */ /* 0x000fe200080006ff */
[----:B------:R-:W1:Y:S04]  /*3030*/  LDSM.16.M88.4 R164, [R5+0x2000] ;  /* 0x0020000005a4783b */ /* 0x000e680000000200 */
[----:B------:R-:W1:Y:S04]  /*3040*/  LDSM.16.M88.4 R168, [R5+0x2800] ;  /* 0x0028000005a8783b */ /* 0x000e680000000200 */
[----:B------:R-:W1:Y:S04]  /*3050*/  LDSM.16.M88.4 R116, [R209] ;  /* 0x00000000d174783b */ /* 0x000e680000000200 */
[----:B------:R-:W1:Y:S04]  /*3060*/  LDSM.16.M88.4 R120, [R209+0x800] ;  /* 0x00080000d178783b */ /* 0x000e680000000200 */
[----:B------:R-:W1:Y:S04]  /*3070*/  LDSM.16.M88.4 R124, [R202] ;  /* 0x00000000ca7c783b */ /* 0x000e680000000200 */
[----:B------:R-:W1:Y:S04]  /*3080*/  LDSM.16.M88.4 R128, [R202+0x800] ;  /* 0x00080000ca80783b */ /* 0x000e680000000200 */
[----:B------:R-:W1:Y:S04]  /*3090*/  LDSM.16.M88.4 R148, [R209+0x2000] ;  /* 0x00200000d194783b */ /* 0x000e680000000200 */
[----:B------:R-:W1:Y:S04]  /*30a0*/  LDSM.16.M88.4 R152, [R209+0x2800] ;  /* 0x00280000d198783b */ /* 0x000e680000000200 */
[----:B------:R-:W1:Y:S04]  /*30b0*/  LDSM.16.M88.4 R156, [R202+0x2000] ;  /* 0x00200000ca9c783b */ /* 0x000e680000000200 */
[----:B------:R-:W1:Y:S04]  /*30c0*/  LDSM.16.M88.4 R160, [R202+0x2800] ;  /* 0x00280000caa0783b */ /* 0x000e680000000200 */
[----:B------:R-:W1:Y:S04]  /*30d0*/  LDSM.16.M88.4 R140, [R0] ;  /* 0x00000000008c783b */ /* 0x000e680000000200 */
[----:B------:R-:W1:Y:S04]  /*30e0*/  LDSM.16.M88.4 R144, [R0+0x800] ;  /* 0x000800000090783b */ /* 0x000e680000000200 */
[----:B------:R-:W1:Y:S04]  /*30f0*/  LDSM.16.M88.4 R172, [R0+0x2000] ;  /* 0x0020000000ac783b */ /* 0x000e680000000200 */
[----:B------:R3:W1:Y:S02]  /*3100*/  LDSM.16.M88.4 R176, [R0+0x2800] ;  /* 0x0028000000b0783b */ /* 0x0006640000000200 */
[----:B--23--:R-:W-:-:S07]  /*3110*/  IMAD.IADD R0, R204, 0x1, R3 ;  /* 0x00000001cc007824 */ /* 0x00cfce00078e0203 */
.L_x_46:
[----:B------:R-:W0:Y:S01]  /*3120*/  LDGDEPBAR ;  /* 0x00000000000079af */ /* 0x000e220000000000 */
[--C-:B------:R-:W-:Y:S01]  /*3130*/  IMAD.IADD R182, R204, 0x1, R201.reuse ;  /* 0x00000001ccb67824 */ /* 0x100fe200078e02c9 */
[----:B------:R-:W-:Y:S01]  /*3140*/  MOV R231, R229 ;  /* 0x000000e500e77202 */ /* 0x000fe20000000f00 */
[----:B------:R-:W-:Y:S01]  /*3150*/  IMAD.IADD R181, R208, 0x1, R201 ;  /* 0x00000001d0b57824 */ /* 0x000fe200078e02c9 */
[C---:B-----5:R-:W-:Y:S01]  /*3160*/  FSETP.NEU.FTZ.AND P0, PT, R239.reuse, -INF , PT ;  /* 0xff800000ef00780b */ /* 0x060fe20003f1d000 */
[----:B------:R-:W-:Y:S01]  /*3170*/  FMUL.FTZ R252, R239, 1.4426950216293334961 ;  /* 0x3fb8aa3beffc7820 */ /* 0x000fe20000410000 */
[----:B------:R-:W-:Y:S01]  /*3180*/  IADD3 R241, PT, PT, R241, -0x40, RZ ;  /* 0xffffffc0f1f17810 */ /* 0x000fe20007ffe0ff */
[----:B------:R-:W-:Y:S01]  /*3190*/  IMAD.IADD R180, R204, 0x1, R181 ;  /* 0x00000001ccb47824 */ /* 0x000fe200078e02b5 */
[----:B------:R-:W-:Y:S02]  /*31a0*/  IADD3 R242, PT, PT, R242, -0x1, RZ ;  /* 0xfffffffff2f27810 */ /* 0x000fe40007ffe0ff */
[----:B------:R-:W-:Y:S02]  /*31b0*/  FSEL R252, R252, RZ, P0 ;  /* 0x000000fffcfc7208 */ /* 0x000fe40000000000 */
[----:B------:R-:W-:Y:S02]  /*31c0*/  FSETP.NEU.FTZ.AND P0, PT, R238, -INF , PT ;  /* 0xff800000ee00780b */ /* 0x000fe40003f1d000 */
[----:B------:R-:W-:Y:S02]  /*31d0*/  ISETP.GE.AND P3, PT, R241, R226, PT ;  /* 0x000000e2f100720c */ /* 0x000fe40003f66270 */
[----:B------:R-:W-:Y:S02]  /*31e0*/  ISETP.GT.AND P4, PT, R242, R227, PT ;  /* 0x000000e3f200720c */ /* 0x000fe40003f84270 */
[----:B------:R-:W-:Y:S01]  /*31f0*/  ISETP.GT.AND P3, PT, R243, UR23, P3 ;  /* 0x00000017f3007c0c */ /* 0x000fe20009f64270 */
[----:B------:R-:W-:Y:S04]  /*3200*/  DEPBAR.LE SB0, 0x0 ;  /* 0x000080000000791a */ /* 0x000fe80000000000 */
[----:B------:R-:W-:Y:S08]  /*3210*/  BAR.SYNC.DEFER_BLOCKING 0x0 ;  /* 0x0000000000007b1d */ /* 0x000ff00000010000 */
[----:B------:R-:W-:Y:S01]  /*3220*/  @!P3 VIADDMNMX R247, R236, 0xffffffc1, R243, PT ;  /* 0xffffffc1ecf7b846 */ /* 0x000fe200038001f3 */
[----:B------:R-:W-:Y:S08]  /*3230*/  LDSM.16.M88.4 R52, [R201] ;  /* 0x00000000c934783b */ /* 0x000ff00000000200 */
[----:B------:R-:W2:Y:S08]  /*3240*/  LDSM.16.M88.4 R56, [R209+-0x4000] ;  /* 0xffc00000d138783b */ /* 0x000eb00000000200 */
[----:B------:R-:W3:Y:S08]  /*3250*/  LDSM.16.M88.4 R60, [R209+-0x3800] ;  /* 0xffc80000d13c783b */ /* 0x000ef00000000200 */
[----:B------:R-:W-:Y:S08]  /*3260*/  LDSM.16.M88.4 R64, [R182] ;  /* 0x00000000b640783b */ /* 0x000ff00000000200 */
[----:B------:R-:W1:Y:S08]  /*3270*/  LDSM.16.M88.4 R100, [R202+-0x4000] ;  /* 0xffc00000ca64783b */ /* 0x000e700000000200 */
[----:B------:R-:W1:Y:S01]  /*3280*/  LDSM.16.M88.4 R104, [R202+-0x3800] ;  /* 0xffc80000ca68783b */ /* 0x000e620000000200 */
[C---:B--2---:R-:W-:Y:S07]  /*3290*/  HMMA.16816.F32 R4, R52.reuse, R56, RZ ;  /* 0x000000383404723c */ /* 0x044fee00000018ff */
[----:B------:R-:W-:Y:S01]  /*32a0*/  LDSM.16.M88.4 R108, [R181] ;  /* 0x00000000b56c783b */ /* 0x000fe20000000200 */
[C---:B------:R-:W-:Y:S07]  /*32b0*/  HMMA.16816.F32 R8, R52.reuse, R58, RZ ;  /* 0x0000003a3408723c */ /* 0x040fee00000018ff */
[----:B------:R-:W2:Y:S01]  /*32c0*/  LDSM.16.M88.4 R112, [R3+-0x4000] ;  /* 0xffc000000370783b */ /* 0x000ea20000000200 */
[C---:B---3--:R-:W-:Y:S07]  /*32d0*/  HMMA.16816.F32 R12, R52.reuse, R60, RZ ;  /* 0x0000003c340c723c */ /* 0x048fee00000018ff */
[----:B------:R-:W-:Y:S01]  /*32e0*/  LDSM.16.M88.4 R56, [R180] ;  /* 0x00000000b438783b */ /* 0x000fe20000000200 */
[----:B----4-:R-:W-:Y:S07]  /*32f0*/  HMMA.16816.F32 R16, R52, R62, RZ ;  /* 0x0000003e3410723c */ /* 0x010fee00000018ff */
[----:B------:R-:W3:Y:S01]  /*3300*/  LDSM.16.M88.4 R52, [R3+-0x3800] ;  /* 0xffc800000334783b */ /* 0x000ee20000000200 */
[C---:B-1----:R-:W-:Y:S07]  /*3310*/  HMMA.16816.F32 R4, R64.reuse, R100, R4 ;  /* 0x000000644004723c */ /* 0x042fee0000001804 */
[----:B------:R-:W1:Y:S01]  /*3320*/  LDSM.16.M88.4 R60, [R0+-0x4000] ;  /* 0xffc00000003c783b */ /* 0x000e620000000200 */
[C---:B------:R-:W-:Y:S07]  /*3330*/  HMMA.16816.F32 R8, R64.reuse, R102, R8 ;  /* 0x000000664008723c */ /* 0x040fee0000001808 */
[----:B------:R-:W-:Y:S01]  /*3340*/  LDSM.16.M88.4 R100, [R201+0x2000] ;  /* 0x00200000c964783b */ /* 0x000fe20000000200 */
[C---:B------:R-:W-:Y:S01]  /*3350*/  HMMA.16816.F32 R12, R64.reuse, R104, R12 ;  /* 0x00000068400c723c */ /* 0x040fe2000000180c */
[----:B------:R-:W4:Y:S07]  /*3360*/  @!P3 S2R R183, SR_TID.X ;  /* 0x0000000000b7b919 */ /* 0x000f2e0000002100 */
[----:B------:R-:W-:Y:S01]  /*3370*/  HMMA.16816.F32 R16, R64, R106, R16 ;  /* 0x0000006a4010723c */ /* 0x000fe20000001810 */
[----:B------:R-:W1:Y:S07]  /*3380*/  LDSM.16.M88.4 R64, [R0+-0x3800] ;  /* 0xffc800000040783b */ /* 0x000e6e0000000200 */
[C---:B--2---:R-:W-:Y:S01]  /*3390*/  HMMA.16816.F32 R4, R108.reuse, R112, R4 ;  /* 0x000000706c04723c */ /* 0x044fe20000001804 */
[----:B------:R-:W2:Y:S07]  /*33a0*/  LDSM.16.M88.4 R104, [R209+-0x2000] ;  /* 0xffe00000d168783b */ /* 0x000eae0000000200 */
[C---:B------:R-:W-:Y:S01]  /*33b0*/  HMMA.16816.F32 R8, R108.reuse, R114, R8 ;  /* 0x000000726c08723c */ /* 0x040fe20000001808 */
[----:B------:R-:W2:Y:S07]  /*33c0*/  LDSM.16.M88.4 R112, [R209+-0x1800] ;  /* 0xffe80000d170783b */ /* 0x000eae0000000200 */
[C---:B---3--:R-:W-:Y:S03]  /*33d0*/  HMMA.16816.F32 R12, R108.reuse, R52, R12 ;  /* 0x000000346c0c723c */ /* 0x048fe6000000180c */
[----:B----4-:R-:W-:Y:S01]  /*33e0*/  @!P3 SHF.R.U32.HI R185, RZ, 0x2, R183 ;  /* 0x00000002ffb9b819 */ /* 0x010fe200000116b7 */
[----:B------:R-:W-:Y:S02]  /*33f0*/  @!P3 IMAD.SHL.U32 R184, R183, 0x2, RZ ;  /* 0x00000002b7b8b824 */ /* 0x000fe400078e00ff */
[----:B------:R-:W-:Y:S02]  /*3400*/  IMAD.U32 R183, RZ, RZ, UR19 ;  /* 0x00000013ffb77e24 */ /* 0x000fe4000f8e00ff */
[----:B------:R-:W-:Y:S01]  /*3410*/  HMMA.16816.F32 R16, R108, R54, R16 ;  /* 0x000000366c10723c */ /* 0x000fe20000001810 */
[----:B------:R-:W-:Y:S02]  /*3420*/  LDSM.16.M88.4 R52, [R182+0x2000] ;  /* 0x00200000b634783b */ /* 0x000fe40000000200 */
[----:B------:R-:W-:Y:S04]  /*3430*/  @!P3 LOP3.LUT R184, R184, 0x6, RZ, 0xc0, !PT ;  /* 0x00000006b8b8b812 */ /* 0x000fe800078ec0ff */
[----:B------:R-:W-:Y:S01]  /*3440*/  @!P3 LOP3.LUT R184, R184, 0xe0, R185, 0xf8, !PT ;  /* 0x000000e0b8b8b812 */ /* 0x000fe200078ef8b9 */
[C---:B-1----:R-:W-:Y:S01]  /*3450*/  HMMA.16816.F32 R4, R56.reuse, R60, R4 ;  /* 0x0000003c3804723c */ /* 0x042fe20000001804 */
[----:B------:R1:W-:Y:S04]  /*3460*/  LDSM.16.M88.4 R108, [R180+0x2000] ;  /* 0x00200000b46c783b */ /* 0x0003e80000000200 */
[----:B------:R-:W-:Y:S03]  /*3470*/  FMUL.FTZ R185, R238, 1.4426950216293334961 ;  /* 0x3fb8aa3beeb97820 */ /* 0x000fe60000410000 */
[C---:B------:R-:W-:Y:S01]  /*3480*/  HMMA.16816.F32 R8, R56.reuse, R62, R8 ;  /* 0x0000003e3808723c */ /* 0x040fe20000001808 */
[----:B------:R-:W3:Y:S07]  /*3490*/  LDSM.16.M88.4 R60, [R202+-0x2000] ;  /* 0xffe00000ca3c783b */ /* 0x000eee0000000200 */
[C---:B------:R-:W-:Y:S08]  /*34a0*/  HMMA.16816.F32 R12, R56.reuse, R64, R12 ;  /* 0x00000040380c723c */ /* 0x040ff0000000180c */
[----:B------:R-:W-:Y:S01]  /*34b0*/  HMMA.16816.F32 R16, R56, R66, R16 ;  /* 0x000000423810723c */ /* 0x000fe20000001810 */
[----:B------:R-:W4:Y:S02]  /*34c0*/  LDSM.16.M88.4 R56, [R202+-0x1800] ;  /* 0xffe80000ca38783b */ /* 0x000f240000000200 */
[----:B-1----:R-:W-:Y:S04]  /*34d0*/  @!P3 LEA R180, R183, R184, 0x6 ;  /* 0x000000b8b7b4b211 */ /* 0x002fe800078e30ff */
[C---:B------:R-:W-:Y:S01]  /*34e0*/  @!P3 ISETP.GE.AND P1, PT, R180.reuse, R247, PT ;  /* 0x000000f7b400b20c */ /* 0x040fe20003f26270 */
[C---:B--2---:R-:W-:Y:S01]  /*34f0*/  HMMA.16816.F32 R4, R100.reuse, R104, R4 ;  /* 0x000000686404723c */ /* 0x044fe20000001804 */
[----:B------:R-:W-:Y:S04]  /*3500*/  LDSM.16.M88.4 R64, [R181+0x2000] ;  /* 0x00200000b540783b */ /* 0x000fe80000000200 */
[C---:B------:R-:W-:Y:S02]  /*3510*/  @!P3 VIADD R190, R180.reuse, 0x9 ;  /* 0x00000009b4beb836 */ /* 0x040fe40000000000 */
[C---:B------:R-:W-:Y:S01]  /*3520*/  @!P3 VIADD R192, R180.reuse, 0x8 ;  /* 0x00000008b4c0b836 */ /* 0x040fe20000000000 */
[C---:B------:R-:W-:Y:S01]  /*3530*/  HMMA.16816.F32 R8, R100.reuse, R106, R8 ;  /* 0x0000006a6408723c */ /* 0x040fe20000001808 */
[----:B------:R-:W1:Y:S02]  /*3540*/  LDSM.16.M88.4 R104, [R3+-0x2000] ;  /* 0xffe000000368783b */ /* 0x000e640000000200 */
[C---:B------:R-:W-:Y:S02]  /*3550*/  @!P3 VIADD R194, R180.reuse, 0x10 ;  /* 0x00000010b4c2b836 */ /* 0x040fe40000000000 */
[----:B------:R-:W-:Y:S03]  /*3560*/  @!P3 VIADD R184, R180, 0x1 ;  /* 0x00000001b4b8b836 */ /* 0x000fe60000000000 */
[C---:B------:R-:W-:Y:S08]  /*3570*/  HMMA.16816.F32 R12, R100.reuse, R112, R12 ;  /* 0x00000070640c723c */ /* 0x040ff0000000180c */
[----:B------:R-:W-:Y:S01]  /*3580*/  HMMA.16816.F32 R16, R100, R114, R16 ;  /* 0x000000726410723c */ /* 0x000fe20000001810 */
[----:B------:R-:W2:Y:S07]  /*3590*/  LDSM.16.M88.4 R100, [R3+-0x1800] ;  /* 0xffe800000364783b */ /* 0x000eae0000000200 */
[C---:B---3--:R-:W-:Y:S01]  /*35a0*/  HMMA.16816.F32 R4, R52.reuse, R60, R4 ;  /* 0x0000003c3404723c */ /* 0x048fe20000001804 */
[----:B------:R-:W3:Y:S07]  /*35b0*/  LDSM.16.M88.4 R112, [R0+-0x2000] ;  /* 0xffe000000070783b */ /* 0x000eee0000000200 */
[C---:B------:R-:W-:Y:S08]  /*35c0*/  HMMA.16816.F32 R8, R52.reuse, R62, R8 ;  /* 0x0000003e3408723c */ /* 0x040ff00000001808 */
[C---:B----4-:R-:W-:Y:S08]  /*35d0*/  HMMA.16816.F32 R12, R52.reuse, R56, R12 ;  /* 0x00000038340c723c */ /* 0x050ff0000000180c */
[----:B------:R-:W-:Y:S01]  /*35e0*/  HMMA.16816.F32 R16, R52, R58, R16 ;  /* 0x0000003a3410723c */ /* 0x000fe20000001810 */
[----:B------:R-:W4:Y:S07]  /*35f0*/  LDSM.16.M88.4 R52, [R0+-0x1800] ;  /* 0xffe800000034783b */ /* 0x000f2e0000000200 */
[C---:B-1----:R-:W-:Y:S08]  /*3600*/  HMMA.16816.F32 R4, R64.reuse, R104, R4 ;  /* 0x000000684004723c */ /* 0x042ff00000001804 */
[C---:B------:R-:W-:Y:S08]  /*3610*/  HMMA.16816.F32 R8, R64.reuse, R106, R8 ;  /* 0x0000006a4008723c */ /* 0x040ff00000001808 */
[C---:B--2---:R-:W-:Y:S08]  /*3620*/  HMMA.16816.F32 R12, R64.reuse, R100, R12 ;  /* 0x00000064400c723c */ /* 0x044ff0000000180c */
[----:B------:R-:W-:Y:S08]  /*3630*/  HMMA.16816.F32 R16, R64, R102, R16 ;  /* 0x000000664010723c */ /* 0x000ff00000001810 */
[C---:B---3--:R-:W-:Y:S05]  /*3640*/  HMMA.16816.F32 R4, R108.reuse, R112, R4 ;  /* 0x000000706c04723c */ /* 0x048fea0000001804 */
[----:B------:R-:W-:Y:S02]  /*3650*/  FSEL R113, R185, RZ, P0 ;  /* 0x000000ffb9717208 */ /* 0x000fe40000000000 */
[C---:B------:R-:W-:Y:S01]  /*3660*/  LEA R106, P0, R214.reuse, R230, 0x2 ;  /* 0x000000e6d66a7211 */ /* 0x040fe200078010ff */
[C---:B------:R-:W-:Y:S03]  /*3670*/  HMMA.16816.F32 R8, R108.reuse, R114, R8 ;  /* 0x000000726c08723c */ /* 0x040fe60000001808 */
[----:B------:R-:W-:Y:S01]  /*3680*/  LEA.HI.X R107, R214, R231, RZ, 0x2, P0 ;  /* 0x000000e7d66b7211 */ /* 0x000fe200000f14ff */
[----:B------:R-:W-:Y:S01]  /*3690*/  @!P3 VIADD R114, R180, 0x18 ;  /* 0x00000018b472b836 */ /* 0x000fe20000000000 */
[----:B------:R-:W-:Y:S02]  /*36a0*/  @!P3 VIADDMNMX R115, R236, 0xffffffc9, R243, PT ;  /* 0xffffffc9ec73b846 */ /* 0x000fe400038001f3 */
[----:B------:R-:W-:Y:S01]  /*36b0*/  @!P3 ISETP.GE.AND P0, PT, R190, R247, PT ;  /* 0x000000f7be00b20c */ /* 0x000fe20003f06270 */
[C---:B----4-:R-:W-:Y:S01]  /*36c0*/  HMMA.16816.F32 R12, R108.reuse, R52, R12 ;  /* 0x000000346c0c723c */ /* 0x050fe2000000180c */
[----:B------:R-:W2:Y:S02]  /*36d0*/  LDG.E R187, desc[UR20][R106.64] ;  /* 0x000000146abb7981 */ /* 0x000ea4000c1e1900 */
[----:B------:R-:W-:Y:S02]  /*36e0*/  @!P3 IADD3 R231, PT, PT, R180, 0x11, RZ ;  /* 0x00000011b4e7b810 */ /* 0x000fe40007ffe0ff */
[----:B------:R1:W3:Y:S01]  /*36f0*/  LDG.E R191, desc[UR20][R106.64+0x20] ;  /* 0x000020146abf7981 */ /* 0x0002e2000c1e1900 */
[----:B------:R-:W-:Y:S02]  /*3700*/  @!P3 FSEL R4, R4, -INF , !P1 ;  /* 0xff8000000404b808 */ /* 0x000fe40004800000 */
[----:B------:R-:W-:Y:S03]  /*3710*/  HMMA.16816.F32 R16, R108, R54, R16 ;  /* 0x000000366c10723c */ /* 0x000fe60000001810 */
[----:B------:R-:W-:Y:S01]  /*3720*/  @!P3 FSEL R9, R9, -INF , !P0 ;  /* 0xff8000000909b808 */ /* 0x000fe20004000000 */
[--C-:B------:R-:W-:Y:S01]  /*3730*/  FFMA.FTZ R183, R4, UR11, -R252.reuse ;  /* 0x0000000b04b77c23 */ /* 0x100fe200080108fc */
[----:B------:R-:W-:Y:S02]  /*3740*/  @!P3 ISETP.GE.AND P0, PT, R192, R115, PT ;  /* 0x00000073c000b20c */ /* 0x000fe40003f06270 */
[----:B------:R-:W-:Y:S01]  /*3750*/  @!P3 ISETP.GE.AND P1, PT, R184, R247, PT ;  /* 0x000000f7b800b20c */ /* 0x000fe20003f26270 */
[--C-:B------:R-:W-:Y:S01]  /*3760*/  FFMA.FTZ R189, R9, UR11, -R252.reuse ;  /* 0x0000000b09bd7c23 */ /* 0x100fe200080108fc */
[----:B------:R-:W-:Y:S01]  /*3770*/  @!P3 FSEL R10, R10, -INF , !P0 ;  /* 0xff8000000a0ab808 */ /* 0x000fe20004000000 */
[----:B------:R-:W-:Y:S01]  /*3780*/  MUFU.EX2 R183, R183 ;  /* 0x000000b700b77308 */ /* 0x000fe20000000800 */
[----:B------:R-:W-:Y:S02]  /*3790*/  @!P3 ISETP.GE.AND P0, PT, R190, R115, PT ;  /* 0x00000073be00b20c */ /* 0x000fe40003f06270 */
[----:B------:R-:W-:Y:S01]  /*37a0*/  @!P3 FSEL R5, R5, -INF , !P1 ;  /* 0xff8000000505b808 */ /* 0x000fe20004800000 */
[--C-:B------:R-:W-:Y:S01]  /*37b0*/  FFMA.FTZ R190, R10, UR11, -R113.reuse ;  /* 0x0000000b0abe7c23 */ /* 0x100fe20008010871 */
[----:B------:R-:W-:Y:S02]  /*37c0*/  @!P3 FSEL R11, R11, -INF , !P0 ;  /* 0xff8000000b0bb808 */ /* 0x000fe40004000000 */
[----:B------:R-:W-:Y:S03]  /*37d0*/  @!P3 ISETP.GE.AND P0, PT, R194, R247, PT ;  /* 0x000000f7c200b20c */ /* 0x000fe60003f06270 */
[----:B------:R-:W-:Y:S01]  /*37e0*/  MUFU.EX2 R189, R189 ;  /* 0x000000bd00bd7308 */ /* 0x000fe20000000800 */
[----:B------:R-:W-:Y:S01]  /*37f0*/  @!P3 ISETP.GE.AND P1, PT, R184, R115, PT ;  /* 0x00000073b800b20c */ /* 0x000fe20003f26270 */
[--C-:B------:R-:W-:Y:S01]  /*3800*/  FFMA.FTZ R184, R5, UR11, -R252.reuse ;  /* 0x0000000b05b87c23 */ /* 0x100fe200080108fc */
[----:B------:R-:W-:Y:S01]  /*3810*/  @!P3 FSEL R12, R12, -INF , !P0 ;  /* 0xff8000000c0cb808 */ /* 0x000fe20004000000 */
[--C-:B------:R-:W-:Y:S01]  /*3820*/  FFMA.FTZ R193, R11, UR11, -R113.reuse ;  /* 0x0000000b0bc17c23 */ /* 0x100fe20008010871 */
[----:B------:R-:W-:Y:S02]  /*3830*/  @!P3 ISETP.GE.AND P0, PT, R231, R247, PT ;  /* 0x000000f7e700b20c */ /* 0x000fe40003f06270 */
[CC--:B------:R-:W-:Y:S01]  /*3840*/  @!P3 ISETP.GE.AND P2, PT, R180.reuse, R115.reuse, PT ;  /* 0x00000073b400b20c */ /* 0x0c0fe20003f46270 */
[----:B------:R-:W-:Y:S01]  /*3850*/  @!P3 VIADD R180, R180, 0x19 ;  /* 0x00000019b4b4b836 */ /* 0x000fe20000000000 */
[----:B------:R-:W-:Y:S01]  /*3860*/  @!P3 FSEL R13, R13, -INF , !P0 ;  /* 0xff8000000d0db808 */ /* 0x000fe20004000000 */
[----:B------:R-:W4:Y:S01]  /*3870*/  MUFU.EX2 R184, R184 ;  /* 0x000000b800b87308 */ /* 0x000f220000000800 */
[-C--:B------:R-:W-:Y:S02]  /*3880*/  @!P3 ISETP.GE.AND P0, PT, R194, R115.reuse, PT ;  /* 0x00000073c200b20c */ /* 0x080fe40003f06270 */
[----:B------:R-:W-:Y:S01]  /*3890*/  @!P3 FSEL R7, R7, -INF , !P1 ;  /* 0xff8000000707b808 */ /* 0x000fe20004800000 */
[--C-:B------:R-:W-:Y:S01]  /*38a0*/  FFMA.FTZ R195, R13, UR11, -R252.reuse ;  /* 0x0000000b0dc37c23 */ /* 0x100fe200080108fc */
[----:B------:R-:W-:Y:S02]  /*38b0*/  @!P3 FSEL R14, R14, -INF , !P0 ;  /* 0xff8000000e0eb808 */ /* 0x000fe40004000000 */
[----:B------:R-:W-:Y:S01]  /*38c0*/  @!P3 ISETP.GE.AND P0, PT, R231, R115, PT ;  /* 0x00000073e700b20c */ /* 0x000fe20003f06270 */
[--C-:B------:R-:W-:Y:S01]  /*38d0*/  FFMA.FTZ R186, R7, UR11, -R113.reuse ;  /* 0x0000000b07ba7c23 */ /* 0x100fe20008010871 */
[----:B------:R-:W-:Y:S01]  /*38e0*/  @!P3 FSEL R6, R6, -INF , !P2 ;  /* 0xff8000000606b808 */ /* 0x000fe20005000000 */
[--C-:B------:R-:W-:Y:S01]  /*38f0*/  FFMA.FTZ R194, R14, UR11, -R113.reuse ;  /* 0x0000000b0ec27c23 */ /* 0x100fe20008010871 */
[----:B------:R-:W-:Y:S01]  /*3900*/  @!P3 FSEL R15, R15, -INF , !P0 ;  /* 0xff8000000f0fb808 */ /* 0x000fe20004000000 */
[----:B------:R-:W-:Y:S01]  /*3910*/  MUFU.EX2 R190, R190 ;  /* 0x000000be00be7308 */ /* 0x000fe20000000800 */
[-C--:B------:R-:W-:Y:S01]  /*3920*/  @!P3 ISETP.GE.AND P0, PT, R114, R247.reuse, PT ;  /* 0x000000f77200b20c */ /* 0x080fe20003f06270 */
[--C-:B------:R-:W-:Y:S01]  /*3930*/  FFMA.FTZ R185, R6, UR11, -R113.reuse ;  /* 0x0000000b06b97c23 */ /* 0x100fe20008010871 */
[-C--:B------:R-:W-:Y:S01]  /*3940*/  @!P3 ISETP.GE.AND P1, PT, R192, R247.reuse, PT ;  /* 0x000000f7c000b20c */ /* 0x080fe20003f26270 */
[--C-:B------:R-:W-:Y:S01]  /*3950*/  FFMA.FTZ R192, R12, UR11, -R252.reuse ;  /* 0x0000000b0cc07c23 */ /* 0x100fe200080108fc */
[----:B------:R-:W-:Y:S01]  /*3960*/  @!P3 FSEL R16, R16, -INF , !P0 ;  /* 0xff8000001010b808 */ /* 0x000fe20004000000 */
[--C-:B------:R-:W-:Y:S01]  /*3970*/  FFMA.FTZ R231, R15, UR11, -R113.reuse ;  /* 0x0000000b0fe77c23 */ /* 0x100fe20008010871 */
[----:B------:R-:W-:Y:S03]  /*3980*/  @!P3 ISETP.GE.AND P0, PT, R180, R247, PT ;  /* 0x000000f7b400b20c */ /* 0x000fe60003f06270 */
[----:B------:R-:W-:Y:S01]  /*3990*/  MUFU.EX2 R185, R185 ;  /* 0x000000b900b97308 */ /* 0x000fe20000000800 */
[----:B------:R-:W-:Y:S01]  /*39a0*/  @!P3 FSEL R8, R8, -INF , !P1 ;  /* 0xff8000000808b808 */ /* 0x000fe20004800000 */
[--C-:B------:R-:W-:Y:S01]  /*39b0*/  FFMA.FTZ R247, R16, UR11, -R252.reuse ;  /* 0x0000000b10f77c23 */ /* 0x100fe200080108fc */
[----:B------:R-:W-:Y:S02]  /*39c0*/  @!P3 FSEL R17, R17, -INF , !P0 ;  /* 0xff8000001111b808 */ /* 0x000fe40004000000 */
[-C--:B------:R-:W-:Y:S01]  /*39d0*/  @!P3 ISETP.GE.AND P1, PT, R114, R115.reuse, PT ;  /* 0x000000737200b20c */ /* 0x080fe20003f26270 */
[--C-:B------:R-:W-:Y:S01]  /*39e0*/  FFMA.FTZ R188, R8, UR11, -R252.reuse ;  /* 0x0000000b08bc7c23 */ /* 0x100fe200080108fc */
[----:B------:R-:W-:Y:S03]  /*39f0*/  @!P3 ISETP.GE.AND P0, PT, R180, R115, PT ;  /* 0x00000073b400b20c */ /* 0x000fe60003f06270 */
[----:B------:R-:W1:Y:S01]  /*3a00*/  MUFU.EX2 R186, R186 ;  /* 0x000000ba00ba7308 */ /* 0x000e620000000800 */
[----:B------:R-:W-:Y:S01]  /*3a10*/  @!P3 FSEL R18, R18, -INF , !P1 ;  /* 0xff8000001212b808 */ /* 0x000fe20004800000 */
[----:B------:R-:W-:Y:S01]  /*3a20*/  FFMA.FTZ R252, R17, UR11, -R252 ;  /* 0x0000000b11fc7c23 */ /* 0x000fe200080108fc */
[----:B------:R-:W-:Y:S02]  /*3a30*/  @!P3 FSEL R19, R19, -INF , !P0 ;  /* 0xff8000001313b808 */ /* 0x000fe40004000000 */
[----:B----4-:R-:W-:Y:S01]  /*3a40*/  F2FP.F16.F32.PACK_AB R61, R184, R183 ;  /* 0x000000b7b83d723e */ /* 0x010fe200000000ff */
[--C-:B------:R-:W-:Y:S04]  /*3a50*/  FFMA.FTZ R180, R18, UR11, -R113.reuse ;  /* 0x0000000b12b47c23 */ /* 0x100fe80008010871 */
[----:B------:R-:W4:Y:S01]  /*3a60*/  MUFU.EX2 R188, R188 ;  /* 0x000000bc00bc7308 */ /* 0x000f220000000800 */
[----:B------:R-:W-:Y:S01]  /*3a70*/  FFMA.FTZ R113, R19, UR11, -R113 ;  /* 0x0000000b13717c23 */ /* 0x000fe20008010871 */
[----:B------:R-:W-:Y:S08]  /*3a80*/  STS [R222], R61 ;  /* 0x0000003dde007388 */ /* 0x000ff00000000800 */
[----:B------:R-:W4:Y:S01]  /*3a90*/  MUFU.EX2 R193, R193 ;  /* 0x000000c100c17308 */ /* 0x000f220000000800 */
[----:B-1----:R-:W-:Y:S05]  /*3aa0*/  F2FP.F16.F32.PACK_AB R106, R186, R185 ;  /* 0x000000b9ba6a723e */ /* 0x002fea00000000ff */
[----:B------:R-:W-:Y:S04]  /*3ab0*/  STS [R222+0x400], R106 ;  /* 0x0004006ade007388 */ /* 0x000fe80000000800 */
[----:B------:R-:W-:Y:S01]  /*3ac0*/  MUFU.EX2 R192, R192 ;  /* 0x000000c000c07308 */ /* 0x000fe20000000800 */
[----:B----4-:R-:W-:Y:S05]  /*3ad0*/  F2FP.F16.F32.PACK_AB R107, R189, R188 ;  /* 0x000000bcbd6b723e */ /* 0x010fea00000000ff */
[----:B------:R-:W-:Y:S04]  /*3ae0*/  STS [R246], R107 ;  /* 0x0000006bf6007388 */ /* 0x000fe80000000800 */
[----:B------:R-:W1:Y:S01]  /*3af0*/  MUFU.EX2 R195, R195 ;  /* 0x000000c300c37308 */ /* 0x000e620000000800 */
[----:B------:R-:W-:Y:S05]  /*3b00*/  F2FP.F16.F32.PACK_AB R105, R193, R190 ;  /* 0x000000bec169723e */ /* 0x000fea00000000ff */
[----:B------:R-:W-:Y:S04]  /*3b10*/  STS [R246+0x400], R105 ;  /* 0x00040069f6007388 */ /* 0x000fe80000000800 */
[----:B------:R-:W-:Y:S10]  /*3b20*/  MUFU.EX2 R194, R194 ;  /* 0x000000c200c27308 */ /* 0x000ff40000000800 */
[----:B------:R-:W4:Y:S01]  /*3b30*/  MUFU.EX2 R231, R231 ;  /* 0x000000e700e77308 */ /* 0x000f220000000800 */
[----:B-1----:R-:W-:Y:S05]  /*3b40*/  F2FP.F16.F32.PACK_AB R182, R195, R192 ;  /* 0x000000c0c3b6723e */ /* 0x002fea00000000ff */
[----:B------:R-:W-:Y:S04]  /*3b50*/  STS [R224], R182 ;  /* 0x000000b6e0007388 */ /* 0x000fe80000000800 */
[----:B------:R-:W-:Y:S10]  /*3b60*/  MUFU.EX2 R247, R247 ;  /* 0x000000f700f77308 */ /* 0x000ff40000000800 */
[----:B------:R-:W1:Y:S01]  /*3b70*/  MUFU.EX2 R252, R252 ;  /* 0x000000fc00fc7308 */ /* 0x000e620000000800 */
[----:B----4-:R-:W-:Y:S05]  /*3b80*/  F2FP.F16.F32.PACK_AB R114, R231, R194 ;  /* 0x000000c2e772723e */ /* 0x010fea00000000ff */
[----:B------:R-:W-:Y:S04]  /*3b90*/  STS [R224+0x400], R114 ;  /* 0x00040072e0007388 */ /* 0x000fe80000000800 */
[----:B------:R-:W-:Y:S10]  /*3ba0*/  MUFU.EX2 R180, R180 ;  /* 0x000000b400b47308 */ /* 0x000ff40000000800 */
[----:B------:R-:W4:Y:S01]  /*3bb0*/  MUFU.EX2 R113, R113 ;  /* 0x0000007100717308 */ /* 0x000f220000000800 */
[----:B-1----:R-:W-:Y:S05]  /*3bc0*/  F2FP.F16.F32.PACK_AB R181, R252, R247 ;  /* 0x000000f7fcb5723e */ /* 0x002fea00000000ff */
[----:B------:R-:W-:Y:S01]  /*3bd0*/  STS [R228], R181 ;  /* 0x000000b5e4007388 */ /* 0x000fe20000000800 */
[----:B----4-:R-:W-:Y:S05]  /*3be0*/  F2FP.F16.F32.PACK_AB R115, R113, R180 ;  /* 0x000000b47173723e */ /* 0x010fea00000000ff */
[----:B------:R-:W-:Y:S04]  /*3bf0*/  STS [R228+0x400], R115 ;  /* 0x00040073e4007388 */ /* 0x000fe80000000800 */
[----:B------:R-:W1:Y:S08]  /*3c00*/  LDSM.16.M88.4 R52, [R211+0x8000] ;  /* 0x00800000d334783b */ /* 0x000e700000000200 */
[----:B------:R-:W4:Y:S08]  /*3c10*/  LDSM.16.M88.4 R56, [R197+0x8000] ;  /* 0x00800000c538783b */ /* 0x000f300000000200 */
[----:B------:R-:W4:Y:S01]  /*3c20*/  LDSM.16.M88.4 R60, [R2+0x8000] ;  /* 0x00800000023c783b */ /* 0x000f220000000200 */
[C---:B-1----:R-:W-:Y:S08]  /*3c30*/  HMMA.16816.F32 R4, R52.reuse, R116, RZ ;  /* 0x000000743404723c */ /* 0x042ff000000018ff */
[C---:B------:R-:W-:Y:S08]  /*3c40*/  HMMA.16816.F32 R8, R52.reuse, R118, RZ ;  /* 0x000000763408723c */ /* 0x040ff000000018ff */
[C---:B------:R-:W-:Y:S08]  /*3c50*/  HMMA.16816.F32 R12, R52.reuse, R120, RZ ;  /* 0x00000078340c723c */ /* 0x040ff000000018ff */
[----:B------:R-:W-:Y:S01]  /*3c60*/  HMMA.16816.F32 R16, R52, R122, RZ ;  /* 0x0000007a3410723c */ /* 0x000fe200000018ff */
[----:B------:R-:W1:Y:S07]  /*3c70*/  LDSM.16.M88.4 R52, [R196+0x8000] ;  /* 0x00800000c434783b */ /* 0x000e6e0000000200 */
[C---:B----4-:R-:W-:Y:S08]  /*3c80*/  HMMA.16816.F32 R4, R56.reuse, R124, R4 ;  /* 0x0000007c3804723c */ /* 0x050ff00000001804 */
[C---:B------:R-:W-:Y:S08]  /*3c90*/  HMMA.16816.F32 R8, R56.reuse, R126, R8 ;  /* 0x0000007e3808723c */ /* 0x040ff00000001808 */
[C---:B------:R-:W-:Y:S08]  /*3ca0*/  HMMA.16816.F32 R12, R56.reuse, R128, R12 ;  /* 0x00000080380c723c */ /* 0x040ff0000000180c */
[----:B------:R-:W-:Y:S01]  /*3cb0*/  HMMA.16816.F32 R16, R56, R130, R16 ;  /* 0x000000823810723c */ /* 0x000fe20000001810 */
[----:B------:R-:W4:Y:S07]  /*3cc0*/  LDSM.16.M88.4 R56, [R211+0xa000] ;  /* 0x00a00000d338783b */ /* 0x000f2e0000000200 */
[C---:B------:R-:W-:Y:S08]  /*3cd0*/  HMMA.16816.F32 R4, R60.reuse, R132, R4 ;  /* 0x000000843c04723c */ /* 0x040ff00000001804 */
[C---:B------:R-:W-:Y:S08]  /*3ce0*/  HMMA.16816.F32 R8, R60.reuse, R134, R8 ;  /* 0x000000863c08723c */ /* 0x040ff00000001808 */
[C---:B------:R-:W-:Y:S08]  /*3cf0*/  HMMA.16816.F32 R12, R60.reuse, R136, R12 ;  /* 0x000000883c0c723c */ /* 0x040ff0000000180c */
[----:B------:R-:W-:Y:S01]  /*3d00*/  HMMA.16816.F32 R16, R60, R138, R16 ;  /* 0x0000008a3c10723c */ /* 0x000fe20000001810 */
[----:B------:R-:W2:Y:S07]  /*3d10*/  LDSM.16.M88.4 R60, [R197+0xa000] ;  /* 0x00a00000c53c783b */ /* 0x000eae0000000200 */
[C---:B-1----:R-:W-:Y:S08]  /*3d20*/  HMMA.16816.F32 R4, R52.reuse, R140, R4 ;  /* 0x0000008c3404723c */ /* 0x042ff00000001804 */
[C---:B------:R-:W-:Y:S08]  /*3d30*/  HMMA.16816.F32 R8, R52.reuse, R142, R8 ;  /* 0x0000008e3408723c */ /* 0x040ff00000001808 */
[C---:B------:R-:W-:Y:S08]  /*3d40*/  HMMA.16816.F32 R12, R52.reuse, R144, R12 ;  /* 0x00000090340c723c */ /* 0x040ff0000000180c */
[----:B------:R-:W-:Y:S01]  /*3d50*/  HMMA.16816.F32 R16, R52, R146, R16 ;  /* 0x000000923410723c */ /* 0x000fe20000001810 */
[----:B------:R-:W1:Y:S07]  /*3d60*/  LDSM.16.M88.4 R52, [R2+0xa000] ;  /* 0x00a000000234783b */ /* 0x000e6e0000000200 */
[C---:B----4-:R-:W-:Y:S08]  /*3d70*/  HMMA.16816.F32 R4, R56.reuse, R148, R4 ;  /* 0x000000943804723c */ /* 0x050ff00000001804 */
[C---:B------:R-:W-:Y:S08]  /*3d80*/  HMMA.16816.F32 R8, R56.reuse, R150, R8 ;  /* 0x000000963808723c */ /* 0x040ff00000001808 */
[C---:B------:R-:W-:Y:S08]  /*3d90*/  HMMA.16816.F32 R12, R56.reuse, R152, R12 ;  /* 0x00000098380c723c */ /* 0x040ff0000000180c */
[----:B------:R-:W-:Y:S01]  /*3da0*/  HMMA.16816.F32 R16, R56, R154, R16 ;  /* 0x0000009a3810723c */ /* 0x000fe20000001810 */
[----:B------:R-:W4:Y:S07]  /*3db0*/  LDSM.16.M88.4 R56, [R196+0xa000] ;  /* 0x00a00000c438783b */ /* 0x000f2e0000000200 */
[C---:B--2---:R-:W-:Y:S08]  /*3dc0*/  HMMA.16816.F32 R4, R60.reuse, R156, R4 ;  /* 0x0000009c3c04723c */ /* 0x044ff00000001804 */
[C---:B------:R-:W-:Y:S08]  /*3dd0*/  HMMA.16816.F32 R8, R60.reuse, R158, R8 ;  /* 0x0000009e3c08723c */ /* 0x040ff00000001808 */
[C---:B------:R-:W-:Y:S08]  /*3de0*/  HMMA.16816.F32 R12, R60.reuse, R160, R12 ;  /* 0x000000a03c0c723c */ /* 0x040ff0000000180c */
[----:B------:R-:W-:Y:S08]  /*3df0*/  HMMA.16816.F32 R16, R60, R162, R16 ;  /* 0x000000a23c10723c */ /* 0x000ff00000001810 */
[C---:B-1----:R-:W-:Y:S08]  /*3e00*/  HMMA.16816.F32 R4, R52.reuse, R164, R4 ;  /* 0x000000a43404723c */ /* 0x042ff00000001804 */
[C---:B------:R-:W-:Y:S08]  /*3e10*/  HMMA.16816.F32 R8, R52.reuse, R166, R8 ;  /* 0x000000a63408723c */ /* 0x040ff00000001808 */
[C---:B------:R-:W-:Y:S08]  /*3e20*/  HMMA.16816.F32 R12, R52.reuse, R168, R12 ;  /* 0x000000a8340c723c */ /* 0x040ff0000000180c */
[----:B------:R-:W-:Y:S08]  /*3e30*/  HMMA.16816.F32 R16, R52, R170, R16 ;  /* 0x000000aa3410723c */ /* 0x000ff00000001810 */
[C---:B----4-:R-:W-:Y:S08]  /*3e40*/  HMMA.16816.F32 R4, R56.reuse, R172, R4 ;  /* 0x000000ac3804723c */ /* 0x050ff00000001804 */
[C---:B------:R-:W-:Y:S08]  /*3e50*/  HMMA.16816.F32 R8, R56.reuse, R174, R8 ;  /* 0x000000ae3808723c */ /* 0x040ff00000001808 */
[C---:B------:R-:W-:Y:S03]  /*3e60*/  HMMA.16816.F32 R12, R56.reuse, R176, R12 ;  /* 0x000000b0380c723c */ /* 0x040fe6000000180c */
[C---:B------:R-:W-:Y:S01]  /*3e70*/  FADD.FTZ R114, -R187.reuse, R4 ;  /* 0x00000004bb727221 */ /* 0x040fe20000010100 */
[----:B------:R-:W-:Y:S03]  /*3e80*/  FADD.FTZ R115, -R187, R5 ;  /* 0x00000005bb737221 */ /* 0x000fe60000010100 */
[----:B------:R-:W-:Y:S01]  /*3e90*/  FMUL.FTZ R183, R183, R114 ;  /* 0x00000072b7b77220 */ /* 0x000fe20000410000 */
[----:B------:R-:W-:Y:S03]  /*3ea0*/  HMMA.16816.F32 R16, R56, R178, R16 ;  /* 0x000000b23810723c */ /* 0x000fe60000001810 */
[----:B------:R-:W-:Y:S01]  /*3eb0*/  FMUL.FTZ R184, R184, R115 ;  /* 0x00000073b8b87220 */ /* 0x000fe20000410000 */
[C---:B------:R-:W-:Y:S01]  /*3ec0*/  FADD.FTZ R115, -R187.reuse, R8 ;  /* 0x00000008bb737221 */ /* 0x040fe20000010100 */
[----:B------:R-:W-:Y:S03]  /*3ed0*/  FADD.FTZ R114, -R187, R9 ;  /* 0x00000009bb727221 */ /* 0x000fe60000010100 */
[----:B------:R-:W-:Y:S01]  /*3ee0*/  F2FP.F16.F32.PACK_AB R183, R184, R183 ;  /* 0x000000b7b8b7723e */ /* 0x000fe200000000ff */
[----:B------:R-:W-:Y:S01]  /*3ef0*/  FMUL.FTZ R188, R188, R115 ;  /* 0x00000073bcbc7220 */ /* 0x000fe20000410000 */
[----:B------:R-:W-:Y:S01]  /*3f00*/  FMUL.FTZ R189, R189, R114 ;  /* 0x00000072bdbd7220 */ /* 0x000fe20000410000 */
[C---:B------:R-:W-:Y:S01]  /*3f10*/  FADD.FTZ R184, -R187.reuse, R12 ;  /* 0x0000000cbbb87221 */ /* 0x040fe20000010100 */
[----:B------:R-:W-:Y:S03]  /*3f20*/  FADD.FTZ R114, -R187, R13 ;  /* 0x0000000dbb727221 */ /* 0x000fe60000010100 */
[----:B------:R-:W-:Y:S01]  /*3f30*/  F2FP.F16.F32.PACK_AB R189, R189, R188 ;  /* 0x000000bcbdbd723e */ /* 0x000fe200000000ff */
[----:B------:R-:W-:Y:S01]  /*3f40*/  FMUL.FTZ R184, R192, R184 ;  /* 0x000000b8c0b87220 */ /* 0x000fe20000410000 */
[----:B------:R-:W-:Y:S01]  /*3f50*/  FMUL.FTZ R195, R195, R114 ;  /* 0x00000072c3c37220 */ /* 0x000fe20000410000 */
[----:B---3--:R-:W-:Y:S01]  /*3f60*/  FADD.FTZ R188, -R191, R6 ;  /* 0x00000006bfbc7221 */ /* 0x008fe20000010100 */
[C---:B------:R-:W-:Y:S01]  /*3f70*/  FADD.FTZ R182, -R187.reuse, R16 ;  /* 0x00000010bbb67221 */ /* 0x040fe20000010100 */
[----:B------:R-:W-:Y:S01]  /*3f80*/  FADD.FTZ R187, -R187, R17 ;  /* 0x00000011bbbb7221 */ /* 0x000fe20000010100 */
[----:B------:R-:W-:Y:S01]  /*3f90*/  FADD.FTZ R192, -R191, R7 ;  /* 0x00000007bfc07221 */ /* 0x000fe20000010100 */
[----:B------:R-:W-:Y:S01]  /*3fa0*/  FMUL.FTZ R188, R185, R188 ;  /* 0x000000bcb9bc7220 */ /* 0x000fe20000410000 */
[----:B------:R-:W-:Y:S01]  /*3fb0*/  F2FP.F16.F32.PACK_AB R195, R195, R184 ;  /* 0x000000b8c3c3723e */ /* 0x000fe200000000ff */
[----:B------:R-:W-:Y:S01]  /*3fc0*/  FMUL.FTZ R252, R252, R187 ;  /* 0x000000bbfcfc7220 */ /* 0x000fe20000410000 */
[----:B------:R-:W-:Y:S01]  /*3fd0*/  FMUL.FTZ R185, R186, R192 ;  /* 0x000000c0bab97220 */ /* 0x000fe20000410000 */
[C---:B------:R-:W-:Y:S01]  /*3fe0*/  FADD.FTZ R187, -R191.reuse, R10 ;  /* 0x0000000abfbb7221 */ /* 0x040fe20000010100 */
[----:B------:R-:W-:Y:S01]  /*3ff0*/  FADD.FTZ R184, -R191, R11 ;  /* 0x0000000bbfb87221 */ /* 0x000fe20000010100 */
[----:B------:R-:W-:Y:S01]  /*4000*/  FMUL.FTZ R247, R247, R182 ;  /* 0x000000b6f7f77220 */ /* 0x000fe20000410000 */
[----:B------:R-:W-:Y:S01]  /*4010*/  FADD.FTZ R186, -R191, R15 ;  /* 0x0000000fbfba7221 */ /* 0x000fe20000010100 */
[----:B------:R-:W-:Y:S01]  /*4020*/  FMUL.FTZ R187, R190, R187 ;  /* 0x000000bbbebb7220 */ /* 0x000fe20000410000 */
[----:B------:R-:W-:Y:S01]  /*4030*/  FMUL.FTZ R184, R193, R184 ;  /* 0x000000b8c1b87220 */ /* 0x000fe20000410000 */
[----:B------:R-:W-:Y:S01]  /*4040*/  F2FP.F16.F32.PACK_AB R185, R185, R188 ;  /* 0x000000bcb9b9723e */ /* 0x000fe200000000ff */
[C---:B------:R-:W-:Y:S01]  /*4050*/  FADD.FTZ R193, -R191.reuse, R14 ;  /* 0x0000000ebfc17221 */ /* 0x040fe20000010100 */
[C---:B------:R-:W-:Y:S01]  /*4060*/  FADD.FTZ R188, -R191.reuse, R18 ;  /* 0x00000012bfbc7221 */ /* 0x040fe20000010100 */
[----:B------:R-:W-:Y:S01]  /*4070*/  FADD.FTZ R190, -R191, R19 ;  /* 0x00000013bfbe7221 */ /* 0x000fe20000010100 */
[----:B------:R-:W-:Y:S01]  /*4080*/  F2FP.F16.F32.PACK_AB R247, R252, R247 ;  /* 0x000000f7fcf7723e */ /* 0x000fe200000000ff */
[----:B------:R-:W-:Y:S01]  /*4090*/  FMUL.FTZ R193, R194, R193 ;  /* 0x000000c1c2c17220 */ /* 0x000fe20000410000 */
[----:B------:R-:W-:Y:S01]  /*40a0*/  FMUL.FTZ R186, R231, R186 ;  /* 0x000000bae7ba7220 */ /* 0x000fe20000410000 */
[----:B------:R-:W-:Y:S01]  /*40b0*/  FMUL.FTZ R188, R180, R188 ;  /* 0x000000bcb4bc7220 */ /* 0x000fe20000410000 */
[----:B------:R-:W-:Y:S01]  /*40c0*/  FMUL.FTZ R191, R113, R190 ;  /* 0x000000be71bf7220 */ /* 0x000fe20000410000 */
[----:B------:R-:W-:Y:S06]  /*40d0*/  @!P4 BRA `(.L_x_44) ;  /* 0x0000000000c0c947 */ /* 0x000fec0003800000 */
[----:B------:R-:W1:Y:S01]  /*40e0*/  LDC R6, c[0x0][0x3b0] ;  /* 0x0000ec00ff067b82 */ /* 0x000e620000000800 */
[----:B------:R-:W-:Y:S02]  /*40f0*/  IADD3 R7, P0, PT, RZ, -UR24, RZ ;  /* 0x80000018ff077c10 */ /* 0x000fe4000ff1e0ff */
[----:B------:R-:W-:Y:S02]  /*4100*/  LOP3.LUT R4, R242, 0x1, RZ, 0xc0, !PT ;  /* 0x00000001f2047812 */ /* 0x000fe400078ec0ff */
[----:B------:R-:W-:Y:S02]  /*4110*/  ISETP.GE.AND P3, PT, R216, UR6, PT ;  /* 0x00000006d8007c0c */ /* 0x000fe4000bf66270 */
[----:B------:R-:W-:Y:S01]  /*4120*/  ISETP.NE.U32.AND P1, PT, R4, 0x1, PT ;  /* 0x000000010400780c */ /* 0x000fe20003f25070 */
[----:B------:R-:W1:Y:S01]  /*4130*/  LDC R5, c[0x0][0x3b4] ;  /* 0x0000ed00ff057b82 */ /* 0x000e620000000800 */
[----:B------:R-:W-:Y:S02]  /*4140*/  ISETP.GE.AND P2, PT, R220, UR6, PT ;  /* 0x00000006dc007c0c */ /* 0x000fe4000bf46270 */
[C---:B-1----:R-:W-:Y:S01]  /*4150*/  SHF.L.U64.HI R5, R6.reuse, 0x5, R5 ;  /* 0x0000000506057819 */ /* 0x042fe20000010205 */
[C---:B------:R-:W-:Y:S02]  /*4160*/  IMAD.SHL.U32 R8, R6.reuse, 0x40, RZ ;  /* 0x0000004006087824 */ /* 0x040fe400078e00ff */
[----:B------:R-:W-:Y:S02]  /*4170*/  IMAD.SHL.U32 R4, R6, 0x20, RZ ;  /* 0x0000002006047824 */ /* 0x000fe400078e00ff */
[----:B------:R-:W-:Y:S05]  /*4180*/  IMAD.X R8, RZ, RZ, ~R8, P0 ;  /* 0x000000ffff087224 */ /* 0x000fea00000e0e08 */
[----:B------:R-:W-:Y:S04]  /*4190*/  SHF.R.S64 R7, R7, 0x1f, R8 ;  /* 0x0000001f07077819 */ /* 0x000fe80000001008 */
[----:B------:R-:W-:Y:S01]  /*41a0*/  IADD3 R232, P0, PT, R7, R232, RZ ;  /* 0x000000e807e87210 */ /* 0x000fe20007f1e0ff */
[----:B------:R-:W-:Y:S03]  /*41b0*/  IMAD.MOV.U32 R7, RZ, RZ, -0x4000 ;  /* 0xffffc000ff077424 */ /* 0x000fe600078e00ff */
[----:B------:R-:W-:Y:S02]  /*41c0*/  LEA.HI.X.SX32 R233, R8, R233, 0x1, P0 ;  /* 0x000000e908e97211 */ /* 0x000fe400000f0eff */
[----:B------:R-:W-:Y:S02]  /*41d0*/  SEL R6, R7, 0x4000, !P1 ;  /* 0x0000400007067807 */ /* 0x000fe40004800000 */
[CC--:B------:R-:W-:Y:S02]  /*41e0*/  @!P3 LEA R10, P1, R4.reuse, R232.reuse, 0x1 ;  /* 0x000000e8040ab211 */ /* 0x0c0fe400078208ff */
[C---:B------:R-:W-:Y:S01]  /*41f0*/  @!P2 LEA R8, P0, R4.reuse, R232, 0x1 ;  /* 0x000000e80408a211 */ /* 0x040fe200078008ff */
[--C-:B------:R-:W-:Y:S01]  /*4200*/  IMAD.IADD R237, R237, 0x1, R6.reuse ;  /* 0x00000001eded7824 */ /* 0x100fe200078e0206 */
[-CC-:B------:R-:W-:Y:S01]  /*4210*/  @!P3 LEA.HI.X R11, R4, R233.reuse, R5.reuse, 0x1, P1 ;  /* 0x000000e9040bb211 */ /* 0x180fe200008f0c05 */
[--C-:B------:R-:W-:Y:S01]  /*4220*/  IMAD.IADD R240, R240, 0x1, R6.reuse ;  /* 0x00000001f0f07824 */ /* 0x100fe200078e0206 */
[----:B------:R-:W-:Y:S01]  /*4230*/  @!P2 LEA.HI.X R9, R4, R233, R5, 0x1, P0 ;  /* 0x000000e90409a211 */ /* 0x000fe200000f0c05 */
[----:B------:R-:W-:Y:S01]  /*4240*/  IMAD.IADD R201, R201, 0x1, R6 ;  /* 0x00000001c9c97824 */ /* 0x000fe200078e0206 */
[----:B------:R-:W-:Y:S01]  /*4250*/  @!PT LDS RZ, [RZ] ;  /* 0x00000000fffff984 */ /* 0x000fe20000000800 */
[----:B------:R-:W-:Y:S01]  /*4260*/  @!PT LDS RZ, [RZ] ;  /* 0x00000000fffff984 */ /* 0x000fe20000000800 */
[----:B------:R-:W-:Y:S01]  /*4270*/  @!PT LDS RZ, [RZ] ;  /* 0x00000000fffff984 */ /* 0x000fe20000000800 */
[----:B------:R1:W-:Y:S04]  /*4280*/  @!P3 LDGSTS.E.BYPASS.LTC128B.128 [R237], desc[UR20][R232.64] ;  /* 0x00000000e8edbfae */ /* 0x0003e8000b981a14 */
[----:B------:R1:W-:Y:S04]  /*4290*/  @P3 STS.64 [R240], RZ ;  /* 0x000000fff0003388 */ /* 0x0003e80000000a00 */
[----:B------:R1:W-:Y:S04]  /*42a0*/  @P3 STS.64 [R240+0x8], RZ ;  /* 0x000008fff0003388 */ /* 0x0003e80000000a00 */
[----:B------:R-:W-:Y:S01]  /*42b0*/  @!PT LDS RZ, [RZ] ;  /* 0x00000000fffff984 */ /* 0x000fe20000000800 */
[----:B------:R-:W-:Y:S01]  /*42c0*/  @!PT LDS RZ, [RZ] ;  /* 0x00000000fffff984 */ /* 0x000fe20000000800 */
[----:B------:R-:W-:Y:S01]  /*42d0*/  @!PT LDS RZ, [RZ] ;  /* 0x00000000fffff984 */ /* 0x000fe20000000800 */
[----:B------:R1:W-:Y:S04]  /*42e0*/  @!P2 LDGSTS.E.BYPASS.LTC128B.128 [R237+0x2000], desc[UR20][R232.64+0x80] ;  /* 0x02000080e8edafae */ /* 0x0003e8000b981a14 */
[----:B------:R1:W-:Y:S04]  /*42f0*/  @P2 STS.64 [R240+0x2000], RZ ;  /* 0x002000fff0002388 */ /* 0x0003e80000000a00 */
        /* <DEDUP_REMOVED lines=13> */
[----:B------:R-:W0:Y:S02]  /*43d0*/  LDGDEPBAR ;  /* 0x00000000000079af */ /* 0x000e240000000000 */
.L_x_44:
[----:B------:R-:W-:Y:S01]  /*43e0*/  F2FP.F16.F32.PACK_AB R187, R184, R187 ;  /* 0x000000bbb8bb723e */ /* 0x000fe200000000ff */
[----:B------:R-:W-:Y:S01]  /*43f0*/  STS [R222+-0x2000], R183 ;  /* 0xffe000b7de007388 */ /* 0x000fe20000000800 */
[----:B------:R-:W-:Y:S01]  /*4400*/  F2FP.F16.F32.PACK_AB R193, R186, R193 ;  /* 0x000000c1bac1723e */ /* 0x000fe200000000ff */
[----:B------:R-:W-:Y:S01]  /*4410*/  IMAD R231, R225, UR7, RZ ;  /* 0x00000007e1e77c24 */ /* 0x000fe2000f8e02ff */
[----:B------:R-:W-:Y:S01]  /*4420*/  F2FP.F16.F32.PACK_AB R191, R191, R188 ;  /* 0x000000bcbfbf723e */ /* 0x000fe200000000ff */
[----:B------:R-:W-:Y:S04]  /*4430*/  STS [R222+-0x1c00], R185 ;  /* 0xffe400b9de007388 */ /* 0x000fe80000000800 */
[----:B------:R-:W-:Y:S04]  /*4440*/  STS [R246+-0x2000], R189 ;  /* 0xffe000bdf6007388 */ /* 0x000fe80000000800 */
[----:B------:R-:W-:Y:S04]  /*4450*/  STS [R246+-0x1c00], R187 ;  /* 0xffe400bbf6007388 */ /* 0x000fe80000000800 */
[----:B------:R-:W-:Y:S04]  /*4460*/  STS [R224+-0x2000], R195 ;  /* 0xffe000c3e0007388 */ /* 0x000fe80000000800 */
[----:B------:R-:W-:Y:S04]  /*4470*/  STS [R224+-0x1c00], R193 ;  /* 0xffe400c1e0007388 */ /* 0x000fe80000000800 */
[----:B------:R-:W-:Y:S04]  /*4480*/  STS [R228+-0x2000], R247 ;  /* 0xffe000f7e4007388 */ /* 0x000fe80000000800 */
[----:B------:R-:W-:Y:S01]  /*4490*/  STS [R228+-0x1c00], R191 ;  /* 0xffe400bfe4007388 */ /* 0x000fe20000000800 */
[----:B------:R-:W-:Y:S06]  /*44a0*/  BAR.SYNC.DEFER_BLOCKING 0x0 ;  /* 0x0000000000007b1d */ /* 0x000fec0000010000 */
[----:B------:R-:W-:Y:S04]  /*44b0*/  LDSM.16.MT88.4 R4, [R207] ;  /* 0x00000000cf04783b */ /* 0x000fe80000004200 */
[----:B-1----:R-:W1:Y:S04]  /*44c0*/  LDSM.16.MT88.4 R8, [R210+0x8000] ;  /* 0x00800000d208783b */ /* 0x002e680000004200 */
[----:B------:R-:W2:Y:S04]  /*44d0*/  LDSM.16.MT88.4 R12, [R206] ;  /* 0x00000000ce0c783b */ /* 0x000ea80000004200 */
[----:B------:R-:W3:Y:S04]  /*44e0*/  LDSM.16.MT88.4 R16, [R210+0xa000] ;  /* 0x00a00000d210783b */ /* 0x000ee80000004200 */
[----:B------:R-:W-:Y:S04]  /*44f0*/  LDSM.16.MT88.4 R52, [R207+0x800] ;  /* 0x00080000cf34783b */ /* 0x000fe80000004200 */
[----:B------:R-:W4:Y:S04]  /*4500*/  LDSM.16.MT88.4 R56, [R210+0x8800] ;  /* 0x00880000d238783b */ /* 0x000f280000004200 */
[----:B------:R-:W5:Y:S04]  /*4510*/  LDSM.16.MT88.4 R60, [R206+0x800] ;  /* 0x00080000ce3c783b */ /* 0x000f680000004200 */
[----:B------:R-:W5:Y:S04]  /*4520*/  LDSM.16.MT88.4 R64, [R210+0xa800] ;  /* 0x00a80000d240783b */ /* 0x000f680000004200 */
[----:B------:R-:W-:Y:S04]  /*4530*/  LDSM.16.MT88.4 R100, [R210+0x9000] ;  /* 0x00900000d264783b */ /* 0x000fe80000004200 */
[----:B------:R-:W-:Y:S01]  /*4540*/  LDSM.16.MT88.4 R104, [R206+0x1000] ;  /* 0x00100000ce68783b */ /* 0x000fe20000004200 */
[-C--:B-1----:R-:W-:Y:S08]  /*4550*/  HMMA.16816.F32 R20, R4, R8.reuse, R20 ;  /* 0x000000080414723c */ /* 0x082ff00000001814 */
[C---:B--2---:R-:W-:Y:S08]  /*4560*/  HMMA.16816.F32 R24, R12.reuse, R8, R24 ;  /* 0x000000080c18723c */ /* 0x044ff00000001818 */
[-C--:B------:R-:W-:Y:S08]  /*4570*/  HMMA.16816.F32 R28, R12, R10.reuse, R28 ;  /* 0x0000000a0c1c723c */ /* 0x080ff0000000181c */
[C---:B------:R-:W-:Y:S01]  /*4580*/  HMMA.16816.F32 R32, R4.reuse, R10, R32 ;  /* 0x0000000a0420723c */ /* 0x040fe20000001820 */
[----:B------:R-:W1:Y:S07]  /*4590*/  LDSM.16.MT88.4 R8, [R207+0x1000] ;  /* 0x00100000cf08783b */ /* 0x000e6e0000004200 */
[-C--:B---3--:R-:W-:Y:S08]  /*45a0*/  HMMA.16816.F32 R36, R4, R16.reuse, R36 ;  /* 0x000000100424723c */ /* 0x088ff00000001824 */
[C---:B------:R-:W-:Y:S08]  /*45b0*/  HMMA.16816.F32 R40, R12.reuse, R16, R40 ;  /* 0x000000100c28723c */ /* 0x040ff00000001828 */
[-C--:B------:R-:W-:Y:S01]  /*45c0*/  HMMA.16816.F32 R44, R12, R18.reuse, R44 ;  /* 0x000000120c2c723c */ /* 0x080fe2000000182c */
[----:B------:R-:W2:Y:S07]  /*45d0*/  LDSM.16.MT88.4 R12, [R210+0xb000] ;  /* 0x00b00000d20c783b */ /* 0x000eae0000004200 */
[----:B------:R-:W-:Y:S01]  /*45e0*/  HMMA.16816.F32 R48, R4, R18, R48 ;  /* 0x000000120430723c */ /* 0x000fe20000001830 */
[----:B------:R-:W-:Y:S04]  /*45f0*/  LDSM.16.MT88.4 R4, [R207+0x1800] ;  /* 0x00180000cf04783b */ /* 0x000fe80000004200 */
[----:B------:R-:W3:Y:S03]  /*4600*/  LDSM.16.MT88.4 R16, [R210+0x9800] ;  /* 0x00980000d210783b */ /* 0x000ee60000004200 */
[-C--:B----4-:R-:W-:Y:S08]  /*4610*/  HMMA.16816.F32 R20, R52, R56.reuse, R20 ;  /* 0x000000383414723c */ /* 0x090ff00000001814 */
[C---:B-----5:R-:W-:Y:S08]  /*4620*/  HMMA.16816.F32 R24, R60.reuse, R56, R24 ;  /* 0x000000383c18723c */ /* 0x060ff00000001818 */
[-C--:B------:R-:W-:Y:S08]  /*4630*/  HMMA.16816.F32 R28, R60, R58.reuse, R28 ;  /* 0x0000003a3c1c723c */ /* 0x080ff0000000181c */
[C---:B------:R-:W-:Y:S01]  /*4640*/  HMMA.16816.F32 R32, R52.reuse, R58, R32 ;  /* 0x0000003a3420723c */ /* 0x040fe20000001820 */
[----:B------:R-:W4:Y:S07]  /*4650*/  LDSM.16.MT88.4 R56, [R206+0x1800] ;  /* 0x00180000ce38783b */ /* 0x000f2e0000004200 */
[-C--:B------:R-:W-:Y:S08]  /*4660*/  HMMA.16816.F32 R36, R52, R64.reuse, R36 ;  /* 0x000000403424723c */ /* 0x080ff00000001824 */
[C---:B------:R-:W-:Y:S08]  /*4670*/  HMMA.16816.F32 R40, R60.reuse, R64, R40 ;  /* 0x000000403c28723c */ /* 0x040ff00000001828 */
[-C--:B------:R-:W-:Y:S01]  /*4680*/  HMMA.16816.F32 R44, R60, R66.reuse, R44 ;  /* 0x000000423c2c723c */ /* 0x080fe2000000182c */
[----:B------:R-:W5:Y:S01]  /*4690*/  LDSM.16.MT88.4 R60, [R210+0xb800] ;  /* 0x00b80000d23c783b */ /* 0x000f620000004200 */
[----:B------:R-:W-:Y:S06]  /*46a0*/  BAR.SYNC.DEFER_BLOCKING 0x0 ;  /* 0x0000000000007b1d */ /* 0x000fec0000010000 */
[----:B------:R-:W-:Y:S08]  /*46b0*/  HMMA.16816.F32 R48, R52, R66, R48 ;  /* 0x000000423430723c */ /* 0x000ff00000001830 */
[-C--:B-1----:R-:W-:Y:S08]  /*46c0*/  HMMA.16816.F32 R20, R8, R100.reuse, R20 ;  /* 0x000000640814723c */ /* 0x082ff00000001814 */
[C---:B------:R-:W-:Y:S08]  /*46d0*/  HMMA.16816.F32 R24, R104.reuse, R100, R24 ;  /* 0x000000646818723c */ /* 0x040ff00000001818 */
[-C--:B------:R-:W-:Y:S08]  /*46e0*/  HMMA.16816.F32 R28, R104, R102.reuse, R28 ;  /* 0x00000066681c723c */ /* 0x080ff0000000181c */
[C---:B------:R-:W-:Y:S08]  /*46f0*/  HMMA.16816.F32 R32, R8.reuse, R102, R32 ;  /* 0x000000660820723c */ /* 0x040ff00000001820 */
[-C--:B--2---:R-:W-:Y:S08]  /*4700*/  HMMA.16816.F32 R36, R8, R12.reuse, R36 ;  /* 0x0000000c0824723c */ /* 0x084ff00000001824 */
[C---:B------:R-:W-:Y:S08]  /*4710*/  HMMA.16816.F32 R40, R104.reuse, R12, R40 ;  /* 0x0000000c6828723c */ /* 0x040ff00000001828 */
[-C--:B------:R-:W-:Y:S08]  /*4720*/  HMMA.16816.F32 R44, R104, R14.reuse, R44 ;  /* 0x0000000e682c723c */ /* 0x080ff0000000182c */
[----:B------:R-:W-:Y:S08]  /*4730*/  HMMA.16816.F32 R48, R8, R14, R48 ;  /* 0x0000000e0830723c */ /* 0x000ff00000001830 */
[-C--:B---3--:R-:W-:Y:S08]  /*4740*/  HMMA.16816.F32 R20, R4, R16.reuse, R20 ;  /* 0x000000100414723c */ /* 0x088ff00000001814 */
[C---:B----4-:R-:W-:Y:S08]  /*4750*/  HMMA.16816.F32 R24, R56.reuse, R16, R24 ;  /* 0x000000103818723c */ /* 0x050ff00000001818 */
[-C--:B------:R-:W-:Y:S08]  /*4760*/  HMMA.16816.F32 R28, R56, R18.reuse, R28 ;  /* 0x00000012381c723c */ /* 0x080ff0000000181c */
[C---:B------:R-:W-:Y:S08]  /*4770*/  HMMA.16816.F32 R32, R4.reuse, R18, R32 ;  /* 0x000000120420723c */ /* 0x040ff00000001820 */
[-C--:B-----5:R-:W-:Y:S08]  /*4780*/  HMMA.16816.F32 R36, R4, R60.reuse, R36 ;  /* 0x0000003c0424723c */ /* 0x0a0ff00000001824 */
[C---:B------:R-:W-:Y:S08]  /*4790*/  HMMA.16816.F32 R40, R56.reuse, R60, R40 ;  /* 0x0000003c3828723c */ /* 0x040ff00000001828 */
[-C--:B------:R-:W-:Y:S08]  /*47a0*/  HMMA.16816.F32 R44, R56, R62.reuse, R44 ;  /* 0x0000003e382c723c */ /* 0x080ff0000000182c */
[----:B------:R-:W-:Y:S04]  /*47b0*/  HMMA.16816.F32 R48, R4, R62, R48 ;  /* 0x0000003e0430723c */ /* 0x000fe80000001830 */
[----:B------:R-:W-:Y:S05]  /*47c0*/  IMAD.U32 R5, R231, -0x40, RZ ;  /* 0xffffffc0e7057824 */ /* 0x000fea00078e00ff */
[C---:B------:R-:W-:Y:S04]  /*47d0*/  LEA R248, P0, R5.reuse, R248, 0x2 ;  /* 0x000000f805f87211 */ /* 0x040fe800078010ff */
[----:B------:R-:W-:Y:S01]  /*47e0*/  LEA.HI.X.SX32 R249, R5, R249, 0x2, P0 ;  /* 0x000000f905f97211 */ /* 0x000fe200000f16ff */
[----:B------:R-:W-:Y:S08]  /*47f0*/  @!P4 BRA `(.L_x_45) ;  /* 0x00000000008cc947 */ /* 0x000ff00003800000 */
[----:B------:R-:W-:Y:S01]  /*4800*/  IADD3 R5, P0, PT, RZ, -UR25, RZ ;  /* 0x80000019ff057c10 */ /* 0x000fe2000ff1e0ff */
[----:B------:R-:W-:Y:S01]  /*4810*/  IMAD.U32 R7, RZ, RZ, UR16 ;  /* 0x00000010ff077e24 */ /* 0x000fe2000f8e00ff */
[----:B------:R-:W-:Y:S02]  /*4820*/  ISETP.GE.AND P2, PT, R216, UR6, PT ;  /* 0x00000006d8007c0c */ /* 0x000fe4000bf46270 */
[----:B------:R-:W-:Y:S01]  /*4830*/  ISETP.GE.AND P1, PT, R220, UR6, PT ;  /* 0x00000006dc007c0c */ /* 0x000fe2000bf26270 */
[----:B------:R-:W-:Y:S05]  /*4840*/  IMAD.X R4, RZ, RZ, ~UR4, P0 ;  /* 0x80000004ff047e24 */ /* 0x000fea00080e06ff */
[----:B------:R-:W-:Y:S04]  /*4850*/  SHF.R.S64 R5, R5, 0x1f, R4 ;  /* 0x0000001f05057819 */ /* 0x000fe80000001004 */
[----:B------:R-:W-:Y:S01]  /*4860*/  IADD3 R234, P0, PT, R5, R234, RZ ;  /* 0x000000ea05ea7210 */ /* 0x000fe20007f1e0ff */
[----:B------:R-:W-:Y:S03]  /*4870*/  IMAD.U32 R5, RZ, RZ, UR16 ;  /* 0x00000010ff057e24 */ /* 0x000fe6000f8e00ff */
[----:B------:R-:W-:Y:S01]  /*4880*/  LEA.HI.X.SX32 R235, R4, R235, 0x1, P0 ;  /* 0x000000eb04eb7211 */ /* 0x000fe200000f0eff */
[----:B------:R-:W-:Y:S01]  /*4890*/  @!P1 IMAD.MOV.U32 R8, RZ, RZ, R234 ;  /* 0x000000ffff089224 */ /* 0x000fe200078e00ea */
[----:B------:R-:W-:Y:S01]  /*48a0*/  LEA R6, P0, R7, R234, 0x1 ;  /* 0x000000ea07067211 */ /* 0x000fe200078008ff */
[----:B------:R-:W-:Y:S02]  /*48b0*/  IMAD.U32 R4, RZ, RZ, UR27 ;  /* 0x0000001bff047e24 */ /* 0x000fe4000f8e00ff */
[----:B------:R-:W-:Y:S01]  /*48c0*/  @!PT LDS RZ, [RZ] ;  /* 0x00000000fffff984 */ /* 0x000fe20000000800 */
[----:B------:R-:W-:Y:S01]  /*48d0*/  @!PT LDS RZ, [RZ] ;  /* 0x00000000fffff984 */ /* 0x000fe20000000800 */
[----:B------:R-:W-:Y:S01]  /*48e0*/  @!PT LDS RZ, [RZ] ;  /* 0x00000000fffff984 */ /* 0x000fe20000000800 */
[----:B------:R1:W-:Y:S01]  /*48f0*/  @!P2 LDGSTS.E.BYPASS.LTC128B.128 [R223+0x8000], desc[UR20][R234.64] ;  /* 0x08000000eadfafae */ /* 0x0003e2000b981a14 */
[----:B------:R-:W-:Y:S02]  /*4900*/  @!P1 IMAD.MOV.U32 R9, RZ, RZ, R235 ;  /* 0x000000ffff099224 */ /* 0x000fe400078e00eb */
[----:B------:R-:W-:Y:S01]  /*4910*/  LEA.HI.X R7, R5, R235, R4, 0x1, P0 ;  /* 0x000000eb05077211 */ /* 0x000fe200000f0c04 */
[----:B------:R1:W-:Y:S04]  /*4920*/  @P2 STS.128 [R223+0x8000], RZ ;  /* 0x008000ffdf002388 */ /* 0x0003e80000000c00 */
        /* <DEDUP_REMOVED lines=15> */
[----:B------:R-:W0:Y:S02]  /*4a20*/  LDGDEPBAR ;  /* 0x00000000000079af */ /* 0x000e240000000000 */
.L_x_45:
[----:B------:R-:W-:Y:S01]  /*4a30*/  LDSM.16.M88.4 R100, [R205] ;  /* 0x00000000cd64783b */ /* 0x000fe20000000200 */
[----:B------:R-:W-:Y:S01]  /*4a40*/  ISETP.GT.AND P1, PT, R242, R227, PT ;  /* 0x000000e3f200720c */ /* 0x000fe20003f24270 */
[----:B------:R-:W-:Y:S01]  /*4a50*/  VIADD R236, R236, 0xffffffc0 ;  /* 0xffffffc0ecec7836 */ /* 0x000fe20000000000 */
[----:B------:R-:W-:Y:S01]  /*4a60*/  @P4 IADD3 R230, P2, PT, R230, -0x100, RZ ;  /* 0xffffff00e6e64810 */ /* 0x000fe20007f5e0ff */
[----:B------:R-:W1:Y:S03]  /*4a70*/  LDSM.16.MT88.4 R16, [R210+0xc000] ;  /* 0x00c00000d210783b */ /* 0x000e660000004200 */
[----:B------:R-:W-:Y:S01]  /*4a80*/  @P4 IADD3.X R229, PT, PT, R229, -0x1, RZ, P2, !PT ;  /* 0xffffffffe5e54810 */ /* 0x000fe200017fe4ff */
[----:B------:R-:W2:Y:S04]  /*4a90*/  LDSM.16.M88.4 R60, [R205+0x1000] ;  /* 0x00100000cd3c783b */ /* 0x000ea80000000200 */
[----:B------:R-:W3:Y:S04]  /*4aa0*/  LDSM.16.MT88.4 R64, [R210+0xe000] ;  /* 0x00e00000d240783b */ /* 0x000ee80000004200 */
[----:B------:R-:W-:Y:S04]  /*4ab0*/  LDSM.16.M88.4 R104, [R198] ;  /* 0x00000000c668783b */ /* 0x000fe80000000200 */
[----:B------:R-:W4:Y:S04]  /*4ac0*/  LDSM.16.MT88.4 R108, [R210+0xc800] ;  /* 0x00c80000d26c783b */ /* 0x000f280000004200 */
[----:B------:R-:W4:Y:S04]  /*4ad0*/  LDSM.16.M88.4 R112, [R198+0x1000] ;  /* 0x00100000c670783b */ /* 0x000f280000000200 */
[----:B------:R-:W4:Y:S04]  /*4ae0*/  LDSM.16.MT88.4 R180, [R210+0xe800] ;  /* 0x00e80000d2b4783b */ /* 0x000f280000004200 */
[----:B------:R-:W-:Y:S04]  /*4af0*/  LDSM.16.M88.4 R184, [R203] ;  /* 0x00000000cbb8783b */ /* 0x000fe80000000200 */
[----:B------:R-:W4:Y:S04]  /*4b00*/  LDSM.16.MT88.4 R188, [R210+0xd000] ;  /* 0x00d00000d2bc783b */ /* 0x000f280000004200 */
[----:B------:R-:W4:Y:S01]  /*4b10*/  LDSM.16.M88.4 R192, [R203+0x1000] ;  /* 0x00100000cbc0783b */ /* 0x000f220000000200 */
[-C--:B-1----:R-:W-:Y:S08]  /*4b20*/  HMMA.16816.F32 R4, R100, R16.reuse, RZ ;  /* 0x000000106404723c */ /* 0x082ff000000018ff */
[C---:B--2---:R-:W-:Y:S08]  /*4b30*/  HMMA.16816.F32 R8, R60.reuse, R16, RZ ;  /* 0x000000103c08723c */ /* 0x044ff000000018ff */
[-C--:B------:R-:W-:Y:S08]  /*4b40*/  HMMA.16816.F32 R12, R60, R18.reuse, RZ ;  /* 0x000000123c0c723c */ /* 0x080ff000000018ff */
[C---:B------:R-:W-:Y:S08]  /*4b50*/  HMMA.16816.F32 R16, R100.reuse, R18, RZ ;  /* 0x000000126410723c */ /* 0x040ff000000018ff */
[-C--:B---3--:R-:W-:Y:S08]  /*4b60*/  HMMA.16816.F32 R52, R100, R64.reuse, RZ ;  /* 0x000000406434723c */ /* 0x088ff000000018ff */
[C---:B------:R-:W-:Y:S08]  /*4b70*/  HMMA.16816.F32 R56, R60.reuse, R64, RZ ;  /* 0x000000403c38723c */ /* 0x040ff000000018ff */
[-C--:B------:R-:W-:Y:S08]  /*4b80*/  HMMA.16816.F32 R60, R60, R66.reuse, RZ ;  /* 0x000000423c3c723c */ /* 0x080ff000000018ff */
[----:B------:R-:W-:Y:S01]  /*4b90*/  HMMA.16816.F32 R64, R100, R66, RZ ;  /* 0x000000426440723c */ /* 0x000fe200000018ff */
[----:B------:R-:W1:Y:S07]  /*4ba0*/  LDSM.16.MT88.4 R100, [R210+0xf000] ;  /* 0x00f00000d264783b */ /* 0x000e6e0000004200 */
[-C--:B----4-:R-:W-:Y:S08]  /*4bb0*/  HMMA.16816.F32 R4, R104, R108.reuse, R4 ;  /* 0x0000006c6804723c */ /* 0x090ff00000001804 */
[C---:B------:R-:W-:Y:S08]  /*4bc0*/  HMMA.16816.F32 R8, R112.reuse, R108, R8 ;  /* 0x0000006c7008723c */ /* 0x040ff00000001808 */
[-C--:B------:R-:W-:Y:S08]  /*4bd0*/  HMMA.16816.F32 R12, R112, R110.reuse, R12 ;  /* 0x0000006e700c723c */ /* 0x080ff0000000180c */
[C---:B------:R-:W-:Y:S01]  /*4be0*/  HMMA.16816.F32 R16, R104.reuse, R110, R16 ;  /* 0x0000006e6810723c */ /* 0x040fe20000001810 */
[----:B------:R-:W-:Y:S07]  /*4bf0*/  LDSM.16.MT88.4 R108, [R210+0xd800] ;  /* 0x00d80000d26c783b */ /* 0x000fee0000004200 */
[-C--:B------:R-:W-:Y:S08]  /*4c00*/  HMMA.16816.F32 R52, R104, R180.reuse, R52 ;  /* 0x000000b46834723c */ /* 0x080ff00000001834 */
[C---:B------:R-:W-:Y:S01]  /*4c10*/  HMMA.16816.F32 R56, R112.reuse, R180, R56 ;  /* 0x000000b47038723c */ /* 0x040fe20000001838 */
[----:B------:R-:W-:Y:S05]  /*4c20*/  IMAD.U32 R181, RZ, RZ, UR26 ;  /* 0x0000001affb57e24 */ /* 0x000fea000f8e00ff */
[----:B------:R-:W-:Y:S02]  /*4c30*/  LEA R180, P0, R181, R248, 0x2 ;  /* 0x000000f8b5b47211 */ /* 0x000fe400078010ff */
[-C--:B------:R-:W-:Y:S01]  /*4c40*/  HMMA.16816.F32 R60, R112, R182.reuse, R60 ;  /* 0x000000b6703c723c */ /* 0x080fe2000000183c */
[----:B------:R-:W-:Y:S07]  /*4c50*/  LDSM.16.M88.4 R112, [R199+0x1000] ;  /* 0x00100000c770783b */ /* 0x000fee0000000200 */
[----:B------:R-:W-:Y:S01]  /*4c60*/  HMMA.16816.F32 R64, R104, R182, R64 ;  /* 0x000000b66840723c */ /* 0x000fe20000001840 */
[----:B------:R-:W-:Y:S05]  /*4c70*/  IMAD.U32 R105, RZ, RZ, UR26 ;  /* 0x0000001aff697e24 */ /* 0x000fea000f8e00ff */
[----:B------:R-:W-:Y:S02]  /*4c80*/  LEA.HI.X.SX32 R181, R105, R249, 0x2, P0 ;  /* 0x000000f969b57211 */ /* 0x000fe400000f16ff */
[-C--:B------:R-:W-:Y:S01]  /*4c90*/  HMMA.16816.F32 R4, R184, R188.reuse, R4 ;  /* 0x000000bcb804723c */ /* 0x080fe20000001804 */
[----:B------:R-:W2:Y:S04]  /*4ca0*/  LDSM.16.M88.4 R104, [R199] ;  /* 0x00000000c768783b */ /* 0x000ea80000000200 */
[C---:B------:R-:W-:Y:S03]  /*4cb0*/  LEA R182, P0, R231.reuse, R180, 0x5 ;  /* 0x000000b4e7b67211 */ /* 0x040fe600078028ff */
[C---:B------:R-:W-:Y:S04]  /*4cc0*/  HMMA.16816.F32 R8, R192.reuse, R188, R8 ;  /* 0x000000bcc008723c */ /* 0x040fe80000001808 */
[C---:B------:R-:W-:Y:S02]  /*4cd0*/  LEA.HI.X.SX32 R183, R231.reuse, R181, 0x5, P0 ;  /* 0x000000b5e7b77211 */ /* 0x040fe400000f2eff */
[C---:B------:R-:W-:Y:S02]  /*4ce0*/  LEA R188, P0, R231.reuse, R182, 0x5 ;  /* 0x000000b6e7bc7211 */ /* 0x040fe400078028ff */
[-C--:B------:R-:W-:Y:S03]  /*4cf0*/  HMMA.16816.F32 R12, R192, R190.reuse, R12 ;  /* 0x000000bec00c723c */ /* 0x080fe6000000180c */
[C---:B------:R-:W-:Y:S05]  /*4d00*/  LEA.HI.X.SX32 R189, R231.reuse, R183, 0x5, P0 ;  /* 0x000000b7e7bd7211 */ /* 0x040fea00000f2eff */
[C---:B------:R-:W-:Y:S04]  /*4d10*/  HMMA.16816.F32 R16, R184.reuse, R190, R16 ;  /* 0x000000beb810723c */ /* 0x040fe80000001810 */
[C---:B------:R-:W-:Y:S04]  /*4d20*/  LEA R190, P0, R231.reuse, R188, 0x5 ;  /* 0x000000bce7be7211 */ /* 0x040fe800078028ff */
[-C--:B-1----:R-:W-:Y:S03]  /*4d30*/  HMMA.16816.F32 R52, R184, R100.reuse, R52 ;  /* 0x00000064b834723c */ /* 0x082fe60000001834 */
[C---:B------:R-:W-:Y:S05]  /*4d40*/  LEA.HI.X.SX32 R191, R231.reuse, R189, 0x5, P0 ;  /* 0x000000bde7bf7211 */ /* 0x040fea00000f2eff */
[C---:B------:R-:W-:Y:S08]  /*4d50*/  HMMA.16816.F32 R56, R192.reuse, R100, R56 ;  /* 0x00000064c038723c */ /* 0x040ff00000001838 */
[-C--:B------:R-:W-:Y:S03]  /*4d60*/  HMMA.16816.F32 R60, R192, R102.reuse, R60 ;  /* 0x00000066c03c723c */ /* 0x080fe6000000183c */
[C---:B------:R-:W-:Y:S04]  /*4d70*/  LEA R192, P0, R231.reuse, R190, 0x5 ;  /* 0x000000bee7c07211 */ /* 0x040fe800078028ff */
[C---:B------:R-:W-:Y:S01]  /*4d80*/  LEA.HI.X.SX32 R193, R231.reuse, R191, 0x5, P0 ;  /* 0x000000bfe7c17211 */ /* 0x040fe200000f2eff */
[----:B------:R-:W-:Y:S01]  /*4d90*/  HMMA.16816.F32 R64, R184, R102, R64 ;  /* 0x00000066b840723c */ /* 0x000fe20000001840 */
[----:B------:R-:W1:Y:S03]  /*4da0*/  LDSM.16.MT88.4 R100, [R210+0xf800] ;  /* 0x00f80000d264783b */ /* 0x000e660000004200 */
[C---:B------:R-:W-:Y:S04]  /*4db0*/  LEA R186, P0, R231.reuse, R192, 0x5 ;  /* 0x000000c0e7ba7211 */ /* 0x040fe800078028ff */
[-C--:B--2---:R-:W-:Y:S05]  /*4dc0*/  HMMA.16816.F32 R4, R104, R108.reuse, R4 ;  /* 0x0000006c6804723c */ /* 0x084fea0000001804 */
[C---:B------:R-:W-:Y:S02]  /*4dd0*/  LEA.HI.X.SX32 R187, R231.reuse, R193, 0x5, P0 ;  /* 0x000000c1e7bb7211 */ /* 0x040fe400000f2eff */
[C---:B------:R-:W-:Y:S01]  /*4de0*/  LEA R184, P0, R231.reuse, R186, 0x5 ;  /* 0x000000bae7b87211 */ /* 0x040fe200078028ff */
[C---:B------:R-:W-:Y:S04]  /*4df0*/  HMMA.16816.F32 R8, R112.reuse, R108, R8 ;  /* 0x0000006c7008723c */ /* 0x040fe80000001808 */
[C---:B------:R-:W-:Y:S04]  /*4e00*/  LEA.HI.X.SX32 R185, R231.reuse, R187, 0x5, P0 ;  /* 0x000000bbe7b97211 */ /* 0x040fe800000f2eff */
[-C--:B------:R-:W-:Y:S03]  /*4e10*/  HMMA.16816.F32 R12, R112, R110.reuse, R12 ;  /* 0x0000006e700c723c */ /* 0x080fe6000000180c */
[C---:B------:R-:W-:Y:S05]  /*4e20*/  IMAD.WIDE R108, R231.reuse, -0xc0, R184 ;  /* 0xffffff40e76c7825 */ /* 0x040fea00078e02b8 */
[C---:B------:R-:W-:Y:S04]  /*4e30*/  HMMA.16816.F32 R16, R104.reuse, R110, R16 ;  /* 0x0000006e6810723c */ /* 0x040fe80000001810 */
[C---:B------:R-:W-:Y:S04]  /*4e40*/  LEA R194, P0, R231.reuse, R108, 0x5 ;  /* 0x0000006ce7c27211 */ /* 0x040fe800078028ff */
[C---:B------:R-:W-:Y:S01]  /*4e50*/  LEA.HI.X.SX32 R195, R231.reuse, R109, 0x5, P0 ;  /* 0x0000006de7c37211 */ /* 0x040fe200000f2eff */
[-C--:B-1----:R-:W-:Y:S03]  /*4e60*/  HMMA.16816.F32 R52, R104, R100.reuse, R52 ;  /* 0x000000646834723c */ /* 0x082fe60000001834 */
[C---:B------:R-:W-:Y:S04]  /*4e70*/  LEA R110, P0, R231.reuse, R194, 0x5 ;  /* 0x000000c2e76e7211 */ /* 0x040fe800078028ff */
[C---:B------:R-:W-:Y:S01]  /*4e80*/  LEA.HI.X.SX32 R111, R231.reuse, R195, 0x5, P0 ;  /* 0x000000c3e76f7211 */ /* 0x040fe200000f2eff */
[C---:B------:R-:W-:Y:S04]  /*4e90*/  HMMA.16816.F32 R56, R112.reuse, R100, R56 ;  /* 0x000000647038723c */ /* 0x040fe80000001838 */
[C---:B------:R-:W-:Y:S04]  /*4ea0*/  LEA R100, P0, R231.reuse, R110, 0x5 ;  /* 0x0000006ee7647211 */ /* 0x040fe800078028ff */
[-C--:B------:R-:W-:Y:S03]  /*4eb0*/  HMMA.16816.F32 R60, R112, R102.reuse, R60 ;  /* 0x00000066703c723c */ /* 0x080fe6000000183c */
[C---:B------:R-:W-:Y:S02]  /*4ec0*/  LEA.HI.X.SX32 R101, R231.reuse, R111, 0x5, P0 ;  /* 0x0000006fe7657211 */ /* 0x040fe400000f2eff */
[C---:B------:R-:W-:Y:S03]  /*4ed0*/  LEA R114, P0, R231.reuse, R100, 0x5 ;  /* 0x00000064e7727211 */ /* 0x040fe600078028ff */
[----:B------:R-:W-:Y:S04]  /*4ee0*/  HMMA.16816.F32 R64, R104, R102, R64 ;  /* 0x000000666840723c */ /* 0x000fe80000001840 */
[----:B------:R-:W-:Y:S01]  /*4ef0*/  @P4 IMAD.WIDE.U32 R106, R214, 0x4, R250 ;  /* 0x00000004d66a4825 */ /* 0x000fe200078e00fa */
[C---:B------:R-:W-:Y:S02]  /*4f00*/  LEA.HI.X.SX32 R115, R231.reuse, R101, 0x5, P0 ;  /* 0x00000065e7737211 */ /* 0x040fe400000f2eff */
[C---:B------:R-:W-:Y:S02]  /*4f10*/  LEA R112, P0, R231.reuse, R114, 0x5 ;  /* 0x00000072e7707211 */ /* 0x040fe400078028ff */
[----:B------:R-:W5:Y:S02]  /*4f20*/  @P4 LDG.E R239, desc[UR20][R106.64+-0x100] ;  /* 0xffff00146aef4981 */ /* 0x000f64000c1e1900 */
[C---:B------:R-:W-:Y:S02]  /*4f30*/  LEA.HI.X.SX32 R113, R231.reuse, R115, 0x5, P0 ;  /* 0x00000073e7717211 */ /* 0x040fe400000f2eff */
[----:B------:R1:W5:Y:S01]  /*4f40*/  @P4 LDG.E R238, desc[UR20][R106.64+-0xe0] ;  /* 0xffff20146aee4981 */ /* 0x000362000c1e1900 */
[C---:B------:R-:W-:Y:S03]  /*4f50*/  LEA R102, P0, R231.reuse, R112, 0x5 ;  /* 0x00000070e7667211 */ /* 0x040fe600078028ff */
[----:B------:R2:W-:Y:S01]  /*4f60*/  REDG.E.ADD.F32.FTZ.RN.STRONG.GPU desc[UR20][R248.64], R4 ;  /* 0x00000004f80079a6 */ /* 0x0005e2000c12f314 */
[C---:B------:R-:W-:Y:S03]  /*4f70*/  LEA.HI.X.SX32 R103, R231.reuse, R113, 0x5, P0 ;  /* 0x00000071e7677211 */ /* 0x040fe600000f2eff */
[----:B------:R3:W-:Y:S04]  /*4f80*/  REDG.E.ADD.F32.FTZ.RN.STRONG.GPU desc[UR20][R180.64], R5 ;  /* 0x00000005b40079a6 */ /* 0x0007e8000c12f314 */
[----:B------:R4:W-:Y:S04]  /*4f90*/  REDG.E.ADD.F32.FTZ.RN.STRONG.GPU desc[UR20][R182.64], R6 ;  /* 0x00000006b60079a6 */ /* 0x0009e8000c12f314 */
[----:B------:R4:W-:Y:S04]  /*4fa0*/  REDG.E.ADD.F32.FTZ.RN.STRONG.GPU desc[UR20][R188.64], R7 ;  /* 0x00000007bc0079a6 */ /* 0x0009e8000c12f314 */
[----:B------:R4:W-:Y:S04]  /*4fb0*/  REDG.E.ADD.F32.FTZ.RN.STRONG.GPU desc[UR20][R190.64], R8 ;  /* 0x00000008be0079a6 */ /* 0x0009e8000c12f314 */
[----:B------:R4:W-:Y:S01]  /*4fc0*/  REDG.E.ADD.F32.FTZ.RN.STRONG.GPU desc[UR20][R192.64], R9 ;  /* 0x00000009c00079a6 */ /* 0x0009e2000c12f314 */
[C---:B-1----:R-:W-:Y:S03]  /*4fd0*/  IMAD.WIDE R106, R231.reuse, -0xc0, R102 ;  /* 0xffffff40e76a7825 */ /* 0x042fe600078e0266 */
[----:B------:R1:W-:Y:S01]  /*4fe0*/  REDG.E.ADD.F32.FTZ.RN.STRONG.GPU desc[UR20][R186.64], R10 ;  /* 0x0000000aba0079a6 */ /* 0x0003e2000c12f314 */
[C---:B------:R-:W-:Y:S03]  /*4ff0*/  LEA R104, P0, R231.reuse, R106, 0x5 ;  /* 0x0000006ae7687211 */ /* 0x040fe600078028ff */
[----:B------:R-:W-:Y:S01]  /*5000*/  REDG.E.ADD.F32.FTZ.RN.STRONG.GPU desc[UR20][R184.64], R11 ;  /* 0x0000000bb80079a6 */ /* 0x000fe2000c12f314 */
[C---:B------:R-:W-:Y:S03]  /*5010*/  LEA.HI.X.SX32 R105, R231.reuse, R107, 0x5, P0 ;  /* 0x0000006be7697211 */ /* 0x040fe600000f2eff */
[----:B------:R-:W-:Y:S01]  /*5020*/  REDG.E.ADD.F32.FTZ.RN.STRONG.GPU desc[UR20][R248.64+0x80], R16 ;  /* 0x00008010f80079a6 */ /* 0x000fe2000c12f314 */
[C---:B--2---:R-:W-:Y:S03]  /*5030*/  LEA R4, P0, R231.reuse, R104, 0x5 ;  /* 0x00000068e7047211 */ /* 0x044fe600078028ff */
[----:B------:R2:W-:Y:S01]  /*5040*/  REDG.E.ADD.F32.FTZ.RN.STRONG.GPU desc[UR20][R108.64+0x80], R17 ;  /* 0x000080116c0079a6 */ /* 0x0005e2000c12f314 */
[C---:B---3--:R-:W-:Y:S02]  /*5050*/  LEA.HI.X.SX32 R5, R231.reuse, R105, 0x5, P0 ;  /* 0x00000069e7057211 */ /* 0x048fe400000f2eff */
[C---:B------:R-:W-:Y:S01]  /*5060*/  LEA R180, P0, R231.reuse, R4, 0x5 ;  /* 0x00000004e7b47211 */ /* 0x040fe200078028ff */
[----:B------:R-:W-:Y:S03]  /*5070*/  REDG.E.ADD.F32.FTZ.RN.STRONG.GPU desc[UR20][R194.64+0x80], R18 ;  /* 0x00008012c20079a6 */ /* 0x000fe6000c12f314 */
[C---:B------:R-:W-:Y:S01]  /*5080*/  LEA.HI.X.SX32 R181, R231.reuse, R5, 0x5, P0 ;  /* 0x00000005e7b57211 */ /* 0x040fe200000f2eff */
[----:B------:R3:W-:Y:S01]  /*5090*/  REDG.E.ADD.F32.FTZ.RN.STRONG.GPU desc[UR20][R110.64+0x80], R19 ;  /* 0x000080136e0079a6 */ /* 0x0007e2000c12f314 */
[C---:B----4-:R-:W-:Y:S03]  /*50a0*/  LEA R182, P0, R231.reuse, R180, 0x5 ;  /* 0x000000b4e7b67211 */ /* 0x050fe600078028ff */
[----:B------:R-:W-:Y:S01]  /*50b0*/  REDG.E.ADD.F32.FTZ.RN.STRONG.GPU desc[UR20][R100.64+0x80], R12 ;  /* 0x0000800c640079a6 */ /* 0x000fe2000c12f314 */
[C---:B------:R-:W-:Y:S02]  /*50c0*/  LEA.HI.X.SX32 R183, R231.reuse, R181, 0x5, P0 ;  /* 0x000000b5e7b77211 */ /* 0x040fe400000f2eff */
[C---:B------:R-:W-:Y:S01]  /*50d0*/  LEA R6, P0, R231.reuse, R182, 0x5 ;  /* 0x000000b6e7067211 */ /* 0x040fe200078028ff */
[----:B------:R-:W-:Y:S03]  /*50e0*/  REDG.E.ADD.F32.FTZ.RN.STRONG.GPU desc[UR20][R114.64+0x80], R13 ;  /* 0x0000800d720079a6 */ /* 0x000fe6000c12f314 */
[C---:B------:R-:W-:Y:S01]  /*50f0*/  LEA.HI.X.SX32 R7, R231.reuse, R183, 0x5, P0 ;  /* 0x000000b7e7077211 */ /* 0x040fe200000f2eff */
[----:B------:R-:W-:Y:S01]  /*5100*/  REDG.E.ADD.F32.FTZ.RN.STRONG.GPU desc[UR20][R112.64+0x80], R14 ;  /* 0x0000800e700079a6 */ /* 0x000fe2000c12f314 */
[C---:B------:R-:W-:Y:S03]  /*5110*/  LEA R188, P0, R231.reuse, R6, 0x5 ;  /* 0x00000006e7bc7211 */ /* 0x040fe600078028ff */
[----:B------:R-:W-:Y:S01]  /*5120*/  REDG.E.ADD.F32.FTZ.RN.STRONG.GPU desc[UR20][R102.64+0x80], R15 ;  /* 0x0000800f660079a6 */ /* 0x000fe2000c12f314 */
[C---:B------:R-:W-:Y:S03]  /*5130*/  LEA.HI.X.SX32 R189, R231.reuse, R7, 0x5, P0 ;  /* 0x00000007e7bd7211 */ /* 0x040fe600000f2eff */
[----:B------:R-:W-:Y:S01]  /*5140*/  REDG.E.ADD.F32.FTZ.RN.STRONG.GPU desc[UR20][R248.64+0x100], R52 ;  /* 0x00010034f80079a6 */ /* 0x000fe2000c12f314 */
[C---:B------:R-:W-:Y:S03]  /*5150*/  IMAD.WIDE R190, R231.reuse, -0xc0, R188 ;  /* 0xffffff40e7be7825 */ /* 0x040fe600078e02bc */
[----:B------:R-:W-:Y:S01]  /*5160*/  REDG.E.ADD.F32.FTZ.RN.STRONG.GPU desc[UR20][R106.64+0x100], R53 ;  /* 0x000100356a0079a6 */ /* 0x000fe2000c12f314 */
[C---:B------:R-:W-:Y:S03]  /*5170*/  LEA R8, P0, R231.reuse, R190, 0x5 ;  /* 0x000000bee7087211 */ /* 0x040fe600078028ff */
[----:B------:R-:W-:Y:S01]  /*5180*/  REDG.E.ADD.F32.FTZ.RN.STRONG.GPU desc[UR20][R104.64+0x100], R54 ;  /* 0x00010036680079a6 */ /* 0x000fe2000c12f314 */
[C---:B------:R-:W-:Y:S03]  /*5190*/  LEA.HI.X.SX32 R9, R231.reuse, R191, 0x5, P0 ;  /* 0x000000bfe7097211 */ /* 0x040fe600000f2eff */
[----:B------:R-:W-:Y:S01]  /*51a0*/  REDG.E.ADD.F32.FTZ.RN.STRONG.GPU desc[UR20][R4.64+0x100], R55 ;  /* 0x00010037040079a6 */ /* 0x000fe2000c12f314 */
[C---:B------:R-:W-:Y:S03]  /*51b0*/  LEA R192, P0, R231.reuse, R8, 0x5 ;  /* 0x00000008e7c07211 */ /* 0x040fe600078028ff */
[----:B------:R-:W-:Y:S01]  /*51c0*/  REDG.E.ADD.F32.FTZ.RN.STRONG.GPU desc[UR20][R180.64+0x100], R56 ;  /* 0x00010038b40079a6 */ /* 0x000fe2000c12f314 */
[C---:B------:R-:W-:Y:S02]  /*51d0*/  LEA.HI.X.SX32 R193, R231.reuse, R9, 0x5, P0 ;  /* 0x00000009e7c17211 */ /* 0x040fe400000f2eff */
[C---:B-1----:R-:W-:Y:S01]  /*51e0*/  LEA R186, P0, R231.reuse, R192, 0x5 ;  /* 0x000000c0e7ba7211 */ /* 0x042fe200078028ff */
[----:B------:R-:W-:Y:S03]  /*51f0*/  REDG.E.ADD.F32.FTZ.RN.STRONG.GPU desc[UR20][R182.64+0x100], R57 ;  /* 0x00010039b60079a6 */ /* 0x000fe6000c12f314 */
[C---:B------:R-:W-:Y:S01]  /*5200*/  LEA.HI.X.SX32 R187, R231.reuse, R193, 0x5, P0 ;  /* 0x000000c1e7bb7211 */ /* 0x040fe200000f2eff */
[----:B------:R-:W-:Y:S01]  /*5210*/  REDG.E.ADD.F32.FTZ.RN.STRONG.GPU desc[UR20][R6.64+0x100], R58 ;  /* 0x0001003a060079a6 */ /* 0x000fe2000c12f314 */
[C---:B--2---:R-:W-:Y:S03]  /*5220*/  LEA R108, P0, R231.reuse, R186, 0x5 ;  /* 0x000000bae76c7211 */ /* 0x044fe600078028ff */
[----:B------:R-:W-:Y:S01]  /*5230*/  REDG.E.ADD.F32.FTZ.RN.STRONG.GPU desc[UR20][R188.64+0x100], R59 ;  /* 0x0001003bbc0079a6 */ /* 0x000fe2000c12f314 */
[C---:B------:R-:W-:Y:S02]  /*5240*/  LEA.HI.X.SX32 R109, R231.reuse, R187, 0x5, P0 ;  /* 0x000000bbe76d7211 */ /* 0x040fe400000f2eff */
[C---:B------:R-:W-:Y:S01]  /*5250*/  LEA R184, P0, R231.reuse, R108, 0x5 ;  /* 0x0000006ce7b87211 */ /* 0x040fe200078028ff */
[----:B------:R-:W-:Y:S03]  /*5260*/  REDG.E.ADD.F32.FTZ.RN.STRONG.GPU desc[UR20][R248.64+0x180], R64 ;  /* 0x00018040f80079a6 */ /* 0x000fe6000c12f314 */
[C---:B------:R-:W-:Y:S01]  /*5270*/  LEA.HI.X.SX32 R185, R231.reuse, R109, 0x5, P0 ;  /* 0x0000006de7b97211 */ /* 0x040fe200000f2eff */
[----:B------:R-:W-:Y:S01]  /*5280*/  REDG.E.ADD.F32.FTZ.RN.STRONG.GPU desc[UR20][R190.64+0x180], R65 ;  /* 0x00018041be0079a6 */ /* 0x000fe2000c12f314 */
[C---:B---3--:R-:W-:Y:S03]  /*5290*/  LEA R110, P0, R231.reuse, R184, 0x5 ;  /* 0x000000b8e76e7211 */ /* 0x048fe600078028ff */
[----:B------:R-:W-:Y:S01]  /*52a0*/  REDG.E.ADD.F32.FTZ.RN.STRONG.GPU desc[UR20][R8.64+0x180], R66 ;  /* 0x00018042080079a6 */ /* 0x000fe2000c12f314 */
[----:B------:R-:W-:Y:S03]  /*52b0*/  LEA.HI.X.SX32 R111, R231, R185, 0x5, P0 ;  /* 0x000000b9e76f7211 */ /* 0x000fe600000f2eff */
[----:B------:R-:W-:Y:S04]  /*52c0*/  REDG.E.ADD.F32.FTZ.RN.STRONG.GPU desc[UR20][R192.64+0x180], R67 ;  /* 0x00018043c00079a6 */ /* 0x000fe8000c12f314 */
[----:B------:R-:W-:Y:S04]  /*52d0*/  REDG.E.ADD.F32.FTZ.RN.STRONG.GPU desc[UR20][R186.64+0x180], R60 ;  /* 0x0001803cba0079a6 */ /* 0x000fe8000c12f314 */
[----:B------:R-:W-:Y:S04]  /*52e0*/  LDSM.16.MT88.4 R4, [R207+-0x2000] ;  /* 0xffe00000cf04783b */ /* 0x000fe80000004200 */
[----:B------:R-:W1:Y:S04]  /*52f0*/  LDSM.16.MT88.4 R8, [R200] ;  /* 0x00000000c808783b */ /* 0x000e680000004200 */
[----:B------:R-:W-:Y:S04]  /*5300*/  REDG.E.ADD.F32.FTZ.RN.STRONG.GPU desc[UR20][R108.64+0x180], R61 ;  /* 0x0001803d6c0079a6 */ /* 0x000fe8000c12f314 */
[----:B------:R-:W-:Y:S04]  /*5310*/  REDG.E.ADD.F32.FTZ.RN.STRONG.GPU desc[UR20][R184.64+0x180], R62 ;  /* 0x0001803eb80079a6 */ /* 0x000fe8000c12f314 */
[----:B------:R-:W2:Y:S04]  /*5320*/  LDSM.16.MT88.4 R12, [R206+-0x2000] ;  /* 0xffe00000ce0c783b */ /* 0x000ea80000004200 */
[----:B------:R-:W-:Y:S04]  /*5330*/  REDG.E.ADD.F32.FTZ.RN.STRONG.GPU desc[UR20][R110.64+0x180], R63 ;  /* 0x0001803f6e0079a6 */ /* 0x000fe8000c12f314 */
[----:B------:R-:W3:Y:S04]  /*5340*/  LDSM.16.MT88.4 R16, [R200+0x2000] ;  /* 0x00200000c810783b */ /* 0x000ee80000004200 */
[----:B------:R-:W-:Y:S04]  /*5350*/  LDSM.16.MT88.4 R52, [R207+-0x1800] ;  /* 0xffe80000cf34783b */ /* 0x000fe80000004200 */
[----:B------:R-:W4:Y:S04]  /*5360*/  LDSM.16.MT88.4 R56, [R200+0x800] ;  /* 0x00080000c838783b */ /* 0x000f280000004200 */
[----:B------:R-:W4:Y:S04]  /*5370*/  LDSM.16.MT88.4 R64, [R206+-0x1800] ;  /* 0xffe80000ce40783b */ /* 0x000f280000004200 */
[----:B------:R-:W4:Y:S01]  /*5380*/  LDSM.16.MT88.4 R100, [R200+0x2800] ;  /* 0x00280000c864783b */ /* 0x000f220000004200 */
[-C--:B-1----:R-:W-:Y:S03]  /*5390*/  HMMA.16816.F32 R68, R4, R8.reuse, R68 ;  /* 0x000000080444723c */ /* 0x082fe60000001844 */
[----:B------:R-:W-:Y:S04]  /*53a0*/  LDSM.16.MT88.4 R60, [R200+0x1000] ;  /* 0x00100000c83c783b */ /* 0x000fe80000004200 */
[----:B------:R-:W-:Y:S04]  /*53b0*/  LDSM.16.MT88.4 R104, [R206+-0x1000] ;  /* 0xfff00000ce68783b */ /* 0x000fe80000004200 */
[----:B------:R-:W-:Y:S01]  /*53c0*/  LDSM.16.MT88.4 R108, [R200+0x3800] ;  /* 0x00380000c86c783b */ /* 0x000fe20000004200 */
[C---:B--2---:R-:W-:Y:S08]  /*53d0*/  HMMA.16816.F32 R72, R12.reuse, R8, R72 ;  /* 0x000000080c48723c */ /* 0x044ff00000001848 */
[-C--:B------:R-:W-:Y:S08]  /*53e0*/  HMMA.16816.F32 R76, R12, R10.reuse, R76 ;  /* 0x0000000a0c4c723c */ /* 0x080ff0000000184c */
[C---:B------:R-:W-:Y:S01]  /*53f0*/  HMMA.16816.F32 R80, R4.reuse, R10, R80 ;  /* 0x0000000a0450723c */ /* 0x040fe20000001850 */
[----:B------:R-:W1:Y:S07]  /*5400*/  LDSM.16.MT88.4 R8, [R207+-0x1000] ;  /* 0xfff00000cf08783b */ /* 0x000e6e0000004200 */
[-C--:B---3--:R-:W-:Y:S08]  /*5410*/  HMMA.16816.F32 R84, R4, R16.reuse, R84 ;  /* 0x000000100454723c */ /* 0x088ff00000001854 */
[C---:B------:R-:W-:Y:S08]  /*5420*/  HMMA.16816.F32 R88, R12.reuse, R16, R88 ;  /* 0x000000100c58723c */ /* 0x040ff00000001858 */
[-C--:B------:R-:W-:Y:S01]  /*5430*/  HMMA.16816.F32 R92, R12, R18.reuse, R92 ;  /* 0x000000120c5c723c */ /* 0x080fe2000000185c */
[----:B------:R-:W2:Y:S07]  /*5440*/  LDSM.16.MT88.4 R12, [R200+0x3000] ;  /* 0x00300000c80c783b */ /* 0x000eae0000004200 */
[----:B------:R-:W-:Y:S01]  /*5450*/  HMMA.16816.F32 R96, R4, R18, R96 ;  /* 0x000000120460723c */ /* 0x000fe20000001860 */
[----:B------:R-:W-:Y:S04]  /*5460*/  LDSM.16.MT88.4 R4, [R207+-0x800] ;  /* 0xfff80000cf04783b */ /* 0x000fe80000004200 */
[----:B------:R-:W3:Y:S03]  /*5470*/  LDSM.16.MT88.4 R16, [R200+0x1800] ;  /* 0x00180000c810783b */ /* 0x000ee60000004200 */
[-C--:B----4-:R-:W-:Y:S08]  /*5480*/  HMMA.16816.F32 R68, R52, R56.reuse, R68 ;  /* 0x000000383444723c */ /* 0x090ff00000001844 */
[C---:B------:R-:W-:Y:S08]  /*5490*/  HMMA.16816.F32 R72, R64.reuse, R56, R72 ;  /* 0x000000384048723c */ /* 0x040ff00000001848 */
[-C--:B------:R-:W-:Y:S08]  /*54a0*/  HMMA.16816.F32 R76, R64, R58.reuse, R76 ;  /* 0x0000003a404c723c */ /* 0x080ff0000000184c */
[C---:B------:R-:W-:Y:S01]  /*54b0*/  HMMA.16816.F32 R80, R52.reuse, R58, R80 ;  /* 0x0000003a3450723c */ /* 0x040fe20000001850 */
[----:B------:R-:W4:Y:S07]  /*54c0*/  LDSM.16.MT88.4 R56, [R206+-0x800] ;  /* 0xfff80000ce38783b */ /* 0x000f2e0000004200 */
[-C--:B------:R-:W-:Y:S08]  /*54d0*/  HMMA.16816.F32 R84, R52, R100.reuse, R84 ;  /* 0x000000643454723c */ /* 0x080ff00000001854 */
[C---:B------:R-:W-:Y:S08]  /*54e0*/  HMMA.16816.F32 R88, R64.reuse, R100, R88 ;  /* 0x000000644058723c */ /* 0x040ff00000001858 */
[-C--:B------:R-:W-:Y:S08]  /*54f0*/  HMMA.16816.F32 R92, R64, R102.reuse, R92 ;  /* 0x00000066405c723c */ /* 0x080ff0000000185c */
        /* <DEDUP_REMOVED lines=8> */
[----:B------:R-:W-:Y:S04]  /*5580*/  HMMA.16816.F32 R96, R8, R14, R96 ;  /* 0x0000000e0860723c */ /* 0x000fe80000001860 */
[----:B------:R-:W-:Y:S04]  /*5590*/  LOP3.LUT R8, R242, 0x1, RZ, 0xc0, !PT ;  /* 0x00000001f2087812 */ /* 0x000fe800078ec0ff */
[-C--:B---3--:R-:W-:Y:S05]  /*55a0*/  HMMA.16816.F32 R68, R4, R16.reuse, R68 ;  /* 0x000000100444723c */ /* 0x088fea0000001844 */
[----:B------:R-:W-:Y:S03]  /*55b0*/  ISETP.NE.U32.AND P0, PT, R8, 0x1, PT ;  /* 0x000000010800780c */ /* 0x000fe60003f05070 */
[C---:B----4-:R-:W-:Y:S08]  /*55c0*/  HMMA.16816.F32 R72, R56.reuse, R16, R72 ;  /* 0x000000103848723c */ /* 0x050ff00000001848 */
[-C--:B------:R-:W-:Y:S08]  /*55d0*/  HMMA.16816.F32 R76, R56, R18.reuse, R76 ;  /* 0x00000012384c723c */ /* 0x080ff0000000184c */
[C---:B------:R-:W-:Y:S08]  /*55e0*/  HMMA.16816.F32 R80, R4.reuse, R18, R80 ;  /* 0x000000120450723c */ /* 0x040ff00000001850 */
[-C--:B------:R-:W-:Y:S08]  /*55f0*/  HMMA.16816.F32 R84, R4, R108.reuse, R84 ;  /* 0x0000006c0454723c */ /* 0x080ff00000001854 */
[C---:B------:R-:W-:Y:S08]  /*5600*/  HMMA.16816.F32 R88, R56.reuse, R108, R88 ;  /* 0x0000006c3858723c */ /* 0x040ff00000001858 */
[-C--:B------:R-:W-:Y:S08]  /*5610*/  HMMA.16816.F32 R92, R56, R110.reuse, R92 ;  /* 0x0000006e385c723c */ /* 0x080ff0000000185c */
[----:B------:R-:W-:Y:S04]  /*5620*/  HMMA.16816.F32 R96, R4, R110, R96 ;  /* 0x0000006e0460723c */ /* 0x000fe80000001860 */
[----:B------:R-:W-:Y:S01]  /*5630*/  VIADD R6, R200, 0xffffc000 ;  /* 0xffffc000c8067836 */ /* 0x000fe20000000000 */
[----:B------:R-:W-:Y:S01]  /*5640*/  @P4 IADD3 R5, P3, PT, R250, -0x100, RZ ;  /* 0xffffff00fa054810 */ /* 0x000fe20007f7e0ff */
[----:B------:R-:W-:Y:S03]  /*5650*/  @P0 VIADD R6, R200, 0x4000 ;  /* 0x00004000c8060836 */ /* 0x000fe60000000000 */
[----:B------:R-:W-:Y:S01]  /*5660*/  @P4 IADD3.X R4, PT, PT, R251, -0x1, RZ, P3, !PT ;  /* 0xfffffffffb044810 */ /* 0x000fe20001ffe4ff */
[----:B------:R-:W-:Y:S02]  /*5670*/  IMAD.MOV.U32 R200, RZ, RZ, R6 ;  /* 0x000000ffffc87224 */ /* 0x000fe400078e0006 */
[----:B------:R-:W-:Y:S02]  /*5680*/  @P4 IMAD.MOV.U32 R250, RZ, RZ, R5 ;  /* 0x000000fffffa4224 */ /* 0x000fe400078e0005 */
[----:B------:R-:W-:Y:S01]  /*5690*/  @P4 IMAD.MOV.U32 R251, RZ, RZ, R4 ;  /* 0x000000fffffb4224 */ /* 0x000fe200078e0004 */
[----:B------:R-:W-:Y:S06]  /*56a0*/  @P1 BRA `(.L_x_46) ;  /* 0xffffffd8009c1947 */ /* 0x000fec000383ffff */
[----:B------:R-:W1:Y:S01]  /*56b0*/  S2R R0, SR_TID.X ;  /* 0x0000000000007919 */ /* 0x000e620000002100 */
[----:B------:R-:W2:Y:S01]  /*56c0*/  LDCU UR4, c[0x0][0x500] ;  /* 0x0000a000ff0477ac */ /* 0x000ea20008000800 */
[----:B------:R-:W-:Y:S02]  /*56d0*/  IADD3 R3, PT, PT, R221, 0xc040, RZ ;  /* 0x0000c040dd037810 */ /* 0x000fe40007ffe0ff */
[----:B------:R-:W-:Y:S02]  /*56e0*/  F2FP.F16.F32.PACK_AB R20, R21, R20 ;  /* 0x000000141514723e */ /* 0x000fe400000000ff */
[----:B------:R-:W-:Y:S02]  /*56f0*/  F2FP.F16.F32.PACK_AB R22, R23, R22 ;  /* 0x000000161716723e */ /* 0x000fe400000000ff */
[----:B------:R-:W-:Y:S02]  /*5700*/  F2FP.F16.F32.PACK_AB R32, R33, R32 ;  /* 0x000000202120723e */ /* 0x000fe400000000ff */
[----:B------:R-:W-:-:S02]  /*5710*/  F2FP.F16.F32.PACK_AB R34, R35, R34 ;  /* 0x000000222322723e */ /* 0x000fc400000000ff */
[----:B------:R-:W-:Y:S02]  /*5720*/  F2FP.F16.F32.PACK_AB R24, R25, R24 ;  /* 0x000000181918723e */ /* 0x000fe400000000ff */
[----:B------:R-:W-:Y:S02]  /*5730*/  F2FP.F16.F32.PACK_AB R26, R27, R26 ;  /* 0x0000001a1b1a723e */ /* 0x000fe400000000ff */
[----:B------:R-:W-:Y:S02]  /*5740*/  F2FP.F16.F32.PACK_AB R28, R29, R28 ;  /* 0x0000001c1d1c723e */ /* 0x000fe400000000ff */
[----:B------:R-:W-:Y:S01]  /*5750*/  F2FP.F16.F32.PACK_AB R30, R31, R30 ;  /* 0x0000001e1f1e723e */ /* 0x000fe200000000ff */
[----:B--2---:R-:W-:Y:S01]  /*5760*/  FMUL.FTZ R68, R68, UR4 ;  /* 0x0000000444447c20 */ /* 0x004fe20008410000 */
[----:B------:R-:W-:Y:S01]  /*5770*/  FMUL.FTZ R69, R69, UR4 ;  /* 0x0000000445457c20 */ /* 0x000fe20008410000 */
        /* <DEDUP_REMOVED lines=11> */
[----:B-1----:R-:W-:Y:S01]  /*5830*/  LOP3.LUT P0, RZ, R0, 0x10, RZ, 0xc0, !PT ;  /* 0x0000001000ff7812 */ /* 0x002fe2000780c0ff */
[----:B------:R-:W-:-:S02]  /*5840*/  VIADD R0, R221, 0xc000 ;  /* 0x0000c000dd007836 */ /* 0x000fc40000000000 */
        /* <DEDUP_REMOVED lines=11> */
[----:B------:R-:W-:Y:S01]  /*5900*/  F2FP.F16.F32.PACK_AB R68, R69, R68 ;  /* 0x000000444544723e */ /* 0x000fe200000000ff */
[----:B------:R-:W-:Y:S01]  /*5910*/  BAR.SYNC.DEFER_BLOCKING 0x0 ;  /* 0x0000000000007b1d */ /* 0x000fe20000010000 */
[----:B------:R-:W-:Y:S01]  /*5920*/  F2FP.F16.F32.PACK_AB R70, R71, R70 ;  /* 0x000000464746723e */ /* 0x000fe200000000ff */
[----:B------:R-:W-:Y:S01]  /*5930*/  FMUL.FTZ R88, R88, UR4 ;  /* 0x0000000458587c20 */ /* 0x000fe20008410000 */
[----:B------:R-:W-:Y:S01]  /*5940*/  FMUL.FTZ R89, R89, UR4 ;  /* 0x0000000459597c20 */ /* 0x000fe20008410000 */
[----:B------:R-:W-:Y:S01]  /*5950*/  FMUL.FTZ R90, R90, UR4 ;  /* 0x000000045a5a7c20 */ /* 0x000fe20008410000 */
[----:B------:R-:W-:Y:S01]  /*5960*/  FMUL.FTZ R91, R91, UR4 ;  /* 0x000000045b5b7c20 */ /* 0x000fe20008410000 */
[----:B------:R-:W-:Y:S01]  /*5970*/  F2FP.F16.F32.PACK_AB R80, R81, R80 ;  /* 0x000000505150723e */ /* 0x000fe200000000ff */
[----:B------:R-:W-:Y:S01]  /*5980*/  @P0 VIADD R3, R0, 0xffffffc0 ;  /* 0xffffffc000030836 */ /* 0x000fe20000000000 */
[----:B------:R-:W-:Y:S01]  /*5990*/  F2FP.F16.F32.PACK_AB R82, R83, R82 ;  /* 0x000000525352723e */ /* 0x000fe200000000ff */
[----:B------:R-:W-:Y:S01]  /*59a0*/  FMUL.FTZ R92, R92, UR4 ;  /* 0x000000045c5c7c20 */ /* 0x000fe20008410000 */
[----:B------:R-:W-:Y:S01]  /*59b0*/  FMUL.FTZ R93, R93, UR4 ;  /* 0x000000045d5d7c20 */ /* 0x000fe20008410000 */
[----:B------:R-:W-:Y:S01]  /*59c0*/  FMUL.FTZ R94, R94, UR4 ;  /* 0x000000045e5e7c20 */ /* 0x000fe20008410000 */
[----:B------:R-:W-:Y:S01]  /*59d0*/  FMUL.FTZ R95, R95, UR4 ;  /* 0x000000045f5f7c20 */ /* 0x000fe20008410000 */
[----:B------:R-:W-:-:S02]  /*59e0*/  F2FP.F16.F32.PACK_AB R72, R73, R72 ;  /* 0x000000484948723e */ /* 0x000fc400000000ff */
[----:B------:R-:W-:Y:S02]  /*59f0*/  F2FP.F16.F32.PACK_AB R74, R75, R74 ;  /* 0x0000004a4b4a723e */ /* 0x000fe400000000ff */
[----:B------:R-:W-:Y:S02]  /*5a00*/  F2FP.F16.F32.PACK_AB R76, R77, R76 ;  /* 0x0000004c4d4c723e */ /* 0x000fe400000000ff */
[----:B------:R-:W-:Y:S02]  /*5a10*/  F2FP.F16.F32.PACK_AB R78, R79, R78 ;  /* 0x0000004e4f4e723e */ /* 0x000fe400000000ff */
[----:B------:R-:W-:Y:S02]  /*5a20*/  F2FP.F16.F32.PACK_AB R84, R85, R84 ;  /* 0x000000545554723e */ /* 0x000fe400000000ff */
[----:B------:R-:W-:Y:S01]  /*5a30*/  F2FP.F16.F32.PACK_AB R86, R87, R86 ;  /* 0x000000565756723e */ /* 0x000fe200000000ff */
[----:B------:R1:W-:Y:S01]  /*5a40*/  STS [R221+0xc000], R68 ;  /* 0x00c00044dd007388 */ /* 0x0003e20000000800 */
[----:B------:R-:W-:-:S02]  /*5a50*/  F2FP.F16.F32.PACK_AB R96, R97, R96 ;  /* 0x000000606160723e */ /* 0x000fc400000000ff */
[----:B------:R-:W-:Y:S01]  /*5a60*/  F2FP.F16.F32.PACK_AB R98, R99, R98 ;  /* 0x000000626362723e */ /* 0x000fe200000000ff */
[----:B------:R1:W-:Y:S01]  /*5a70*/  STS [R221+0xc400], R70 ;  /* 0x00c40046dd007388 */ /* 0x0003e20000000800 */
[----:B------:R-:W-:Y:S02]  /*5a80*/  F2FP.F16.F32.PACK_AB R88, R89, R88 ;  /* 0x000000585958723e */ /* 0x000fe400000000ff */
[----:B------:R-:W-:Y:S01]  /*5a90*/  F2FP.F16.F32.PACK_AB R90, R91, R90 ;  /* 0x0000005a5b5a723e */ /* 0x000fe200000000ff */
[----:B------:R1:W-:Y:S01]  /*5aa0*/  STS [R3], R80 ;  /* 0x0000005003007388 */ /* 0x0003e20000000800 */
        /* <DEDUP_REMOVED lines=8> */
[----:B------:R1:W-:Y:S01]  /*5b30*/  STS [R221+0xd400], R74 ;  /* 0x00d4004add007388 */ /* 0x0003e20000000800 */
[----:B------:R-:W-:Y:S02]  /*5b40*/  F2FP.F16.F32.PACK_AB R40, R41, R40 ;  /* 0x000000282928723e */ /* 0x000fe400000000ff */
[----:B------:R-:W-:Y:S01]  /*5b50*/  F2FP.F16.F32.PACK_AB R42, R43, R42 ;  /* 0x0000002a2b2a723e */ /* 0x000fe200000000ff */
[----:B------:R1:W-:Y:S01]  /*5b60*/  STS [R3+0x1000], R76 ;  /* 0x0010004c03007388 */ /* 0x0003e20000000800 */
[----:B------:R-:W-:-:S02]  /*5b70*/  F2FP.F16.F32.PACK_AB R44, R45, R44 ;  /* 0x0000002c2d2c723e */ /* 0x000fc400000000ff */
[----:B------:R-:W-:Y:S01]  /*5b80*/  F2FP.F16.F32.PACK_AB R46, R47, R46 ;  /* 0x0000002e2f2e723e */ /* 0x000fe200000000ff */
[----:B------:R1:W-:Y:S01]  /*5b90*/  STS [R3+0x1400], R78 ;  /* 0x0014004e03007388 */ /* 0x0003e20000000800 */
[----:B------:R-:W-:-:S03]  /*5ba0*/  ISETP.NE.AND P0, PT, R245, -0x1, PT ;  /* 0xfffffffff500780c */ /* 0x000fc60003f05270 */
[----:B------:R1:W-:Y:S04]  /*5bb0*/  STS [R221+0xe000], R84 ;  /* 0x00e00054dd007388 */ /* 0x0003e80000000800 */
        /* <DEDUP_REMOVED lines=22> */
[----:B------:R1:W-:Y:S01]  /*5d20*/  STS [R3+0x7400], R46 ;  /* 0x0074002e03007388 */ /* 0x0003e20000000800 */
[----:B------:R-:W-:Y:S05]  /*5d30*/  @P0 BRA `(.L_x_47) ;  /* 0x0000000000280947 */ /* 0x000fea0003800000 */
[----:B------:R-:W2:Y:S01]  /*5d40*/  LDCU.64 UR10, c[0x0][0x5c0] ;  /* 0x0000b800ff0a77ac */ /* 0x000ea20008000a00 */
[----:B-1----:R-:W-:Y:S01]  /*5d50*/  SHF.R.S32.HI R3, RZ, 0x1f, R244 ;  /* 0x0000001fff037819 */ /* 0x002fe200000114f4 */
[----:B------:R-:W1:Y:S04]  /*5d60*/  LDCU.64 UR4, c[0x0][0x5a8] ;  /* 0x0000b500ff0477ac */ /* 0x000e680008000a00 */
[----:B--2---:R-:W-:Y:S02]  /*5d70*/  IMAD R3, R3, UR10, RZ ;  /* 0x0000000a03037c24 */ /* 0x004fe4000f8e02ff */
[----:B------:R-:W-:-:S04]  /*5d80*/  IMAD.WIDE.U32 R4, R244, UR10, RZ ;  /* 0x0000000af4047c25 */ /* 0x000fc8000f8e00ff */
[----:B------:R-:W-:-:S05]  /*5d90*/  IMAD R0, R244, UR11, R3 ;  /* 0x0000000bf4007c24 */ /* 0x000fca000f8e0203 */
[----:B------:R-:W-:-:S03]  /*5da0*/  IADD3 R5, PT, PT, R5, R0, RZ ;  /* 0x0000000005057210 */ /* 0x000fc60007ffe0ff */
[----:B-1----:R-:W-:-:S04]  /*5db0*/  IMAD.WIDE.U32 R28, R213, UR4, R4 ;  /* 0x00000004d51c7c25 */ /* 0x002fc8000f8e0004 */
[----:B------:R-:W-:Y:S01]  /*5dc0*/  IMAD R3, R213, UR5, R29 ;  /* 0x00000005d5037c24 */ /* 0x000fe2000f8e021d */
[----:B------:R-:W-:Y:S05]  /*5dd0*/  BRA `(.L_x_48) ;  /* 0x0000000000147947 */ /* 0x000fea0003800000 */
.L_x_47:
[----:B------:R-:W2:Y:S01]  /*5de0*/  LDCU.64 UR10, c[0x0][0x5c0] ;  /* 0x0000b800ff0a77ac */ /* 0x000ea20008000a00 */
[----:B-1----:R-:W-:-:S05]  /*5df0*/  IADD3 R28, PT, PT, R244, R245, RZ ;  /* 0x000000f5f41c7210 */ /* 0x002fca0007ffe0ff */
[C---:B--2---:R-:W-:Y:S02]  /*5e00*/  IMAD R3, R28.reuse, UR11, RZ ;  /* 0x0000000b1c037c24 */ /* 0x044fe4000f8e02ff */
[----:B------:R-:W-:-:S05]  /*5e10*/  IMAD.WIDE.U32 R28, R28, UR10, RZ ;  /* 0x0000000a1c1c7c25 */ /* 0x000fca000f8e00ff */
[----:B------:R-:W-:Y:S02]  /*5e20*/  IADD3 R3, PT, PT, R29, R3, RZ ;  /* 0x000000031d037210 */ /* 0x000fe40007ffe0ff */
.L_x_48:
        /* <DEDUP_REMOVED lines=10> */
[----:B------:R-:W-:Y:S01]  /*5ed0*/  MOV R2, R4 ;  /* 0x0000000400027202 */ /* 0x000fe20000000f00 */
[----:B------:R-:W-:Y:S06]  /*5ee0*/  BRA `(.L_x_50) ;  /* 0x0000000000187947 */ /* 0x000fec0003800000 */
.L_x_49:
[----:B------:R-:W1:Y:S01]  /*5ef0*/  LDCU.64 UR6, c[0x0][0x5c8] ;  /* 0x0000b900ff0677ac */ /* 0x000e620008000a00 */
[----:B------:R-:W-:-:S05]  /*5f00*/  IADD3 R4, PT, PT, R244, R245, RZ ;  /* 0x000000f5f4047210 */ /* 0x000fca0007ffe0ff */
[C---:B-1----:R-:W-:Y:S02]  /*5f10*/  IMAD R0, R4.reuse, UR7, RZ ;  /* 0x0000000704007c24 */ /* 0x042fe4000f8e02ff */
[----:B------:R-:W-:-:S05]  /*5f20*/  IMAD.WIDE.U32 R4, R4, UR6, RZ ;  /* 0x0000000604047c25 */ /* 0x000fca000f8e00ff */
[----:B------:R-:W-:Y:S02]  /*5f30*/  IADD3 R0, PT, PT, R5, R0, RZ ;  /* 0x0000000005007210 */ /* 0x000fe40007ffe0ff */
[----:B------:R-:W-:-:S07]  /*5f40*/  MOV R2, R4 ;  /* 0x0000000400027202 */ /* 0x000fce0000000f00 */
.L_x_50:
[----:B------:R-:W-:Y:S01]  /*5f50*/  BAR.SYNC.DEFER_BLOCKING 0x0 ;  /* 0x0000000000007b1d */ /* 0x000fe20000010000 */
[----:B------:R-:W-:Y:S02]  /*5f60*/  USHF.L.U32 UR12, UR19, 0x6, URZ ;  /* 0x00000006130c7899 */ /* 0x000fe400080006ff */
[----:B------:R-:W-:Y:S02]  /*5f70*/  USHF.L.U32 UR14, UR19, 0x6, URZ ;  /* 0x00000006130e7899 */ /* 0x000fe400080006ff */
[----:B------:R-:W-:Y:S01]  /*5f80*/  UIMAD.WIDE.U32 UR16, UR12, UR10, URZ ;  /* 0x0000000a0c1072a5 */ /* 0x000fe2000f8e00ff */
[----:B------:R-:W-:Y:S01]  /*5f90*/  BSSY.RECONVERGENT B0, `(.L_x_51) ;  /* 0x0000028000007945 */ /* 0x000fe20003800200 */
[----:B------:R-:W-:Y:S01]  /*5fa0*/  USHF.R.S32.HI UR13, URZ, 0x1f, UR12 ;  /* 0x0000001fff0d7899 */ /* 0x000fe2000801140c */
[----:B------:R-:W1:Y:S03]  /*5fb0*/  LDCU.64 UR4, c[0x0][0x5d8] ;  /* 0x0000bb00ff0477ac */ /* 0x000e660008000a00 */
[----:B------:R-:W-:Y:S01]  /*5fc0*/  IMAD.U32 R30, RZ, RZ, UR16 ;  /* 0x00000010ff1e7e24 */ /* 0x000fe2000f8e00ff */
[----:B------:R-:W-:Y:S01]  /*5fd0*/  UIMAD UR15, UR13, UR10, URZ ;  /* 0x0000000a0d0f72a4 */ /* 0x000fe2000f8e02ff */
[----:B------:R-:W-:-:S03]  /*5fe0*/  IMAD.U32 R31, RZ, RZ, UR17 ;  /* 0x00000011ff1f7e24 */ /* 0x000fc6000f8e00ff */
[----:B------:R-:W-:Y:S01]  /*5ff0*/  LOP3.LUT R29, R30, 0x38, R215, 0xf8, !PT ;  /* 0x000000381e1d7812 */ /* 0x000fe200078ef8d7 */
[----:B------:R-:W-:Y:S01]  /*6000*/  UIMAD UR15, UR12, UR11, UR15 ;  /* 0x0000000b0c0f72a4 */ /* 0x000fe2000f8e020f */
[----:B------:R-:W-:Y:S02]  /*6010*/  VIADD R30, R243, -UR14 ;  /* 0x8000000ef31e7c36 */ /* 0x000fe40008000000 */
[----:B------:R-:W-:Y:S02]  /*6020*/  IADD3 R40, P0, PT, R28, R29, RZ ;  /* 0x0000001d1c287210 */ /* 0x000fe40007f1e0ff */
[C---:B------:R-:W-:Y:S01]  /*6030*/  IADD3 R29, PT, PT, R217.reuse, 0x20, RZ ;  /* 0x00000020d91d7810 */ /* 0x040fe20007ffe0ff */
[----:B------:R2:W3:Y:S01]  /*6040*/  LDS.128 R24, [R223+0xd000] ;  /* 0x00d00000df187984 */ /* 0x0004e20000000c00 */
[----:B------:R-:W-:Y:S02]  /*6050*/  MOV R28, UR15 ;  /* 0x0000000f001c7c02 */ /* 0x000fe40008000f00 */
[-C--:B------:R-:W-:Y:S01]  /*6060*/  ISETP.GE.AND P2, PT, R217, R30.reuse, PT ;  /* 0x0000001ed900720c */ /* 0x080fe20003f46270 */
[----:B------:R2:W4:Y:S01]  /*6070*/  LDS.128 R20, [R223+0xf000] ;  /* 0x00f00000df147984 */ /* 0x0005220000000c00 */
[----:B------:R-:W-:Y:S01]  /*6080*/  IADD3.X R41, PT, PT, R3, UR17, R28, P0, !PT ;  /* 0x0000001103297c10 */ /* 0x000fe200087fe41c */
[----:B------:R-:W-:Y:S01]  /*6090*/  IMAD.U32 R3, RZ, RZ, UR6 ;  /* 0x00000006ff037e24 */ /* 0x000fe2000f8e00ff */
[----:B------:R-:W-:Y:S01]  /*60a0*/  IADD3 R37, P0, PT, R217, 0x20, RZ ;  /* 0x00000020d9257810 */ /* 0x000fe20007f1e0ff */
[----:B------:R2:W2:Y:S01]  /*60b0*/  LDS.128 R16, [R223+0x10000] ;  /* 0x01000000df107984 */ /* 0x0004a20000000c00 */
[----:B------:R-:W-:Y:S01]  /*60c0*/  ISETP.GE.AND P4, PT, R29, R30, PT ;  /* 0x0000001e1d00720c */ /* 0x000fe20003f86270 */
[C---:B-1----:R-:W-:Y:S01]  /*60d0*/  IMAD.WIDE.U32 R40, R212.reuse, UR4, R40 ;  /* 0x00000004d4287c25 */ /* 0x042fe2000f8e0028 */
[----:B------:R-:W-:Y:S01]  /*60e0*/  IADD3.X R36, PT, PT, RZ, RZ, RZ, P0, !PT ;  /* 0x000000ffff247210 */ /* 0x000fe200007fe4ff */
[----:B------:R1:W1:Y:S02]  /*60f0*/  LDS.128 R12, [R223+0x11000] ;  /* 0x01100000df0c7984 */ /* 0x0002640000000c00 */
[----:B------:R-:W-:-:S02]  /*6100*/  IMAD R39, R212, UR5, R41 ;  /* 0x00000005d4277c24 */ /* 0x000fc4000f8e0229 */
[----:B------:R1:W1:Y:S04]  /*6110*/  LDS.128 R8, [R223+0x12000] ;  /* 0x01200000df087984 */ /* 0x0002680000000c00 */
[----:B------:R1:W1:Y:S01]  /*6120*/  LDS.128 R4, [R223+0x13000] ;  /* 0x01300000df047984 */ /* 0x0002620000000c00 */
[----:B------:R-:W-:Y:S05]  /*6130*/  @P2 BRA `(.L_x_52) ;  /* 0x0000000000342947 */ /* 0x000fea0003800000 */
[----:B------:R-:W3:Y:S01]  /*6140*/  LDCU UR14, c[0x0][0x440] ;  /* 0x00008800ff0e77ac */ /* 0x000ee20008000800 */
[----:B------:R-:W4:Y:S01]  /*6150*/  LDS.128 R32, [R223+0xe000] ;  /* 0x00e00000df207984 */ /* 0x000f220000000c00 */
[----:B------:R-:W-:Y:S01]  /*6160*/  IMAD.MOV.U32 R38, RZ, RZ, R40 ;  /* 0x000000ffff267224 */ /* 0x000fe200078e0028 */
[----:B------:R-:W2:Y:S03]  /*6170*/  LDCU.64 UR4, c[0x0][0x560] ;  /* 0x0000ac00ff0477ac */ /* 0x000ea60008000a00 */
[----:B------:R-:W-:-:S04]  /*6180*/  IMAD.WIDE.U32 R44, R217, UR10, R38 ;  /* 0x0000000ad92c7c25 */ /* 0x000fc8000f8e0026 */
[----:B------:R-:W-:Y:S01]  /*6190*/  IMAD R38, R217, UR11, R45 ;  /* 0x0000000bd9267c24 */ /* 0x000fe2000f8e022d */
[----:B---3--:R-:W-:Y:S02]  /*61a0*/  ISETP.GE.AND P1, PT, R216, UR14, PT ;  /* 0x0000000ed8007c0c */ /* 0x008fe4000bf26270 */
[----:B------:R-:W-:Y:S02]  /*61b0*/  ISETP.GE.AND P0, PT, R220, UR14, PT ;  /* 0x0000000edc007c0c */ /* 0x000fe4000bf06270 */
[----:B--2---:R-:W-:-:S04]  /*61c0*/  LEA R42, P3, R44, UR4, 0x1 ;  /* 0x000000042c2a7c11 */ /* 0x004fc8000f8608ff */
[----:B------:R-:W-:-:S05]  /*61d0*/  LEA.HI.X R43, R44, UR5, R38, 0x1, P3 ;  /* 0x000000052c2b7c11 */ /* 0x000fca00098f0c26 */
[----:B------:R-:W2:Y:S04]  /*61e0*/  @!P1 LDS.128 R28, [R223+0xc000] ;  /* 0x00c00000df1c9984 */ /* 0x000ea80000000c00 */
[----:B----4-:R3:W-:Y:S04]  /*61f0*/  @!P0 STG.E.128 desc[UR20][R42.64+0x80], R32 ;  /* 0x000080202a008986 */ /* 0x0107e8000c101d14 */
[----:B--2---:R3:W-:Y:S02]  /*6200*/  @!P1 STG.E.128 desc[UR20][R42.64], R28 ;  /* 0x0000001c2a009986 */ /* 0x0047e4000c101d14 */
.L_x_52:
[----:B------:R-:W-:Y:S05]  /*6210*/  BSYNC.RECONVERGENT B0 ;  /* 0x0000000000007941 */ /* 0x000fea0003800200 */
.L_x_51:
[----:B------:R-:W-:Y:S04]  /*6220*/  BSSY.RECONVERGENT B0, `(.L_x_53) ;  /* 0x000000f000007945 */ /* 0x000fe80003800200 */
[----:B------:R-:W-:Y:S05]  /*6230*/  @P4 BRA `(.L_x_54) ;  /* 0x0000000000344947 */ /* 0x000fea0003800000 */
[----:B------:R-:W4:Y:S01]  /*6240*/  LDCU UR14, c[0x0][0x440] ;  /* 0x00008800ff0e77ac */ /* 0x000f220008000800 */
[----:B---3--:R-:W-:Y:S02]  /*6250*/  IMAD R28, R36, UR10, RZ ;  /* 0x0000000a241c7c24 */ /* 0x008fe4000f8e02ff */
[----:B------:R-:W-:Y:S01]  /*6260*/  IMAD.MOV.U32 R38, RZ, RZ, R40 ;  /* 0x000000ffff267224 */ /* 0x000fe200078e0028 */
[----:B------:R-:W3:Y:S01]  /*6270*/  LDCU.64 UR4, c[0x0][0x560] ;  /* 0x0000ac00ff0477ac */ /* 0x000ee20008000a00 */
[C---:B------:R-:W-:Y:S02]  /*6280*/  IMAD R28, R37.reuse, UR11, R28 ;  /* 0x0000000b251c7c24 */ /* 0x040fe4000f8e021c */
[----:B------:R-:W-:-:S05]  /*6290*/  IMAD.WIDE.U32 R30, R37, UR10, R38 ;  /* 0x0000000a251e7c25 */ /* 0x000fca000f8e0026 */
[----:B------:R-:W-:Y:S02]  /*62a0*/  IADD3 R28, PT, PT, R28, R31, RZ ;  /* 0x0000001f1c1c7210 */ /* 0x000fe40007ffe0ff */
[----:B----4-:R-:W-:Y:S02]  /*62b0*/  ISETP.GE.AND P1, PT, R216, UR14, PT ;  /* 0x0000000ed8007c0c */ /* 0x010fe4000bf26270 */
[----:B------:R-:W-:Y:S02]  /*62c0*/  ISETP.GE.AND P0, PT, R220, UR14, PT ;  /* 0x0000000edc007c0c */ /* 0x000fe4000bf06270 */
[----:B---3--:R-:W-:-:S04]  /*62d0*/  LEA R32, P3, R30, UR4, 0x1 ;  /* 0x000000041e207c11 */ /* 0x008fc8000f8608ff */
[----:B------:R-:W-:-:S05]  /*62e0*/  LEA.HI.X R33, R30, UR5, R28, 0x1, P3 ;  /* 0x000000051e217c11 */ /* 0x000fca00098f0c1c */
[----:B------:R3:W-:Y:S04]  /*62f0*/  @!P1 STG.E.128 desc[UR20][R32.64], R24 ;  /* 0x0000001820009986 */ /* 0x0007e8000c101d14 */
[----:B------:R3:W-:Y:S02]  /*6300*/  @!P0 STG.E.128 desc[UR20][R32.64+0x80], R20 ;  /* 0x0000801420008986 */ /* 0x0007e4000c101d14 */
.L_x_54:
[----:B------:R-:W-:Y:S05]  /*6310*/  BSYNC.RECONVERGENT B0 ;  /* 0x0000000000007941 */ /* 0x000fea0003800200 */
.L_x_53:
[----:B---34-:R-:W-:Y:S01]  /*6320*/  MOV R20, R216 ;  /* 0x000000d800147202 */ /* 0x018fe20000000f00 */
[----:B------:R-:W3:Y:S01]  /*6330*/  LDCU.64 UR4, c[0x0][0x5e0] ;  /* 0x0000bc00ff0477ac */ /* 0x000ee20008000a00 */
[----:B------:R-:W-:Y:S01]  /*6340*/  MOV R21, RZ ;  /* 0x000000ff00157202 */ /* 0x000fe20000000f00 */
[----:B------:R-:W-:Y:S01]  /*6350*/  BSSY.RECONVERGENT B0, `(.L_x_55) ;  /* 0x0000014000007945 */ /* 0x000fe20003800200 */
[----:B------:R-:W-:Y:S01]  /*6360*/  UIMAD UR13, UR13, UR6, URZ ;  /* 0x000000060d0d72a4 */ /* 0x000fe2000f8e02ff */
[----:B------:R-:W-:-:S03]  /*6370*/  IMAD.WIDE.U32 R20, R3, UR12, R20 ;  /* 0x0000000c03147c25 */ /* 0x000fc6000f8e0014 */
[----:B------:R-:W-:Y:S01]  /*6380*/  UIMAD UR13, UR12, UR7, UR13 ;  /* 0x000000070c0d72a4 */ /* 0x000fe2000f8e020d */
[----:B------:R-:W-:-:S05]  /*6390*/  IADD3 R22, P0, PT, R2, R20, RZ ;  /* 0x0000001402167210 */ /* 0x000fca0007f1e0ff */
[----:B------:R-:W-:-:S03]  /*63a0*/  IADD3.X R23, PT, PT, R0, UR13, R21, P0, !PT ;  /* 0x0000000d00177c10 */ /* 0x000fc600087fe415 */
[----:B---3--:R-:W-:-:S04]  /*63b0*/  IMAD.WIDE.U32 R22, R212, UR4, R22 ;  /* 0x00000004d4167c25 */ /* 0x008fc8000f8e0016 */
[----:B------:R-:W-:Y:S01]  /*63c0*/  IMAD R3, R212, UR5, R23 ;  /* 0x00000005d4037c24 */ /* 0x000fe2000f8e0217 */
[----:B------:R-:W-:Y:S06]  /*63d0*/  @P2 BRA `(.L_x_56) ;  /* 0x00000000002c2947 */ /* 0x000fec0003800000 */
[----:B------:R-:W3:Y:S01]  /*63e0*/  LDCU UR10, c[0x0][0x440] ;  /* 0x00008800ff0a77ac */ /* 0x000ee20008000800 */
[----:B------:R-:W-:Y:S01]  /*63f0*/  IMAD.MOV.U32 R2, RZ, RZ, R22 ;  /* 0x000000ffff027224 */ /* 0x000fe200078e0016 */
[----:B------:R-:W4:Y:S03]  /*6400*/  LDCU.64 UR4, c[0x0][0x568] ;  /* 0x0000ad00ff0477ac */ /* 0x000f260008000a00 */
[----:B------:R-:W-:-:S04]  /*6410*/  IMAD.WIDE.U32 R24, R217, UR6, R2 ;  /* 0x00000006d9187c25 */ /* 0x000fc8000f8e0002 */
[----:B------:R-:W-:Y:S01]  /*6420*/  IMAD R0, R217, UR7, R25 ;  /* 0x00000007d9007c24 */ /* 0x000fe2000f8e0219 */
[----:B---3--:R-:W-:Y:S02]  /*6430*/  ISETP.GE.AND P1, PT, R216, UR10, PT ;  /* 0x0000000ad8007c0c */ /* 0x008fe4000bf26270 */
[----:B------:R-:W-:Y:S02]  /*6440*/  ISETP.GE.AND P0, PT, R220, UR10, PT ;  /* 0x0000000adc007c0c */ /* 0x000fe4000bf06270 */
[----:B----4-:R-:W-:-:S04]  /*6450*/  LEA R20, P2, R24, UR4, 0x1 ;  /* 0x0000000418147c11 */ /* 0x010fc8000f8408ff */
[----:B------:R-:W-:-:S05]  /*6460*/  LEA.HI.X R21, R24, UR5, R0, 0x1, P2 ;  /* 0x0000000518157c11 */ /* 0x000fca00090f0c00 */
[----:B--2---:R3:W-:Y:S04]  /*6470*/  @!P1 STG.E.128 desc[UR20][R20.64], R16 ;  /* 0x0000001014009986 */ /* 0x0047e8000c101d14 */
[----:B-1----:R3:W-:Y:S02]  /*6480*/  @!P0 STG.E.128 desc[UR20][R20.64+0x80], R8 ;  /* 0x0000800814008986 */ /* 0x0027e4000c101d14 */
.L_x_56:
[----:B------:R-:W-:Y:S05]  /*6490*/  BSYNC.RECONVERGENT B0 ;  /* 0x0000000000007941 */ /* 0x000fea0003800200 */
.L_x_55:
        /* <DEDUP_REMOVED lines=10> */
[----:B-1-3--:R-:W-:-:S04]  /*6540*/  LEA R8, P2, R2, UR4, 0x1 ;  /* 0x0000000402087c11 */ /* 0x00afc8000f8408ff */
[----:B------:R-:W-:-:S05]  /*6550*/  LEA.HI.X R9, R2, UR5, R36, 0x1, P2 ;  /* 0x0000000502097c11 */ /* 0x000fca00090f0c24 */
[----:B------:R4:W-:Y:S04]  /*6560*/  @!P1 STG.E.128 desc[UR20][R8.64], R12 ;  /* 0x0000000c08009986 */ /* 0x0009e8000c101d14 */
[----:B------:R4:W-:Y:S02]  /*6570*/  @!P0 STG.E.128 desc[UR20][R8.64+0x80], R4 ;  /* 0x0000800408008986 */ /* 0x0009e4000c101d14 */
.L_x_23:
[----:B------:R-:W-:Y:S05]  /*6580*/  BSYNC.RECONVERGENT B1 ;  /* 0x0000000000017941 */ /* 0x000fea0003800200 */
.L_x_1:
[----:B------:R-:W2:Y:S01]  /*6590*/  LDCU UR5, c[0x0][0x438] ;  /* 0x00008700ff0577ac */ /* 0x000ea20008000800 */
[----:B-1-34-:R-:W1:Y:S01]  /*65a0*/  LDC R7, c[0x0][0x438] ;  /* 0x00010e00ff077b82 */ /* 0x01ae620000000800 */
[----:B------:R-:W3:Y:S01]  /*65b0*/  LDCU UR6, c[0x0][0x370] ;  /* 0x00006e00ff0677ac */ /* 0x000ee20008000800 */
[----:B--2---:R-:W-:-:S04]  /*65c0*/  UIADD3 UR5, UPT, UPT, UR5, 0x3f, URZ ;  /* 0x0000003f05057890 */ /* 0x004fc8000fffe0ff */
[----:B------:R-:W-:Y:S02]  /*65d0*/  USHF.R.S32.HI UR4, URZ, 0x1f, UR5 ;  /* 0x0000001fff047899 */ /* 0x000fe40008011405 */
[----:B---3--:R-:W-:Y:S02]  /*65e0*/  UIADD3 UR19, UPT, UPT, UR6, UR19, URZ ;  /* 0x0000001306137290 */ /* 0x008fe4000fffe0ff */
[----:B------:R-:W-:-:S04]  /*65f0*/  ULEA.HI UR4, UR4, UR5, URZ, 0x6 ;  /* 0x0000000504047291 */ /* 0x000fc8000f8f30ff */
[----:B------:R-:W-:-:S04]  /*6600*/  USHF.R.S32.HI UR4, URZ, 0x6, UR4 ;  /* 0x00000006ff047899 */ /* 0x000fc80008011404 */
[----:B------:R-:W-:-:S09]  /*6610*/  UISETP.GE.AND UP0, UPT, UR19, UR4, UPT ;  /* 0x000000041300728c */ /* 0x000fd2000bf06270 */
[----:B------:R-:W-:Y:S05]  /*6620*/  BRA.U !UP0, `(.L_x_57) ;  /* 0xffffff9d08f47547 */ /* 0x000fea000b83ffff */
[----:B------:R-:W-:Y:S05]  /*6630*/  EXIT ;  /* 0x000000000000794d */ /* 0x000fea0003800000 */
.L_x_58:
[----:B------:R-:W-:-:S00]  /*6640*/  BRA `(.L_x_58) ;  /* 0xfffffffc00fc7947 */ /* 0x000fc0000383ffff */
[----:B------:R-:W-:-:S00]  /*6650*/  NOP ;  /* 0x0000000000007918 */ /* 0x000fc00000000000 */
        /* <DEDUP_REMOVED lines=10> */
.L_x_1241:


//--------------------- .text._ZN5flash44flash_bwd_dq_dk_dv_loop_seqk_parallel_kernelI23Flash_bwd_kernel_traitsILi128ELi64ELi64ELi8ELi4ELi2ELi2ELb1ELb0EN7cutlass6half_tE19Flash_kernel_traitsILi128ELi64ELi64ELi8ES3_EELb0ELb1ELb0ELb0ELb1ELb1ELb0EEEvNS_16Flash_bwd_paramsE --------------------------
	.section	.text._ZN5flash44flash_bwd_dq_dk_dv_loop_seqk_parallel_kernelI23Flash_bwd_kernel_traitsILi128ELi64ELi64ELi8ELi4ELi2ELi2ELb1ELb0EN7cutlass6half_tE19Flash_kernel_traitsILi128ELi64ELi64ELi8ES3_EELb0ELb1ELb0ELb0ELb1ELb1ELb0EEEvNS_16Flash_bwd_paramsE,"ax",@progbits
	.align	128
        .global         _ZN5flash44flash_bwd_dq_dk_dv_loop_seqk_parallel_kernelI23Flash_bwd_kernel_traitsILi128ELi64ELi64ELi8ELi4ELi2ELi2ELb1ELb0EN7cutlass6half_tE19Flash_kernel_traitsILi128ELi64ELi64ELi8ES3_EELb0ELb1ELb0ELb0ELb1ELb1ELb0EEEvNS_16Flash_bwd_paramsE
        .type           _ZN5flash44flash_bwd_dq_dk_dv_loop_seqk_parallel_kernelI23Flash_bwd_kernel_traitsILi128ELi64ELi64ELi8ELi4ELi2ELi2ELb1ELb0EN7cutlass6half_tE19Flash_kernel_traitsILi128ELi64ELi64ELi8ES3_EELb0ELb1ELb0ELb0ELb1ELb1ELb0EEEvNS_16Flash_bwd_paramsE,@function
        .size           _ZN5flash44flash_bwd_dq_dk_dv_loop_seqk_parallel_kernelI23Flash_bwd_kernel_traitsILi128ELi64ELi64ELi8ELi4ELi2ELi2ELb1ELb0EN7cutlass6half_tE19Flash_kernel_traitsILi128ELi64ELi64ELi8ES3_EELb0ELb1ELb0ELb0ELb1ELb1ELb0EEEvNS_16Flash_bwd_paramsE,(.L_x_1242 - _ZN5flash44flash_bwd_dq_dk_dv_loop_seqk_parallel_kernelI23Flash_bwd_kernel_traitsILi128ELi64ELi64ELi8ELi4ELi2ELi2ELb1ELb0EN7cutlass6half_tE19Flash_kernel_traitsILi128ELi64ELi64ELi8ES3_EELb0ELb1ELb0ELb0ELb1ELb1ELb0EEEvNS_16Flash_bwd_paramsE)
        .other          _ZN5flash44flash_bwd_dq_dk_dv_loop_seqk_parallel_kernelI23Flash_bwd_kernel_traitsILi128ELi64ELi64ELi8ELi4ELi2ELi2ELb1ELb0EN7cutlass6half_tE19Flash_kernel_traitsILi128ELi64ELi64ELi8ES3_EELb0ELb1ELb0ELb0ELb1ELb1ELb0EEEvNS_16Flash_bwd_paramsE,@"STO_CUDA_ENTRY STV_DEFAULT"
_ZN5flash44flash_bwd_dq_dk_dv_loop_seqk_parallel_kernelI23Flash_bwd_kernel_traitsILi128ELi64ELi64ELi8ELi4ELi2ELi2ELb1ELb0EN7cutlass6half_tE19Flash_kernel_traitsILi128ELi64ELi64ELi8ES3_EELb0ELb1ELb0ELb0ELb1ELb1ELb0EEEvNS_16Flash_bwd_paramsE:
.text._ZN5flash44flash_bwd_dq_dk_dv_loop_seqk_parallel_kernelI23Flash_bwd_kernel_traitsILi128ELi64ELi64ELi8ELi4ELi2ELi2ELb1ELb0EN7cutlass6half_tE19Flash_kernel_traitsILi128ELi64ELi64ELi8ES3_EELb0ELb1ELb0ELb0ELb1ELb1ELb0EEEvNS_16Flash_bwd_paramsE:
        /* <DEDUP_REMOVED lines=11> */
[----:B------:R-:W-:Y:S01]  /*00b0*/  UMOV UR4, 0x400 ;  /* 0x0000040000047882 */ /* 0x000fe20000000000 */
[----:B------:R-:W-:Y:S01]  /*00c0*/  IMAD.MOV.U32 R198, RZ, RZ, 0x40 ;  /* 0x00000040ffc67424 */ /* 0x000fe200078e00ff */
[----:B------:R-:W3:Y:S01]  /*00d0*/  LDCU.64 UR22, c[0x0][0x358] ;  /* 0x00006b00ff1677ac */ /* 0x000ee20008000a00 */
[----:B------:R-:W-:Y:S01]  /*00e0*/  IMAD.MOV.U32 R200, RZ, RZ, 0x20 ;  /* 0x00000020ffc87424 */ /* 0x000fe200078e00ff */
[----:B------:R-:W-:-:S03]  /*00f0*/  UMOV UR16, 0xffffc000 ;  /* 0xffffc00000107882 */ /* 0x000fc60000000000 */
[----:B------:R-:W4:Y:S01]  /*0100*/  S2UR UR18, SR_CTAID.Y ;  /* 0x00000000001279c3 */ /* 0x000f220000002600 */
[----:B------:R-:W-:Y:S01]  /*0110*/  UMOV UR21, URZ ;  /* 0x000000ff00157c82 */ /* 0x000fe20008000000 */
[----:B------:R-:W-:-:S06]  /*0120*/  UMOV UR24, URZ ;  /* 0x000000ff00187c82 */ /* 0x000fcc0008000000 */
[----:B------:R-:W3:Y:S01]  /*0130*/  S2UR UR17, SR_CTAID.Z ;  /* 0x00000000001179c3 */ /* 0x000ee20000002700 */
[----:B--2---:R-:W-:-:S04]  /*0140*/  ULEA UR6, UR6, UR4, 0x18 ;  /* 0x0000000406067291 */ /* 0x004fc8000f8ec0ff */
[----:B------:R-:W-:Y:S02]  /*0150*/  UIADD3 UR5, UPT, UPT, UR6, 0x12000, URZ ;  /* 0x0001200006057890 */ /* 0x000fe4000fffe0ff */
[----:B------:R-:W-:Y:S01]  /*0160*/  UIADD3 UR4, UPT, UPT, UR6, 0x10000, URZ ;  /* 0x0001000006047890 */ /* 0x000fe2000fffe0ff */
[C---:B-1----:R-:W-:Y:S01]  /*0170*/  IMAD.SHL.U32 R6, R205.reuse, 0x2, RZ ;  /* 0x00000002cd067824 */ /* 0x042fe200078e00ff */
[--C-:B------:R-:W-:Y:S01]  /*0180*/  SHF.R.U32.HI R193, RZ, 0x1, R205.reuse ;  /* 0x00000001ffc17819 */ /* 0x100fe200000116cd */
[C---:B------:R-:W-:Y:S01]  /*0190*/  IMAD.SHL.U32 R0, R205.reuse, 0x20, RZ ;  /* 0x00000020cd007824 */ /* 0x040fe200078e00ff */
[----:B------:R-:W-:Y:S01]  /*01a0*/  SHF.R.U32.HI R3, RZ, 0x2, R205 ;  /* 0x00000002ff037819 */ /* 0x000fe200000116cd */
[C---:B------:R-:W-:Y:S01]  /*01b0*/  IMAD.SHL.U32 R4, R205.reuse, 0x10, RZ ;  /* 0x00000010cd047824 */ /* 0x040fe200078e00ff */
[----:B------:R-:W-:Y:S01]  /*01c0*/  LOP3.LUT R2, R6, 0x38, RZ, 0xc0, !PT ;  /* 0x0000003806027812 */ /* 0x000fe200078ec0ff */
[----:B------:R-:W-:Y:S01]  /*01d0*/  IMAD.SHL.U32 R202, R205, 0x40, RZ ;  /* 0x00000040cdca7824 */ /* 0x000fe200078e00ff */
[----:B------:R-:W-:Y:S01]  /*01e0*/  LOP3.LUT R204, R193, 0x30, RZ, 0xc0, !PT ;  /* 0x00000030c1cc7812 */ /* 0x000fe200078ec0ff */
[----:B------:R-:W-:Y:S01]  /*01f0*/  IMAD.SHL.U32 R206, R205, 0x8, RZ ;  /* 0x00000008cdce7824 */ /* 0x000fe200078e00ff */
[--C-:B------:R-:W-:Y:S01]  /*0200*/  LOP3.LUT R11, R2, 0x20, R3.reuse, 0x78, !PT ;  /* 0x00000020020b7812 */ /* 0x100fe200078e7803 */
[----:B----4-:R-:W-:Y:S01]  /*0210*/  USHF.L.U32 UR19, UR18, 0x7, URZ ;  /* 0x0000000712137899 */ /* 0x010fe200080006ff */
[----:B------:R-:W-:-:S02]  /*0220*/  LOP3.LUT R204, R204, 0x7, R3, 0xf8, !PT ;  /* 0x00000007cccc7812 */ /* 0x000fc400078ef803 */
[----:B------:R-:W-:Y:S02]  /*0230*/  SHF.R.U32.HI R3, RZ, 0x3, R205 ;  /* 0x00000003ff037819 */ /* 0x000fe400000116cd */
[C---:B------:R-:W-:Y:S02]  /*0240*/  LOP3.LUT R13, R0.reuse, 0x200, RZ, 0xc0, !PT ;  /* 0x00000200000d7812 */ /* 0x040fe400078ec0ff */
[----:B------:R-:W-:Y:S02]  /*0250*/  LOP3.LUT R3, R3, 0x18, RZ, 0xc0, !PT ;  /* 0x0000001803037812 */ /* 0x000fe400078ec0ff */
[C---:B------:R-:W-:Y:S02]  /*0260*/  LOP3.LUT R7, R0.reuse, 0xc00, RZ, 0xc0, !PT ;  /* 0x00000c0000077812 */ /* 0x040fe400078ec0ff */
[----:B------:R-:W-:Y:S02]  /*0270*/  LOP3.LUT R9, R0, 0x400, RZ, 0xc0, !PT ;  /* 0x0000040000097812 */ /* 0x000fe400078ec0ff */
[----:B------:R-:W-:-:S02]  /*0280*/  LOP3.LUT R207, R3, 0x1c0, R4, 0xf8, !PT ;  /* 0x000001c003cf7812 */ /* 0x000fc400078ef804 */
[----:B------:R-:W-:Y:S02]  /*0290*/  LOP3.LUT R5, R202, 0x1c0, RZ, 0xc0, !PT ;  /* 0x000001c0ca057812 */ /* 0x000fe400078ec0ff */
[--C-:B------:R-:W-:Y:S02]  /*02a0*/  LOP3.LUT R2, R13, 0x3800, R4.reuse, 0xf8, !PT ;  /* 0x000038000d027812 */ /* 0x100fe400078ef804 */
[----:B------:R-:W-:Y:S02]  /*02b0*/  LOP3.LUT R208, R11, 0x1c0, R4, 0xf8, !PT ;  /* 0x000001c00bd07812 */ /* 0x000fe400078ef804 */
[--C-:B------:R-:W-:Y:S02]  /*02c0*/  LOP3.LUT R7, R7, 0x6, R6.reuse, 0xf8, !PT ;  /* 0x0000000607077812 */ /* 0x100fe400078ef806 */
[--C-:B------:R-:W-:Y:S02]  /*02d0*/  LOP3.LUT R3, R3, 0x20, R6.reuse, 0xf8, !PT ;  /* 0x0000002003037812 */ /* 0x100fe400078ef806 */
[----:B------:R-:W-:-:S02]  /*02e0*/  LOP3.LUT R4, R9, 0x6, R6, 0xf8, !PT ;  /* 0x0000000609047812 */ /* 0x000fc400078ef806 */
[----:B------:R-:W-:Y:S02]  /*02f0*/  LOP3.LUT R207, R207, 0x38, R6, 0x78, !PT ;  /* 0x00000038cfcf7812 */ /* 0x000fe400078e7806 */
[----:B------:R-:W-:Y:S02]  /*0300*/  LOP3.LUT R6, R5, 0x38, R206, 0xf8, !PT ;  /* 0x0000003805067812 */ /* 0x000fe400078ef8ce */
[----:B------:R-:W-:Y:S02]  /*0310*/  LOP3.LUT R8, R193, 0x10, RZ, 0xc0, !PT ;  /* 0x00000010c1087812 */ /* 0x000fe400078ec0ff */
[--C-:B------:R-:W-:Y:S02]  /*0320*/  LOP3.LUT R201, R6, 0x8, R205.reuse, 0x78, !PT ;  /* 0x0000000806c97812 */ /* 0x100fe400078e78cd */
[----:B------:R-:W-:Y:S02]  /*0330*/  LOP3.LUT R5, R202, 0x200, RZ, 0xc0, !PT ;  /* 0x00000200ca057812 */ /* 0x000fe400078ec0ff */
[----:B------:R-:W-:-:S02]  /*0340*/  LOP3.LUT R195, R8, 0x8, R205, 0xf8, !PT ;  /* 0x0000000808c37812 */ /* 0x000fc400078ef8cd */
[----:B------:R-:W-:Y:S02]  /*0350*/  LOP3.LUT R201, R2, R201, RZ, 0xfc, !PT ;  /* 0x000000c902c97212 */ /* 0x000fe400078efcff */
[----:B------:R-:W-:Y:S02]  /*0360*/  LOP3.LUT R193, R6, 0x8, R193, 0x78, !PT ;  /* 0x0000000806c17812 */ /* 0x000fe400078e78c1 */
[----:B------:R-:W-:Y:S02]  /*0370*/  LOP3.LUT R207, R4, R207, RZ, 0xfc, !PT ;  /* 0x000000cf04cf7212 */ /* 0x000fe400078efcff */
[--C-:B------:R-:W-:Y:S02]  /*0380*/  LOP3.LUT R2, R5, 0xc00, R0.reuse, 0xf8, !PT ;  /* 0x00000c0005027812 */ /* 0x100fe400078ef800 */
[----:B------:R-:W-:Y:S02]  /*0390*/  LOP3.LUT R195, R195, R6, RZ, 0x3c, !PT ;  /* 0x00000006c3c37212 */ /* 0x000fe400078e3cff */
[----:B------:R-:W-:Y:S01]  /*03a0*/  LOP3.LUT R4, R5, 0x400, R0, 0xf8, !PT ;  /* 0x0000040005047812 */ /* 0x000fe200078ef800 */
[----:B------:R-:W-:Y:S01]  /*03b0*/  IMAD.MOV.U32 R5, RZ, RZ, 0x10 ;  /* 0x00000010ff057424 */ /* 0x000fe200078e00ff */
[----:B------:R-:W-:-:S02]  /*03c0*/  R2P PR, R205, 0xe ;  /* 0x0000000ecd007804 */ /* 0x000fc40000000000 */
[----:B------:R-:W-:Y:S02]  /*03d0*/  LOP3.LUT R208, R7, R208, RZ, 0xfc, !PT ;  /* 0x000000d007d07212 */ /* 0x000fe400078efcff */
[-C--:B------:R-:W-:Y:S02]  /*03e0*/  LOP3.LUT R203, R2, R193.reuse, RZ, 0xfc, !PT ;  /* 0x000000c102cb7212 */ /* 0x080fe400078efcff */
[----:B------:R-:W-:Y:S02]  /*03f0*/  LOP3.LUT R195, R195, 0x200, R0, 0xf8, !PT ;  /* 0x00000200c3c37812 */ /* 0x000fe400078ef800 */
[----:B------:R-:W-:Y:S02]  /*0400*/  LOP3.LUT R193, R4, R193, RZ, 0xfc, !PT ;  /* 0x000000c104c17212 */ /* 0x000fe400078efcff */
[----:B------:R-:W-:Y:S02]  /*0410*/  LOP3.LUT R3, R3, 0x1c0, R202, 0xf8, !PT ;  /* 0x000001c003037812 */ /* 0x000fe400078ef8ca */
[----:B------:R-:W-:-:S02]  /*0420*/  LOP3.LUT R0, R206, 0x1f8, RZ, 0xc0, !PT ;  /* 0x000001f8ce007812 */ /* 0x000fc400078ec0ff */
[----:B------:R-:W-:Y:S02]  /*0430*/  LEA R208, R208, UR5, 0x1 ;  /* 0x00000005d0d07c11 */ /* 0x000fe4000f8e08ff */
[----:B------:R-:W-:Y:S02]  /*0440*/  SEL R198, R198, 0xffffffc0, !P2 ;  /* 0xffffffc0c6c67807 */ /* 0x000fe40005000000 */
[----:B------:R-:W-:Y:S01]  /*0450*/  LEA R203, R203, UR6, 0x1 ;  /* 0x00000006cbcb7c11 */ /* 0x000fe2000f8e08ff */
[C---:B------:R-:W-:Y:S01]  /*0460*/  VIADD R226, R208.reuse, 0x20 ;  /* 0x00000020d0e27836 */ /* 0x040fe20000000000 */
[----:B------:R-:W-:Y:S01]  /*0470*/  LEA R201, R201, UR4, 0x1 ;  /* 0x00000004c9c97c11 */ /* 0x000fe2000f8e08ff */
[----:B------:R-:W-:Y:S01]  /*0480*/  @P3 VIADD R226, R208, 0xffffffe0 ;  /* 0xffffffe0d0e23836 */ /* 0x000fe20000000000 */
[----:B------:R-:W-:Y:S01]  /*0490*/  LEA R193, R193, UR4, 0x1 ;  /* 0x00000004c1c17c11 */ /* 0x000fe2000f8e08ff */
[----:B------:R-:W-:Y:S01]  /*04a0*/  IMAD.IADD R2, R203, 0x1, R198 ;  /* 0x00000001cb027824 */ /* 0x000fe200078e02c6 */
[----:B------:R-:W-:Y:S01]  /*04b0*/  LOP3.LUT R3, R3, 0x38, R206, 0x78, !PT ;  /* 0x0000003803037812 */ /* 0x000fe200078e78ce */
[----:B------:R-:W-:Y:S01]  /*04c0*/  IMAD.IADD R197, R201, 0x1, R198 ;  /* 0x00000001c9c57824 */ /* 0x000fe200078e02c6 */
[----:B------:R-:W-:Y:S01]  /*04d0*/  LOP3.LUT R209, R0, 0x38, R205, 0x78, !PT ;  /* 0x0000003800d17812 */ /* 0x000fe200078e78cd */
[----:B------:R-:W-:Y:S01]  /*04e0*/  IMAD.IADD R191, R198, 0x1, R193 ;  /* 0x00000001c6bf7824 */ /* 0x000fe200078e02c1 */
[----:B------:R-:W-:-:S02]  /*04f0*/  SEL R5, R5, 0xfffffff0, !P2 ;  /* 0xfffffff005057807 */ /* 0x000fc40005000000 */
[----:B------:R-:W-:Y:S02]  /*0500*/  SEL R200, R200, 0xffffffe0, !P1 ;  /* 0xffffffe0c8c87807 */ /* 0x000fe40004800000 */
[----:B------:R-:W-:Y:S01]  /*0510*/  LEA R207, R207, UR6, 0x1 ;  /* 0x00000006cfcf7c11 */ /* 0x000fe2000f8e08ff */
[----:B------:R-:W-:Y:S01]  /*0520*/  IMAD.IADD R227, R208, 0x1, R5 ;  /* 0x00000001d0e37824 */ /* 0x000fe200078e0205 */
[----:B------:R-:W-:Y:S01]  /*0530*/  LEA R195, R195, UR5, 0x1 ;  /* 0x00000005c3c37c11 */ /* 0x000fe2000f8e08ff */
[----:B------:R-:W-:Y:S01]  /*0540*/  IMAD.IADD R199, R201, 0x1, R200 ;  /* 0x00000001c9c77824 */ /* 0x000fe200078e02c8 */
[----:B------:R-:W-:Y:S01]  /*0550*/  LOP3.LUT R202, R3, 0x200, R202, 0xf8, !PT ;  /* 0x0000020003ca7812 */ /* 0x000fe200078ef8ca */
[----:B------:R-:W-:Y:S01]  /*0560*/  VIADD R228, R207, 0xc000 ;  /* 0x0000c000cfe47836 */ /* 0x000fe20000000000 */
[----:B------:R-:W-:Y:S01]  /*0570*/  LOP3.LUT R209, R209, 0x1e00, R206, 0xf8, !PT ;  /* 0x00001e00d1d17812 */ /* 0x000fe200078ef8ce */
[----:B------:R-:W-:Y:S01]  /*0580*/  IMAD.IADD R3, R203, 0x1, R200 ;  /* 0x00000001cb037824 */ /* 0x000fe200078e02c8 */
[----:B------:R-:W-:Y:S01]  /*0590*/  SHF.R.U32.HI R205, RZ, 0x5, R205 ;  /* 0x00000005ffcd7819 */ /* 0x000fe200000116cd */
[----:B------:R-:W-:Y:S01]  /*05a0*/  IMAD.IADD R194, R198, 0x1, R195 ;  /* 0x00000001c6c27824 */ /* 0x000fe200078e02c3 */
[----:B------:R-:W-:Y:S01]  /*05b0*/  LOP3.LUT R210, R206, 0x38, RZ, 0xc0, !PT ;  /* 0x00000038ced27812 */ /* 0x000fe200078ec0ff */
[C---:B------:R-:W-:Y:S01]  /*05c0*/  IMAD.IADD R192, R200.reuse, 0x1, R193 ;  /* 0x00000001c8c07824 */ /* 0x040fe200078e02c1 */
[----:B------:R-:W-:Y:S01]  /*05d0*/  LEA R209, R209, UR6, 0x1 ;  /* 0x00000006d1d17c11 */ /* 0x000fe2000f8e08ff */
[----:B------:R-:W-:Y:S01]  /*05e0*/  IMAD.IADD R196, R200, 0x1, R197 ;  /* 0x00000001c8c47824 */ /* 0x000fe200078e02c5 */
[----:B------:R-:W-:Y:S01]  /*05f0*/  LEA R202, R202, UR6, 0x1 ;  /* 0x00000006caca7c11 */ /* 0x000fe2000f8e08ff */
[----:B------:R-:W-:-:S02]  /*0600*/  IMAD.IADD R0, R200, 0x1, R2 ;  /* 0x00000001c8007824 */ /* 0x000fc400078e0202 */
[----:B------:R-:W-:Y:S02]  /*0610*/  IMAD.IADD R190, R200, 0x1, R191 ;  /* 0x00000001c8be7824 */ /* 0x000fe400078e02bf */
[----:B---3--:R-:W-:-:S07]  /*0620*/  IMAD.IADD R216, R5, 0x1, R226 ;  /* 0x0000000105d87824 */ /* 0x008fce00078e02e2 */
.L_x_66:
[----:B------:R-:W1:Y:S01]  /*0630*/  LDCU.64 UR6, c[0x0][0x470] ;  /* 0x00008e00ff0677ac */ /* 0x000e620008000a00 */
[----:B--2---:R-:W2:Y:S01]  /*0640*/  LDCU.64 UR4, c[0x0][0x478] ;  /* 0x00008f00ff0477ac */ /* 0x004ea20008000a00 */
[----:B-1----:R-:W-:Y:S02]  /*0650*/  UISETP.NE.U32.AND UP3, UPT, UR6, URZ, UPT ;  /* 0x000000ff0600728c */ /* 0x002fe4000bf65070 */
[----:B--2---:R-:W-:Y:S02]  /*0660*/  UISETP.NE.U32.AND UP2, UPT, UR4, URZ, UPT ;  /* 0x000000ff0400728c */ /* 0x004fe4000bf45070 */
[----:B------:R-:W-:Y:S02]  /*0670*/  UISETP.NE.AND.EX UP3, UPT, UR7, URZ, UPT, UP3 ;  /* 0x000000ff0700728c */ /* 0x000fe4000bf65330 */
[----:B------:R-:W-:-:S04]  /*0680*/  UISETP.NE.AND.EX UP2, UPT, UR5, URZ, UPT, UP2 ;  /* 0x000000ff0500728c */ /* 0x000fc8000bf45320 */
[----:B------:R-:W-:Y:S02]  /*0690*/  PLOP3.LUT P1, PT, PT, PT, UP3, 0x80, 0x8 ;  /* 0x000000000008781c */ /* 0x000fe40003f2f038 */
[----:B------:R-:W-:-:S03]  /*06a0*/  PLOP3.LUT P0, PT, PT, PT, UP2, 0x80, 0x8 ;  /* 0x000000000008781c */ /* 0x000fc60003f0f028 */
[----:B------:R-:W-:Y:S02]  /*06b0*/  @UP3 ULEA UR6, UP1, UR18, UR6, 0x2 ;  /* 0x0000000612063291 */ /* 0x000fe4000f8210ff */
[----:B------:R-:W-:Y:S02]  /*06c0*/  @UP2 ULEA UR4, UP0, UR18, UR4, 0x2 ;  /* 0x0000000412042291 */ /* 0x000fe4000f8010ff */
[----:B------:R-:W-:Y:S02]  /*06d0*/  @UP3 ULEA.HI.X UR7, UR18, UR7, URZ, 0x2, UP1 ;  /* 0x0000000712073291 */ /* 0x000fe400088f14ff */
[----:B------:R-:W-:Y:S01]  /*06e0*/  @UP2 ULEA.HI.X UR5, UR18, UR5, URZ, 0x2, UP0 ;  /* 0x0000000512052291 */ /* 0x000fe200080f14ff */
[----:B------:R-:W-:Y:S02]  /*06f0*/  IMAD.U32 R8, RZ, RZ, UR6 ;  /* 0x00000006ff087e24 */ /* 0x000fe4000f8e00ff */
[----:B------:R-:W-:Y:S02]  /*0700*/  IMAD.U32 R6, RZ, RZ, UR4 ;  /* 0x00000004ff067e24 */ /* 0x000fe4000f8e00ff */
[----:B------:R-:W-:-:S02]  /*0710*/  IMAD.U32 R9, RZ, RZ, UR7 ;  /* 0x00000007ff097e24 */ /* 0x000fc4000f8e00ff */
[----:B------:R-:W-:Y:S02]  /*0720*/  IMAD.U32 R7, RZ, RZ, UR5 ;  /* 0x00000005ff077e24 */ /* 0x000fe4000f8e00ff */
[----:B------:R-:W1:Y:S01]  /*0730*/  @!UP2 LDCU.64 UR6, c[0x0][0x488] ;  /* 0x00009100ff06a7ac */ /* 0x000e620008000a00 */
[----:B------:R-:W2:Y:S01]  /*0740*/  @P1 LDG.E R5, desc[UR22][R8.64] ;  /* 0x0000001608051981 */ /* 0x000ea2000c1e1900 */
[----:B------:R-:W3:Y:S03]  /*0750*/  @!UP2 LDCU.64 UR4, c[0x0][0x438] ;  /* 0x00008700ff04a7ac */ /* 0x000ee60008000a00 */
[----:B------:R-:W4:Y:S01]  /*0760*/  @P0 LDG.E R4, desc[UR22][R6.64] ;  /* 0x0000001606040981 */ /* 0x000f22000c1e1900 */
[----:B------:R-:W-:Y:S01]  /*0770*/  UMOV UR26, URZ ;  /* 0x000000ff001a7c82 */ /* 0x000fe20008000000 */
[----:B------:R-:W-:Y:S02]  /*0780*/  USHF.L.U32 UR27, UR20, 0x6, URZ ;  /* 0x00000006141b7899 */ /* 0x000fe400080006ff */
[----:B-1----:R-:W-:-:S04]  /*0790*/  @!UP2 UISETP.NE.U32.AND UP0, UPT, UR6, URZ, UPT ;  /* 0x000000ff0600a28c */ /* 0x002fc8000bf05070 */
[----:B------:R-:W-:-:S04]  /*07a0*/  @!UP2 UISETP.NE.AND.EX UP0, UPT, UR7, URZ, UPT, UP0 ;  /* 0x000000ff0700a28c */ /* 0x000fc8000bf05300 */
[----:B---3--:R-:W-:Y:S01]  /*07b0*/  @!UP2 USEL UR5, UR5, URZ, UP0 ;  /* 0x000000ff0505a287 */ /* 0x008fe20008000000 */
[----:B--2---:R-:W-:Y:S02]  /*07c0*/  @P1 R2UR UR26, R5 ;  /* 0x00000000051a12ca */ /* 0x004fe400000e0000 */
[----:B----4-:R-:W-:-:S13]  /*07d0*/  @P0 R2UR UR33, R4 ;  /* 0x00000000042102ca */ /* 0x010fda00000e0000 */
[----:B------:R-:W-:Y:S02]  /*07e0*/  @UP2 UIADD3 UR33, UPT, UPT, UR33, -UR26, URZ ;  /* 0x8000001a21212290 */ /* 0x000fe4000fffe0ff */
[----:B------:R-:W-:-:S04]  /*07f0*/  @!UP2 UIADD3 UR33, UPT, UPT, UR5, UR4, -UR26 ;  /* 0x000000040521a290 */ /* 0x000fc8000fffe81a */
[----:B------:R-:W-:-:S09]  /*0800*/  UISETP.GE.AND UP0, UPT, UR27, UR33, UPT ;  /* 0x000000211b00728c */ /* 0x000fd2000bf06270 */
[----:B-----5:R-:W-:Y:S05]  /*0810*/  BRA.U UP0, `(.L_x_59) ;  /* 0x00000041008c7547 */ /* 0x020fea000b800000 */
[----:B------:R-:W1:Y:S01]  /*0820*/  LDC R4, c[0x0][0x3e8] ;  /* 0x0000fa00ff047b82 */ /* 0x000e620000000800 */
[----:B------:R-:W2:Y:S01]  /*0830*/  LDCU.U8 UR4, c[0x0][0x548] ;  /* 0x0000a900ff0477ac */ /* 0x000ea20008000000 */
[----:B------:R-:W3:Y:S01]  /*0840*/  LDCU UR29, c[0x0][0x434] ;  /* 0x00008680ff1d77ac */ /* 0x000ee20008000800 */
[----:B------:R-:W4:Y:S01]  /*0850*/  LDCU.U8 UR34, c[0x0][0x5f0] ;  /* 0x0000be00ff2277ac */ /* 0x000f220008000000 */
[----:B--2---:R-:W-:Y:S02]  /*0860*/  UISETP.NE.AND UP0, UPT, UR4, URZ, UPT ;  /* 0x000000ff0400728c */ /* 0x004fe4000bf05270 */
[----:B---3--:R-:W-:Y:S01]  /*0870*/  UIADD3 UR5, UPT, UPT, UR29, 0x3f, URZ ;  /* 0x0000003f1d057890 */ /* 0x008fe2000fffe0ff */
[----:B-1----:R-:W-:-:S03]  /*0880*/  IABS R7, R4 ;  /* 0x0000000400077213 */ /* 0x002fc60000000000 */
[----:B------:R-:W-:Y:S01]  /*0890*/  USHF.R.S32.HI UR32, URZ, 0x1f, UR5 ;  /* 0x0000001fff207899 */ /* 0x000fe20008011405 */
[----:B------:R-:W1:Y:S04]  /*08a0*/  I2F.RP R10, R7 ;  /* 0x00000007000a7306 */ /* 0x000e680000209400 */
[----:B------:R-:W2:Y:S01]  /*08b0*/  @UP0 LDCU UR31, c[0x0][0x454] ;  /* 0x00008a80ff1f07ac */ /* 0x000ea20008000800 */
[----:B------:R-:W3:Y:S01]  /*08c0*/  @!UP0 LDCU UR4, c[0x0][0x3e0] ;  /* 0x00007c00ff0487ac */ /* 0x000ee20008000800 */
[----:B------:R-:W-:-:S04]  /*08d0*/  ULEA.HI UR32, UR32, UR5, URZ, 0x6 ;  /* 0x0000000520207291 */ /* 0x000fc8000f8f30ff */
[----:B------:R-:W-:Y:S01]  /*08e0*/  USHF.R.S32.HI UR32, URZ, 0x6, UR32 ;  /* 0x00000006ff207899 */ /* 0x000fe20008011420 */
[----:B-1----:R-:W1:Y:S01]  /*08f0*/  MUFU.RCP R8, R10 ;  /* 0x0000000a00087308 */ /* 0x002e620000001000 */
[----:B--2---:R-:W-:Y:S02]  /*0900*/  @UP0 UIMAD UR31, UR17, UR31, URZ ;  /* 0x0000001f111f02a4 */ /* 0x004fe4000f8e02ff */
[----:B---3--:R-:W-:Y:S02]  /*0910*/  @!UP0 UIMAD UR4, UR18, UR4, UR17 ;  /* 0x00000004120482a4 */ /* 0x008fe4000f8e0211 */
[----:B------:R-:W-:Y:S02]  /*0920*/  @UP0 UIMAD UR31, UR18, UR29, UR31 ;  /* 0x0000001d121f02a4 */ /* 0x000fe4000f8e021f */
[----:B------:R-:W-:Y:S01]  /*0930*/  @!UP0 UIMAD UR31, UR4, UR29, URZ ;  /* 0x0000001d041f82a4 */ /* 0x000fe2000f8e02ff */
[----:B-1----:R-:W-:-:S04]  /*0940*/  VIADD R8, R8, 0xffffffe ;  /* 0x0ffffffe08087836 */ /* 0x002fc80000000000 */
[----:B------:R-:W1:Y:S02]  /*0950*/  F2I.FTZ.U32.TRUNC.NTZ R9, R8 ;  /* 0x0000000800097305 */ /* 0x000e64000021f000 */
[----:B-1----:R-:W-:Y:S01]  /*0960*/  IMAD.MOV R5, RZ, RZ, -R9 ;  /* 0x000000ffff057224 */ /* 0x002fe200078e0a09 */
[----:B------:R-:W-:-:S03]  /*0970*/  MOV R8, RZ ;  /* 0x000000ff00087202 */ /* 0x000fc60000000f00 */
[----:B------:R-:W-:Y:S01]  /*0980*/  IMAD R6, R5, R7, RZ ;  /* 0x0000000705067224 */ /* 0x000fe200078e02ff */
[----:B------:R-:W-:-:S03]  /*0990*/  IABS R5, UR17 ;  /* 0x0000001100057c13 */ /* 0x000fc60008000000 */
[----:B------:R-:W-:-:S06]  /*09a0*/  IMAD.HI.U32 R6, R9, R6, R8 ;  /* 0x0000000609067227 */ /* 0x000fcc00078e0008 */
[----:B------:R-:W-:-:S04]  /*09b0*/  IMAD.HI.U32 R22, R6, R5, RZ ;  /* 0x0000000506167227 */ /* 0x000fc800078e00ff */
[----:B------:R-:W-:-:S04]  /*09c0*/  IMAD.MOV R6, RZ, RZ, -R22 ;  /* 0x000000ffff067224 */ /* 0x000fc800078e0a16 */
[----:B------:R-:W-:Y:S01]  /*09d0*/  IMAD R6, R7, R6, R5 ;  /* 0x0000000607067224 */ /* 0x000fe200078e0205 */
[----:B------:R-:W-:-:S04]  /*09e0*/  LOP3.LUT R5, R4, UR17, RZ, 0x3c, !PT ;  /* 0x0000001104057c12 */ /* 0x000fc8000f8e3cff */
        /* <DEDUP_REMOVED lines=10> */
[----:B----4-:R-:W-:Y:S06]  /*0a90*/  BRA.U !UP0, `(.L_x_60) ;  /* 0x00000001081c7547 */ /* 0x010fec000b800000 */
[----:B------:R-:W1:Y:S01]  /*0aa0*/  LDCU UR5, c[0x0][0x430] ;  /* 0x00008600ff0577ac */ /* 0x000e620008000800 */
[----:B------:R-:W1:Y:S01]  /*0ab0*/  LDCU UR4, c[0x0][0x454] ;  /* 0x00008a80ff0477ac */ /* 0x000e620008000800 */
[----:B------:R-:W2:Y:S01]  /*0ac0*/  LDCU UR28, c[0x0][0x444] ;  /* 0x00008880ff1c77ac */ /* 0x000ea20008000800 */
[----:B-1----:R-:W-:Y:S02]  /*0ad0*/  ULEA UR4, UR5, UR4, 0x7 ;  /* 0x0000000405047291 */ /* 0x002fe4000f8e38ff */
[----:B--2---:R-:W-:-:S04]  /*0ae0*/  UIMAD UR30, UR18, UR28, UR19 ;  /* 0x0000001c121e72a4 */ /* 0x004fc8000f8e0213 */
[----:B------:R-:W-:Y:S01]  /*0af0*/  UIMAD UR30, UR4, UR17, UR30 ;  /* 0x00000011041e72a4 */ /* 0x000fe2000f8e021e */
[----:B------:R-:W-:Y:S11]  /*0b00*/  BRA `(.L_x_61) ;  /* 0x0000000000107947 */ /* 0x000ff60003800000 */
.L_x_60:
[----:B------:R-:W1:Y:S01]  /*0b10*/  LDCU UR30, c[0x0][0x3e0] ;  /* 0x00007c00ff1e77ac */ /* 0x000e620008000800 */
[----:B------:R-:W2:Y:S01]  /*0b20*/  LDCU UR28, c[0x0][0x444] ;  /* 0x00008880ff1c77ac */ /* 0x000ea20008000800 */
[----:B-1----:R-:W-:-:S04]  /*0b30*/  UIMAD UR30, UR18, UR30, UR17 ;  /* 0x0000001e121e72a4 */ /* 0x002fc8000f8e0211 */
[----:B--2---:R-:W-:-:S12]  /*0b40*/  UIMAD UR30, UR30, UR28, URZ ;  /* 0x0000001c1e1e72a4 */ /* 0x004fd8000f8e02ff */
.L_x_61:
[----:B------:R-:W1:Y:S01]  /*0b50*/  LDCU.64 UR12, c[0x0][0x3c0] ;  /* 0x00007800ff0c77ac */ /* 0x000e620008000a00 */
[----:B------:R-:W2:Y:S01]  /*0b60*/  S2R R4, SR_TID.X ;  /* 0x0000000000047919 */ /* 0x000ea20000002100 */
[----:B------:R-:W-:Y:S01]  /*0b70*/  IMAD.MOV.U32 R211, RZ, RZ, RZ ;  /* 0x000000ffffd37224 */ /* 0x000fe200078e00ff */
[----:B------:R-:W-:Y:S01]  /*0b80*/  ISETP.NE.AND P3, PT, RZ, UR34, PT ;  /* 0x00000022ff007c0c */ /* 0x000fe2000bf65270 */
[----:B------:R-:W-:Y:S02]  /*0b90*/  USHF.R.S32.HI UR25, URZ, 0x1f, UR26 ;  /* 0x0000001fff197899 */ /* 0x000fe4000801141a */
[----:B------:R-:W-:Y:S01]  /*0ba0*/  UIADD3 UR26, UP0, UPT, UR27, UR26, URZ ;  /* 0x0000001a1b1a7290 */ /* 0x000fe2000ff1e0ff */
[----:B------:R-:W3:Y:S01]  /*0bb0*/  LDCU.64 UR10, c[0x0][0x3a8] ;  /* 0x00007500ff0a77ac */ /* 0x000ee20008000a00 */
[----:B------:R-:W4:Y:S02]  /*0bc0*/  LDCU.64 UR6, c[0x0][0x3b8] ;  /* 0x00007700ff0677ac */ /* 0x000f240008000a00 */
[----:B------:R-:W-:Y:S01]  /*0bd0*/  ULEA.HI.X.SX32 UR25, UR27, UR25, 0x1, UP0 ;  /* 0x000000191b197291 */ /* 0x000fe200080f0eff */
[----:B-1----:R-:W-:Y:S01]  /*0be0*/  IMAD.U32 R7, RZ, RZ, UR12 ;  /* 0x0000000cff077e24 */ /* 0x002fe2000f8e00ff */
[----:B------:R-:W1:Y:S03]  /*0bf0*/  LDCU.64 UR4, c[0x0][0x3a0] ;  /* 0x00007400ff0477ac */ /* 0x000e660008000a00 */
[--C-:B------:R-:W-:Y:S01]  /*0c00*/  IMAD.WIDE.U32 R6, R7, UR26, R210.reuse ;  /* 0x0000001a07067c25 */ /* 0x100fe2000f8e00d2 */
[----:B------:R-:W-:Y:S01]  /*0c10*/  UIMAD UR36, UR25, UR12, URZ ;  /* 0x0000000c192472a4 */ /* 0x000fe2000f8e02ff */
[----:B------:R-:W2:Y:S02]  /*0c20*/  LDCU.64 UR14, c[0x0][0x588] ;  /* 0x0000b100ff0e77ac */ /* 0x000ea40008000a00 */
[----:B---3--:R-:W-:Y:S01]  /*0c30*/  IMAD.U32 R8, RZ, RZ, UR10 ;  /* 0x0000000aff087e24 */ /* 0x008fe2000f8e00ff */
[----:B------:R-:W-:Y:S01]  /*0c40*/  UIMAD UR36, UR26, UR13, UR36 ;  /* 0x0000000d1a2472a4 */ /* 0x000fe2000f8e0224 */
[----:B----4-:R-:W-:Y:S01]  /*0c50*/  IMAD.U32 R11, RZ, RZ, UR6 ;  /* 0x00000006ff0b7e24 */ /* 0x010fe2000f8e00ff */
[----:B------:R-:W3:Y:S03]  /*0c60*/  LDCU.64 UR8, c[0x0][0x3d8] ;  /* 0x00007b00ff0877ac */ /* 0x000ee60008000a00 */
[----:B------:R-:W-:Y:S01]  /*0c70*/  IMAD.WIDE.U32 R10, R11, UR26, R210 ;  /* 0x0000001a0b0a7c25 */ /* 0x000fe2000f8e00d2 */
[----:B------:R-:W-:Y:S01]  /*0c80*/  UIMAD UR35, UR25, UR6, URZ ;  /* 0x00000006192372a4 */ /* 0x000fe2000f8e02ff */
[----:B-1----:R-:W-:-:S02]  /*0c90*/  MOV R5, UR4 ;  /* 0x0000000400057c02 */ /* 0x002fc40008000f00 */
[----:B------:R-:W-:Y:S01]  /*0ca0*/  VIADD R7, R7, UR36 ;  /* 0x0000002407077c36 */ /* 0x000fe20008000000 */
[----:B------:R-:W-:Y:S01]  /*0cb0*/  UIMAD UR35, UR26, UR7, UR35 ;  /* 0x000000071a2372a4 */ /* 0x000fe2000f8e0223 */
[----:B------:R-:W-:Y:S01]  /*0cc0*/  IMAD.U32 R20, RZ, RZ, UR5 ;  /* 0x00000005ff147e24 */ /* 0x000fe2000f8e00ff */
[----:B------:R-:W-:Y:S01]  /*0cd0*/  USHF.L.U64.HI UR10, UR12, 0x5, UR13 ;  /* 0x000000050c0a7899 */ /* 0x000fe2000801020d */
[----:B------:R-:W-:Y:S01]  /*0ce0*/  IMAD.WIDE.U32 R8, R8, UR18, R6 ;  /* 0x0000001208087c25 */ /* 0x000fe2000f8e0006 */
[----:B------:R-:W1:Y:S03]  /*0cf0*/  LDCU.64 UR4, c[0x0][0x3d0] ;  /* 0x00007a00ff0477ac */ /* 0x000e660008000a00 */
[----:B------:R-:W-:Y:S01]  /*0d00*/  IMAD.U32 R6, RZ, RZ, UR11 ;  /* 0x0000000bff067e24 */ /* 0x000fe2000f8e00ff */
[----:B------:R-:W-:Y:S01]  /*0d10*/  USHF.L.U32 UR11, UR12, 0x5, URZ ;  /* 0x000000050c0b7899 */ /* 0x000fe200080006ff */
[----:B------:R-:W-:Y:S01]  /*0d20*/  VIADD R11, R11, UR35 ;  /* 0x000000230b0b7c36 */ /* 0x000fe20008000000 */
[----:B------:R-:W-:Y:S01]  /*0d30*/  USHF.L.U64.HI UR35, UR6, 0x5, UR7 ;  /* 0x0000000506237899 */ /* 0x000fe20008010207 */
[----:B------:R-:W-:Y:S01]  /*0d40*/  IMAD R9, R6, UR18, R9 ;  /* 0x0000001206097c24 */ /* 0x000fe2000f8e0209 */
[----:B------:R-:W-:Y:S01]  /*0d50*/  USHF.L.U32 UR36, UR6, 0x5, URZ ;  /* 0x0000000506247899 */ /* 0x000fe200080006ff */
[----:B--2---:R-:W-:Y:S01]  /*0d60*/  IMAD.U32 R14, RZ, RZ, UR14 ;  /* 0x0000000eff0e7e24 */ /* 0x004fe2000f8e00ff */
[----:B------:R-:W2:Y:S01]  /*0d70*/  LDC.64 R6, c[0x0][0x590] ;  /* 0x00016400ff067b82 */ /* 0x000ea20000000a00 */
[----:B---3--:R-:W-:Y:S01]  /*0d80*/  IMAD.WIDE.U32 R24, R22, UR8, R8 ;  /* 0x0000000816187c25 */ /* 0x008fe2000f8e0008 */
[----:B------:R-:W-:-:S03]  /*0d90*/  UIADD3 UR14, UPT, UPT, UR32, -0x1, URZ ;  /* 0xffffffff200e7890 */ /* 0x000fc6000fffe0ff */
[----:B------:R-:W-:Y:S01]  /*0da0*/  IMAD.WIDE.U32 R10, R5, UR18, R10 ;  /* 0x00000012050a7c25 */ /* 0x000fe2000f8e000a */
[----:B------:R-:W-:Y:S02]  /*0db0*/  SHF.R.U32.HI R5, RZ, 0x3, R4 ;  /* 0x00000003ff057819 */ /* 0x000fe40000011604 */
[----:B------:R-:W3:Y:S01]  /*0dc0*/  LDC.64 R8, c[0x0][0x3b0] ;  /* 0x0000ec00ff087b82 */ /* 0x000ee20000000a00 */
[----:B------:R-:W-:-:S04]  /*0dd0*/  IMAD.WIDE.U32 R14, R14, UR18, R210 ;  /* 0x000000120e0e7c25 */ /* 0x000fc8000f8e00d2 */
[----:B------:R-:W-:Y:S01]  /*0de0*/  IMAD.U32 R28, RZ, RZ, UR15 ;  /* 0x0000000fff1c7e24 */ /* 0x000fe2000f8e00ff */
[----:B------:R-:W-:Y:S01]  /*0df0*/  USHF.L.U32 UR15, UR14, 0x6, URZ ;  /* 0x000000060e0f7899 */ /* 0x000fe200080006ff */
[----:B------:R-:W-:Y:S01]  /*0e00*/  IMAD R21, R20, UR18, R11 ;  /* 0x0000001214157c24 */ /* 0x000fe2000f8e020b */
[----:B------:R-:W-:Y:S01]  /*0e10*/  ULOP3.LUT UR14, UR14, 0x80000001, URZ, 0xc0, !UPT ;  /* 0x800000010e0e7892 */ /* 0x000fe2000f8ec0ff */
[----:B------:R-:W-:Y:S01]  /*0e20*/  IMAD R29, R28, UR18, R15 ;  /* 0x000000121c1d7c24 */ /* 0x000fe2000f8e020f */
[----:B------:R-:W-:Y:S01]  /*0e30*/  UIADD3 UR31, UPT, UPT, UR15, UR31, URZ ;  /* 0x0000001f0f1f7290 */ /* 0x000fe2000fffe0ff */
[----:B------:R-:W-:Y:S01]  /*0e40*/  IMAD.MOV.U32 R20, RZ, RZ, R10 ;  /* 0x000000ffff147224 */ /* 0x000fe200078e000a */
[----:B------:R-:W-:Y:S01]  /*0e50*/  UIMAD.WIDE.U32 UR38, UR18, UR28, URZ ;  /* 0x0000001c122672a5 */ /* 0x000fe2000f8e00ff */
[----:B------:R-:W-:Y:S01]  /*0e60*/  IMAD R15, R13, UR8, RZ ;  /* 0x000000080d0f7c24 */ /* 0x000fe2000f8e02ff */
[----:B------:R-:W-:Y:S01]  /*0e70*/  UISETP.NE.AND UP0, UPT, UR14, 0x1, UPT ;  /* 0x000000010e00788c */ /* 0x000fe2000bf05270 */
[----:B------:R-:W-:-:S02]  /*0e80*/  IMAD.U32 R11, RZ, RZ, UR10 ;  /* 0x0000000aff0b7e24 */ /* 0x000fc4000f8e00ff */
[----:B------:R-:W-:Y:S01]  /*0e90*/  IMAD.U32 R10, RZ, RZ, UR11 ;  /* 0x0000000bff0a7e24 */ /* 0x000fe2000f8e00ff */
[----:B------:R-:W4:Y:S01]  /*0ea0*/  LDCU.64 UR10, c[0x0][0x3c8] ;  /* 0x00007900ff0a77ac */ /* 0x000f220008000a00 */
[----:B------:R-:W-:Y:S02]  /*0eb0*/  IMAD R15, R22, UR9, R15 ;  /* 0x00000009160f7c24 */ /* 0x000fe4000f8e020f */
[----:B------:R-:W-:Y:S01]  /*0ec0*/  IMAD.WIDE.U32 R10, R5, UR12, R10 ;  /* 0x0000000c050a7c25 */ /* 0x000fe2000f8e000a */
[----:B------:R-:W4:Y:S02]  /*0ed0*/  LDCU.64 UR8, c[0x0][0x398] ;  /* 0x00007300ff0877ac */ /* 0x000f240008000a00 */
[----:B------:R-:W-:Y:S01]  /*0ee0*/  IADD3 R25, PT, PT, R25, R15, RZ ;  /* 0x0000000f19197210 */ /* 0x000fe20007ffe0ff */
[----:B------:R-:W-:Y:S01]  /*0ef0*/  IMAD R16, R5, UR13, RZ ;  /* 0x0000000d05107c24 */ /* 0x000fe2000f8e02ff */
[----:B------:R-:W-:Y:S01]  /*0f00*/  IADD3 R18, P0, PT, R24, R10, RZ ;  /* 0x0000000a18127210 */ /* 0x000fe20007f1e0ff */
[----:B------:R-:W-:Y:S01]  /*0f10*/  USHF.R.S32.HI UR13, URZ, 0x1f, UR15 ;  /* 0x0000001fff0d7899 */ /* 0x000fe2000801140f */
[----:B-1----:R-:W-:-:S02]  /*0f20*/  IMAD R13, R13, UR4, RZ ;  /* 0x000000040d0d7c24 */ /* 0x002fc4000f8e02ff */
[----:B------:R-:W-:Y:S01]  /*0f30*/  IADD3.X R17, PT, PT, R25, R16, R11, P0, !PT ;  /* 0x0000001019117210 */ /* 0x000fe200007fe40b */
[C---:B---3--:R-:W-:Y:S01]  /*0f40*/  IMAD.WIDE.U32 R26, R8.reuse, UR15, RZ ;  /* 0x0000000f081a7c25 */ /* 0x048fe2000f8e00ff */
[----:B------:R-:W1:Y:S03]  /*0f50*/  LDC.64 R10, c[0x0][0x598] ;  /* 0x00016600ff0a7b82 */ /* 0x000e660000000a00 */
[----:B------:R-:W-:Y:S01]  /*0f60*/  IMAD R12, R8, UR13, RZ ;  /* 0x0000000d080c7c24 */ /* 0x000fe2000f8e02ff */
[----:B------:R-:W-:Y:S01]  /*0f70*/  LOP3.LUT R26, R26, 0x38, R206, 0xf8, !PT ;  /* 0x000000381a1a7812 */ /* 0x000fe200078ef8ce */
[C---:B------:R-:W-:Y:S02]  /*0f80*/  IMAD R13, R22.reuse, UR5, R13 ;  /* 0x00000005160d7c24 */ /* 0x040fe4000f8e020d */
[----:B------:R-:W-:Y:S01]  /*0f90*/  IMAD.WIDE.U32 R22, R22, UR4, R20 ;  /* 0x0000000416167c25 */ /* 0x000fe2000f8e0014 */
[----:B------:R-:W3:Y:S03]  /*0fa0*/  LDCU.64 UR4, c[0x0][0x390] ;  /* 0x00007200ff0477ac */ /* 0x000ee60008000a00 */
[----:B------:R-:W-:-:S02]  /*0fb0*/  IMAD R12, R9, UR15, R12 ;  /* 0x0000000f090c7c24 */ /* 0x000fc4000f8e020c */
[----:B------:R-:W-:Y:S02]  /*0fc0*/  IMAD.IADD R23, R23, 0x1, R13 ;  /* 0x0000000117177824 */ /* 0x000fe400078e020d */
[----:B------:R-:W-:Y:S02]  /*0fd0*/  IMAD.MOV.U32 R28, RZ, RZ, R14 ;  /* 0x000000ffff1c7224 */ /* 0x000fe400078e000e */
[----:B------:R-:W-:Y:S02]  /*0fe0*/  IMAD.IADD R27, R27, 0x1, R12 ;  /* 0x000000011b1b7824 */ /* 0x000fe400078e020c */
[----:B----4-:R-:W-:Y:S02]  /*0ff0*/  IMAD.U32 R13, RZ, RZ, UR8 ;  /* 0x00000008ff0d7e24 */ /* 0x010fe4000f8e00ff */
[----:B--2---:R-:W-:Y:S02]  /*1000*/  IMAD R14, R6, UR13, RZ ;  /* 0x0000000d060e7c24 */ /* 0x004fe4000f8e02ff */
[----:B------:R-:W-:-:S04]  /*1010*/  IMAD.WIDE.U32 R26, R13, UR18, R26 ;  /* 0x000000120d1a7c25 */ /* 0x000fc8000f8e001a */
[----:B------:R-:W-:Y:S01]  /*1020*/  IMAD R13, R7, UR15, R14 ;  /* 0x0000000f070d7c24 */ /* 0x000fe2000f8e020e */
[----:B------:R-:W-:Y:S01]  /*1030*/  MOV R14, UR10 ;  /* 0x0000000a000e7c02 */ /* 0x000fe20008000f00 */
[----:B------:R-:W-:-:S04]  /*1040*/  IMAD.WIDE.U32 R28, R6, UR15, R28 ;  /* 0x0000000f061c7c25 */ /* 0x000fc8000f8e001c */
[----:B------:R-:W-:Y:S02]  /*1050*/  IMAD.U32 R21, RZ, RZ, UR35 ;  /* 0x00000023ff157e24 */ /* 0x000fe4000f8e00ff */
[----:B------:R-:W-:Y:S02]  /*1060*/  IMAD.U32 R20, RZ, RZ, UR36 ;  /* 0x00000024ff147e24 */ /* 0x000fe4000f8e00ff */
[----:B------:R-:W-:Y:S01]  /*1070*/  IMAD.U32 R12, RZ, RZ, UR9 ;  /* 0x00000009ff0c7e24 */ /* 0x000fe2000f8e00ff */
[----:B------:R-:W2:Y:S01]  /*1080*/  LDCU.64 UR8, c[0x0][0x388] ;  /* 0x00007100ff0877ac */ /* 0x000ea20008000a00 */
[----:B------:R-:W-:Y:S02]  /*1090*/  IMAD.IADD R29, R29, 0x1, R13 ;  /* 0x000000011d1d7824 */ /* 0x000fe400078e020d */
[----:B------:R-:W-:-:S04]  /*10a0*/  IMAD.WIDE.U32 R20, R5, UR6, R20 ;  /* 0x0000000605147c25 */ /* 0x000fc8000f8e0014 */
[----:B-1----:R-:W-:Y:S01]  /*10b0*/  IMAD.WIDE.U32 R28, R10, UR17, R28 ;  /* 0x000000110a1c7c25 */ /* 0x002fe2000f8e001c */
[----:B------:R-:W-:-:S03]  /*10c0*/  IADD3 R20, P0, PT, R22, R20, RZ ;  /* 0x0000001416147210 */ /* 0x000fc60007f1e0ff */
[----:B------:R-:W-:Y:S01]  /*10d0*/  IMAD.U32 R10, RZ, RZ, UR11 ;  /* 0x0000000bff0a7e24 */ /* 0x000fe2000f8e00ff */
[----:B------:R-:W1:Y:S01]  /*10e0*/  LDCU.64 UR10, c[0x0][0x550] ;  /* 0x0000aa00ff0a77ac */ /* 0x000e620008000a00 */
[----:B------:R-:W-:Y:S02]  /*10f0*/  IMAD R15, R5, UR7, RZ ;  /* 0x00000007050f7c24 */ /* 0x000fe4000f8e02ff */
[----:B------:R-:W-:Y:S02]  /*1100*/  IMAD R27, R12, UR18, R27 ;  /* 0x000000120c1b7c24 */ /* 0x000fe4000f8e021b */
[----:B------:R-:W-:Y:S01]  /*1110*/  IMAD R29, R11, UR17, R29 ;  /* 0x000000110b1d7c24 */ /* 0x000fe2000f8e021d */
[----:B------:R-:W-:Y:S01]  /*1120*/  IADD3.X R19, PT, PT, R23, R15, R21, P0, !PT ;  /* 0x0000000f17137210 */ /* 0x000fe200007fe415 */
[----:B------:R-:W-:Y:S01]  /*1130*/  IMAD.WIDE.U32 R22, R5, UR6, R22 ;  /* 0x0000000605167c25 */ /* 0x000fe2000f8e0016 */
[----:B---3--:R-:W-:Y:S01]  /*1140*/  LEA R12, P0, R18, UR4, 0x1 ;  /* 0x00000004120c7c11 */ /* 0x008fe2000f8008ff */
[----:B------:R-:W3:Y:S02]  /*1150*/  LDCU.64 UR6, c[0x0][0x380] ;  /* 0x00007000ff0677ac */ /* 0x000ee40008000a00 */
[----:B------:R-:W-:Y:S01]  /*1160*/  IMAD.WIDE.U32 R26, R14, UR17, R26 ;  /* 0x000000110e1a7c25 */ /* 0x000fe2000f8e001a */
[----:B------:R-:W-:-:S02]  /*1170*/  LEA.HI.X R13, R18, UR5, R17, 0x1, P0 ;  /* 0x00000005120d7c11 */ /* 0x000fc400080f0c11 */
[----:B--2---:R-:W-:Y:S01]  /*1180*/  LEA R14, P0, R20, UR8, 0x1 ;  /* 0x00000008140e7c11 */ /* 0x004fe2000f8008ff */
[----:B------:R-:W-:Y:S01]  /*1190*/  IMAD.WIDE.U32 R28, R5, R6, R28 ;  /* 0x00000006051c7225 */ /* 0x000fe200078e001c */
[----:B------:R-:W-:Y:S01]  /*11a0*/  LEA R18, P1, R22, UR8, 0x1 ;  /* 0x0000000816127c11 */ /* 0x000fe2000f8208ff */
[----:B------:R-:W2:Y:S02]  /*11b0*/  LDCU UR8, c[0x0][0x44c] ;  /* 0x00008980ff0877ac */ /* 0x000ea40008000800 */
[----:B------:R-:W-:Y:S01]  /*11c0*/  IMAD.IADD R11, R23, 0x1, R15 ;  /* 0x00000001170b7824 */ /* 0x000fe200078e020f */
[----:B------:R-:W-:Y:S01]  /*11d0*/  LEA.HI.X R15, R20, UR9, R19, 0x1, P0 ;  /* 0x00000009140f7c11 */ /* 0x000fe200080f0c13 */
[C---:B------:R-:W-:Y:S01]  /*11e0*/  IMAD R221, R5.reuse, R7, R29 ;  /* 0x0000000705dd7224 */ /* 0x040fe200078e021d */
[----:B-1----:R-:W-:Y:S01]  /*11f0*/  LEA R220, P0, R28, UR10, 0x1 ;  /* 0x0000000a1cdc7c11 */ /* 0x002fe2000f8008ff */
[----:B------:R-:W-:Y:S01]  /*1200*/  IMAD R27, R10, UR17, R27 ;  /* 0x000000110a1b7c24 */ /* 0x000fe2000f8e021b */
[----:B------:R-:W-:Y:S01]  /*1210*/  LEA.HI.X R19, R22, UR9, R11, 0x1, P1 ;  /* 0x0000000916137c11 */ /* 0x000fe200088f0c0b */
[C---:B------:R-:W-:Y:S01]  /*1220*/  IMAD.WIDE.U32 R24, R5.reuse, UR12, R24 ;  /* 0x0000000c05187c25 */ /* 0x040fe2000f8e0018 */
[----:B------:R-:W-:Y:S01]  /*1230*/  LEA.HI.X R221, R28, UR11, R221, 0x1, P0 ;  /* 0x0000000b1cdd7c11 */ /* 0x000fe200080f0cdd */
[----:B------:R-:W1:Y:S02]  /*1240*/  LDCU.64 UR10, c[0x0][0x420] ;  /* 0x00008400ff0a77ac */ /* 0x000e640008000a00 */
[----:B------:R-:W-:Y:S01]  /*1250*/  IMAD.WIDE.U32 R10, R5, R8, R26 ;  /* 0x00000008050a7225 */ /* 0x000fe200078e001a */
[----:B------:R-:W-:-:S03]  /*1260*/  LEA R30, P2, R24, UR4, 0x1 ;  /* 0x00000004181e7c11 */ /* 0x000fc6000f8408ff */
[----:B------:R-:W-:Y:S01]  /*1270*/  IMAD R5, R5, R9, R11 ;  /* 0x0000000905057224 */ /* 0x000fe200078e020b */
[C---:B---3--:R-:W-:Y:S01]  /*1280*/  LEA R218, P1, R10.reuse, UR6, 0x1 ;  /* 0x000000060ada7c11 */ /* 0x048fe2000f8208ff */
[----:B------:R-:W-:Y:S01]  /*1290*/  IMAD.IADD R16, R25, 0x1, R16 ;  /* 0x0000000119107824 */ /* 0x000fe200078e0210 */
[----:B------:R-:W-:Y:S02]  /*12a0*/  USHF.R.S32.HI UR9, URZ, 0x1f, UR28 ;  /* 0x0000001fff097899 */ /* 0x000fe4000801141c */
[----:B------:R-:W-:Y:S01]  /*12b0*/  LEA.HI.X R217, R10, UR7, R5, 0x1, P1 ;  /* 0x000000070ad97c11 */ /* 0x000fe200088f0c05 */
[----:B------:R-:W-:Y:S01]  /*12c0*/  IMAD.SHL.U32 R5, R8, 0x20, RZ ;  /* 0x0000002008057824 */ /* 0x000fe200078e00ff */
[----:B------:R-:W-:Y:S01]  /*12d0*/  LEA.HI.X R31, R24, UR5, R16, 0x1, P2 ;  /* 0x00000005181f7c11 */ /* 0x000fe200090f0c10 */
[----:B------:R-:W-:Y:S01]  /*12e0*/  @P3 BAR.SYNC.DEFER_BLOCKING 0x0 ;  /* 0x0000000000003b1d */ /* 0x000fe20000010000 */
[----:B------:R-:W-:Y:S01]  /*12f0*/  SHF.L.U64.HI R10, R8, 0x5, R9 ;  /* 0x00000005080a7819 */ /* 0x000fe20000010209 */
[----:B-1----:R-:W-:Y:S01]  /*1300*/  UIMAD.WIDE UR10, UR31, 0x4, UR10 ;  /* 0x000000041f0a78a5 */ /* 0x002fe2000f8e020a */
[----:B------:R-:W-:-:S03]  /*1310*/  SHF.L.U64.HI R8, R6, 0x5, R7 ;  /* 0x0000000506087819 */ /* 0x000fc60000010207 */
[----:B------:R-:W1:Y:S01]  /*1320*/  LDCU UR7, c[0x0][0x3e0] ;  /* 0x00007c00ff0777ac */ /* 0x000e620008000800 */
[C---:B------:R-:W-:Y:S01]  /*1330*/  LEA R16, P0, R5.reuse, R218, 0x1 ;  /* 0x000000da05107211 */ /* 0x040fe200078008ff */
[----:B------:R-:W-:Y:S01]  /*1340*/  IMAD.MOV.U32 R219, RZ, RZ, R217 ;  /* 0x000000ffffdb7224 */ /* 0x000fe200078e00d9 */
[----:B------:R-:W-:Y:S01]  /*1350*/  SHF.L.U32 R7, R6, 0x5, RZ ;  /* 0x0000000506077819 */ /* 0x000fe200000006ff */
[----:B------:R-:W3:Y:S01]  /*1360*/  LDCU.64 UR4, c[0x0][0x460] ;  /* 0x00008c00ff0477ac */ /* 0x000ee20008000a00 */
[----:B------:R-:W-:Y:S01]  /*1370*/  LEA.HI.X R17, R5, R217, R10, 0x1, P0 ;  /* 0x000000d905117211 */ /* 0x000fe200000f0c0a */
[----:B------:R-:W-:Y:S01]  /*1380*/  IMAD.MOV.U32 R5, RZ, RZ, 0x4 ;  /* 0x00000004ff057424 */ /* 0x000fe200078e00ff */
[C---:B------:R-:W-:Y:S01]  /*1390*/  LEA R6, P1, R7.reuse, R220, 0x1 ;  /* 0x000000dc07067211 */ /* 0x040fe200078208ff */
[----:B------:R-:W-:Y:S02]  /*13a0*/  UIMAD UR9, UR9, UR18, URZ ;  /* 0x00000012090972a4 */ /* 0x000fe4000f8e02ff */
[----:B------:R-:W-:Y:S01]  /*13b0*/  USEL UR6, URZ, 0x4000, UP0 ;  /* 0x00004000ff067887 */ /* 0x000fe20008000000 */
[----:B------:R-:W-:Y:S01]  /*13c0*/  LEA.HI.X R7, R7, R221, R8, 0x1, P1 ;  /* 0x000000dd07077211 */ /* 0x000fe200008f0c08 */
[----:B------:R-:W-:-:S02]  /*13d0*/  IMAD.WIDE.U32 R8, R204, R5, UR10 ;  /* 0x0000000acc087e25 */ /* 0x000fc4000f8e0005 */
[----:B------:R-:W4:Y:S01]  /*13e0*/  S2R R5, SR_CTAID.X ;  /* 0x0000000000057919 */ /* 0x000f220000002500 */
[----:B------:R-:W-:Y:S01]  /*13f0*/  UIADD3 UR9, UPT, UPT, UR39, UR9, URZ ;  /* 0x0000000927097290 */ /* 0x000fe2000fffe0ff */
[----:B------:R-:W-:Y:S01]  /*1400*/  VIADD R225, R209, UR6 ;  /* 0x00000006d1e17c36 */ /* 0x000fe20008000000 */
[----:B------:R-:W-:Y:S01]  /*1410*/  @!PT LDS RZ, [RZ] ;  /* 0x00000000fffff984 */ /* 0x000fe20000000800 */
[----:B------:R-:W-:Y:S01]  /*1420*/  @!PT LDS RZ, [RZ] ;  /* 0x00000000fffff984 */ /* 0x000fe20000000800 */
[----:B------:R-:W-:Y:S01]  /*1430*/  @!PT LDS RZ, [RZ] ;  /* 0x00000000fffff984 */ /* 0x000fe20000000800 */
[----:B------:R-:W-:Y:S04]  /*1440*/  LDGSTS.E.BYPASS.LTC128B.128 [R209+0x10000], desc[UR22][R30.64] ;  /* 0x100000001ed17fae */ /* 0x000fe8000b981a16 */
[----:B------:R-:W-:Y:S04]  /*1450*/  LDGSTS.E.BYPASS.LTC128B.128 [R209+0x12000], desc[UR22][R30.64+0x80] ;  /* 0x120000801ed17fae */ /* 0x000fe8000b981a16 */
[----:B------:R-:W-:Y:S04]  /*1460*/  LDGSTS.E.BYPASS.LTC128B.128 [R209+0x11000], desc[UR22][R12.64] ;  /* 0x110000000cd17fae */ /* 0x000fe8000b981a16 */
[----:B------:R-:W-:Y:S01]  /*1470*/  LDGSTS.E.BYPASS.LTC128B.128 [R209+0x13000], desc[UR22][R12.64+0x80] ;  /* 0x130000800cd17fae */ /* 0x000fe2000b981a16 */
[----:B-1----:R-:W-:-:S03]  /*1480*/  UIMAD UR9, UR9, UR7, URZ ;  /* 0x00000007090972a4 */ /* 0x002fc6000f8e02ff */
[----:B------:R-:W0:Y:S04]  /*1490*/  LDGDEPBAR ;  /* 0x00000000000079af */ /* 0x000e280000000000 */
[----:B------:R-:W-:Y:S04]  /*14a0*/  LDGSTS.E.BYPASS.LTC128B.128 [R209+0x8000], desc[UR22][R220.64] ;  /* 0x08000000dcd17fae */ /* 0x000fe8000b981a16 */
[----:B------:R-:W-:Y:S04]  /*14b0*/  LDGSTS.E.BYPASS.LTC128B.128 [R209+0xa000], desc[UR22][R220.64+0x80] ;  /* 0x0a000080dcd17fae */ /* 0x000fe8000b981a16 */
[----:B------:R-:W-:Y:S04]  /*14c0*/  LDGSTS.E.BYPASS.LTC128B.128 [R209+0x9000], desc[UR22][R6.64] ;  /* 0x0900000006d17fae */ /* 0x000fe8000b981a16 */
[----:B------:R1:W-:Y:S04]  /*14d0*/  LDGSTS.E.BYPASS.LTC128B.128 [R209+0xb000], desc[UR22][R6.64+0x80] ;  /* 0x0b00008006d17fae */ /* 0x0003e8000b981a16 */
[----:B------:R-:W-:Y:S04]  /*14e0*/  LDGSTS.E.BYPASS.LTC128B.128 [R225], desc[UR22][R218.64] ;  /* 0x00000000dae17fae */ /* 0x000fe8000b981a16 */
[----:B------:R-:W-:Y:S04]  /*14f0*/  LDGSTS.E.BYPASS.LTC128B.128 [R225+0x2000], desc[UR22][R218.64+0x80] ;  /* 0x02000080dae17fae */ /* 0x000fe8000b981a16 */
[----:B------:R-:W-:Y:S04]  /*1500*/  LDGSTS.E.BYPASS.LTC128B.128 [R225+0x1000], desc[UR22][R16.64] ;  /* 0x0100000010e17fae */ /* 0x000fe8000b981a16 */
[----:B------:R-:W-:Y:S04]  /*1510*/  LDGSTS.E.BYPASS.LTC128B.128 [R225+0x3000], desc[UR22][R16.64+0x80] ;  /* 0x0300008010e17fae */ /* 0x000fe8000b981a16 */
[----:B------:R-:W-:Y:S04]  /*1520*/  LDGSTS.E.BYPASS.LTC128B.128 [R209+0xc000], desc[UR22][R18.64] ;  /* 0x0c00000012d17fae */ /* 0x000fe8000b981a16 */
[----:B------:R-:W-:Y:S01]  /*1530*/  LDGSTS.E.BYPASS.LTC128B.128 [R209+0xe000], desc[UR22][R18.64+0x80] ;  /* 0x0e00008012d17fae */ /* 0x000fe2000b981a16 */
[----:B-1----:R-:W4:Y:S03]  /*1540*/  LDC.64 R6, c[0x0][0x5f8] ;  /* 0x00017e00ff067b82 */ /* 0x002f260000000a00 */
[----:B------:R-:W-:Y:S04]  /*1550*/  LDGSTS.E.BYPASS.LTC128B.128 [R209+0xd000], desc[UR22][R14.64] ;  /* 0x0d0000000ed17fae */ /* 0x000fe8000b981a16 */
[----:B------:R-:W-:Y:S04]  /*1560*/  LDGSTS.E.BYPASS.LTC128B.128 [R209+0xf000], desc[UR22][R14.64+0x80] ;  /* 0x0f0000800ed17fae */ /* 0x000fe8000b981a16 */
[----:B------:R-:W0:Y:S01]  /*1570*/  LDGDEPBAR ;  /* 0x00000000000079af */ /* 0x000e220000000000 */
[----:B------:R-:W-:-:S02]  /*1580*/  USHF.R.S32.HI UR12, URZ, 0x1f, UR7 ;  /* 0x0000001fff0c7899 */ /* 0x000fc40008011407 */
[----:B------:R-:W-:Y:S01]  /*1590*/  UIMAD.WIDE.U32 UR36, UR38, UR7, URZ ;  /* 0x00000007262472a5 */ /* 0x000fe2000f8e00ff */
[----:B------:R-:W5:Y:S01]  /*15a0*/  LDG.E R224, desc[UR22][R8.64] ;  /* 0x0000001608e07981 */ /* 0x000f62000c1e1900 */
[----:B------:R-:W-:Y:S02]  /*15b0*/  UIMAD UR9, UR12, UR38, UR9 ;  /* 0x000000260c0972a4 */ /* 0x000fe4000f8e0209 */
[----:B--2---:R-:W-:Y:S01]  /*15c0*/  UIMAD UR34, UR17, UR8, URZ ;  /* 0x00000008112272a4 */ /* 0x004fe2000f8e02ff */
[----:B------:R1:W5:Y:S01]  /*15d0*/  LDG.E R223, desc[UR22][R8.64+0x20] ;  /* 0x0000201608df7981 */ /* 0x000362000c1e1900 */
[----:B------:R-:W-:Y:S01]  /*15e0*/  UIADD3 UR9, UPT, UPT, UR37, UR9, URZ ;  /* 0x0000000925097290 */ /* 0x000fe2000fffe0ff */
[----:B------:R-:W-:Y:S01]  /*15f0*/  CS2R R94, SRZ ;  /* 0x00000000005e7805 */ /* 0x000fe2000001ff00 */
[----:B---3--:R-:W-:Y:S01]  /*1600*/  UISETP.NE.U32.AND UP0, UPT, UR4, URZ, UPT ;  /* 0x000000ff0400728c */ /* 0x008fe2000bf05070 */
[----:B------:R-:W-:Y:S01]  /*1610*/  CS2R R92, SRZ ;  /* 0x00000000005c7805 */ /* 0x000fe2000001ff00 */
[----:B------:R-:W-:Y:S01]  /*1620*/  USHF.R.S32.HI UR35, URZ, 0x1f, UR34 ;  /* 0x0000001fff237899 */ /* 0x000fe20008011422 */
[----:B------:R-:W-:Y:S01]  /*1630*/  CS2R R98, SRZ ;  /* 0x0000000000627805 */ /* 0x000fe2000001ff00 */
[----:B------:R-:W-:Y:S01]  /*1640*/  USHF.R.S32.HI UR14, URZ, 0x1f, UR8 ;  /* 0x0000001fff0e7899 */ /* 0x000fe20008011408 */
[C---:B----4-:R-:W-:Y:S01]  /*1650*/  IMAD.WIDE.U32 R10, R5.reuse, R6, RZ ;  /* 0x00000006050a7225 */ /* 0x050fe200078e00ff */
[----:B------:R-:W-:Y:S01]  /*1660*/  UIMAD UR9, UR9, UR8, URZ ;  /* 0x00000008090972a4 */ /* 0x000fe2000f8e02ff */
[----:B------:R-:W-:Y:S01]  /*1670*/  CS2R R96, SRZ ;  /* 0x0000000000607805 */ /* 0x000fe2000001ff00 */
[----:B------:R-:W-:Y:S01]  /*1680*/  UISETP.NE.AND.EX UP0, UPT, UR5, URZ, UPT, UP0 ;  /* 0x000000ff0500728c */ /* 0x000fe2000bf05300 */
[----:B------:R-:W-:Y:S01]  /*1690*/  IMAD R7, R5, R7, R11 ;  /* 0x0000000705077224 */ /* 0x000fe200078e020b */
[----:B------:R-:W-:Y:S01]  /*16a0*/  UIMAD.WIDE.U32 UR34, UR36, UR8, UR34 ;  /* 0x00000008242272a5 */ /* 0x000fe2000f8e0022 */
[----:B------:R-:W-:Y:S01]  /*16b0*/  SEL R6, R10, RZ, P3 ;  /* 0x000000ff0a067207 */ /* 0x000fe20001800000 */
[----:B------:R-:W-:Y:S01]  /*16c0*/  UIMAD UR9, UR14, UR36, UR9 ;  /* 0x000000240e0972a4 */ /* 0x000fe2000f8e0209 */
[----:B------:R-:W-:-:S04]  /*16d0*/  DEPBAR.LE SB0, 0x1 ;  /* 0x000080400000791a */ /* 0x000fc80000000000 */
[----:B------:R-:W-:Y:S01]  /*16e0*/  USEL UR12, UR19, URZ, UP0 ;  /* 0x000000ff130c7287 */ /* 0x000fe20008000000 */
[----:B------:R-:W-:Y:S01]  /*16f0*/  SEL R7, R7, RZ, P3 ;  /* 0x000000ff07077207 */ /* 0x000fe20001800000 */
[----:B------:R-:W-:Y:S01]  /*1700*/  UIMAD UR14, UR7, UR8, URZ ;  /* 0x00000008070e72a4 */ /* 0x000fe2000f8e02ff */
[----:B------:R-:W-:Y:S01]  /*1710*/  BAR.SYNC.DEFER_BLOCKING 0x0 ;  /* 0x0000000000007b1d */ /* 0x000fe20000010000 */
[----:B------:R-:W-:Y:S01]  /*1720*/  UIADD3 UR35, UPT, UPT, UR35, UR9, URZ ;  /* 0x0000000923237290 */ /* 0x000fe2000fffe0ff */
[----:B-1----:R-:W-:Y:S01]  /*1730*/  LOP3.LUT R8, R4, 0x1f, RZ, 0xc0, !PT ;  /* 0x0000001f04087812 */ /* 0x002fe200078ec0ff */
[----:B------:R-:W-:Y:S01]  /*1740*/  UIADD3 UR12, UP0, UPT, UR15, UR12, URZ ;  /* 0x0000000c0f0c7290 */ /* 0x000fe2000ff1e0ff */
[----:B------:R-:W-:Y:S01]  /*1750*/  CS2R R90, SRZ ;  /* 0x00000000005a7805 */ /* 0x000fe2000001ff00 */
[----:B------:R-:W-:Y:S01]  /*1760*/  UIMAD.WIDE UR8, UR7, UR8, URZ ;  /* 0x00000008070872a5 */ /* 0x000fe2000f8e02ff */
[----:B------:R-:W-:Y:S01]  /*1770*/  CS2R R88, SRZ ;  /* 0x0000000000587805 */ /* 0x000fe2000001ff00 */
[----:B------:R-:W-:Y:S01]  /*1780*/  UIADD3.X UR13, UPT, UPT, URZ, UR13, URZ, UP0, !UPT ;  /* 0x0000000dff0d7290 */ /* 0x000fe200087fe4ff */
[----:B------:R-:W-:Y:S01]  /*1790*/  IMAD R9, R205, UR14, R8 ;  /* 0x0000000ecd097c24 */ /* 0x000fe2000f8e0208 */
[----:B------:R-:W-:Y:S01]  /*17a0*/  UIMAD UR7, UR9, UR12, URZ ;  /* 0x0000000c090772a4 */ /* 0x000fe2000f8e02ff */
[----:B------:R-:W-:Y:S01]  /*17b0*/  CS2R R86, SRZ ;  /* 0x0000000000567805 */ /* 0x000fe2000001ff00 */
[----:B------:R-:W1:Y:S01]  /*17c0*/  LDCU.64 UR4, c[0x0][0x570] ;  /* 0x0000ae00ff0477ac */ /* 0x000e620008000a00 */
[----:B------:R-:W-:-:S02]  /*17d0*/  CS2R R84, SRZ ;  /* 0x0000000000547805 */ /* 0x000fc4000001ff00 */
[----:B------:R-:W-:Y:S02]  /*17e0*/  SHF.R.S32.HI R8, RZ, 0x1f, R9 ;  /* 0x0000001fff087819 */ /* 0x000fe40000011409 */
[----:B------:R-:W-:Y:S01]  /*17f0*/  CS2R R78, SRZ ;  /* 0x00000000004e7805 */ /* 0x000fe2000001ff00 */
[----:B------:R-:W-:Y:S01]  /*1800*/  UIMAD.WIDE.U32 UR34, UR8, UR12, UR34 ;  /* 0x0000000c082272a5 */ /* 0x000fe2000f8e0022 */
[----:B------:R-:W-:Y:S01]  /*1810*/  CS2R R76, SRZ ;  /* 0x00000000004c7805 */ /* 0x000fe2000001ff00 */
[----:B------:R-:W-:Y:S01]  /*1820*/  UIMAD UR7, UR8, UR13, UR7 ;  /* 0x0000000d080772a4 */ /* 0x000fe2000f8e0207 */
[----:B------:R-:W-:Y:S01]  /*1830*/  CS2R R82, SRZ ;  /* 0x0000000000527805 */ /* 0x000fe2000001ff00 */
[----:B------:R-:W-:Y:S01]  /*1840*/  USHF.L.U32 UR8, UR14, 0x6, URZ ;  /* 0x000000060e087899 */ /* 0x000fe200080006ff */
[----:B------:R-:W-:Y:S01]  /*1850*/  CS2R R80, SRZ ;  /* 0x0000000000507805 */ /* 0x000fe2000001ff00 */
[----:B------:R-:W-:Y:S01]  /*1860*/  UIADD3 UR7, UPT, UPT, UR35, UR7, URZ ;  /* 0x0000000723077290 */ /* 0x000fe2000fffe0ff */
[----:B------:R-:W-:Y:S01]  /*1870*/  IADD3 R6, P1, P0, R9, UR34, R6 ;  /* 0x0000002209067c10 */ /* 0x000fe2000f83e006 */
[----:B------:R-:W2:Y:S01]  /*1880*/  LDCU.64 UR12, c[0x0][0x5e8] ;  /* 0x0000bd00ff0c77ac */ /* 0x000ea20008000a00 */
[----:B------:R3:W4:Y:S01]  /*1890*/  LDSM.16.M88.4 R116, [R201] ;  /* 0x00000000c974783b */ /* 0x0007220000000200 */
[----:B------:R-:W-:Y:S01]  /*18a0*/  IMAD.U32 R5, RZ, RZ, UR8 ;  /* 0x00000008ff057e24 */ /* 0x000fe2000f8e00ff */
[----:B------:R-:W-:-:S02]  /*18b0*/  CS2R R74, SRZ ;  /* 0x00000000004a7805 */ /* 0x000fc4000001ff00 */
[----:B------:R-:W-:Y:S01]  /*18c0*/  IADD3.X R8, PT, PT, R8, UR7, R7, P1, P0 ;  /* 0x0000000708087c10 */ /* 0x000fe20008fe0407 */
[----:B------:R3:W2:Y:S01]  /*18d0*/  LDSM.16.M88.4 R120, [R201+0x800] ;  /* 0x00080000c978783b */ /* 0x0006a20000000200 */
[----:B------:R-:W-:Y:S01]  /*18e0*/  IADD3 R6, P0, PT, R6, UR8, RZ ;  /* 0x0000000806067c10 */ /* 0x000fe2000ff1e0ff */
[----:B------:R-:W-:Y:S01]  /*18f0*/  UIADD3 UR30, UPT, UPT, UR15, UR30, URZ ;  /* 0x0000001e0f1e7290 */ /* 0x000fe2000fffe0ff */
[----:B------:R-:W-:Y:S01]  /*1900*/  CS2R R72, SRZ ;  /* 0x0000000000487805 */ /* 0x000fe2000001ff00 */
[----:B------:R3:W2:Y:S01]  /*1910*/  LDSM.16.M88.4 R124, [R199] ;  /* 0x00000000c77c783b */ /* 0x0006a20000000200 */
[----:B------:R-:W-:Y:S02]  /*1920*/  LEA.HI.X.SX32 R5, R5, R8, 0x1, P0 ;  /* 0x0000000805057211 */ /* 0x000fe400000f0eff */
[----:B------:R-:W-:Y:S02]  /*1930*/  CS2R R70, SRZ ;  /* 0x0000000000467805 */ /* 0x000fe4000001ff00 */
[----:B-1----:R-:W-:Y:S01]  /*1940*/  LEA R230, P0, R6, UR4, 0x2 ;  /* 0x0000000406e67c11 */ /* 0x002fe2000f8010ff */
[----:B------:R-:W1:Y:S01]  /*1950*/  LDCU UR4, c[0x0][0x508] ;  /* 0x0000a100ff0477ac */ /* 0x000e620008000800 */
[----:B------:R3:W2:Y:S01]  /*1960*/  LDSM.16.M88.4 R128, [R199+0x800] ;  /* 0x00080000c780783b */ /* 0x0006a20000000200 */
[----:B------:R-:W-:-:S02]  /*1970*/  CS2R R68, SRZ ;  /* 0x0000000000447805 */ /* 0x000fc4000001ff00 */
[----:B------:R-:W-:Y:S02]  /*1980*/  LEA.HI.X R231, R6, UR5, R5, 0x2, P0 ;  /* 0x0000000506e77c11 */ /* 0x000fe400080f1405 */
[----:B------:R-:W-:Y:S01]  /*1990*/  CS2R R46, SRZ ;  /* 0x00000000002e7805 */ /* 0x000fe2000001ff00 */
[----:B------:R3:W3:Y:S01]  /*19a0*/  LDSM.16.M88.4 R132, [R197] ;  /* 0x00000000c584783b */ /* 0x0006e20000000200 */
[----:B------:R-:W-:Y:S02]  /*19b0*/  CS2R R44, SRZ ;  /* 0x00000000002c7805 */ /* 0x000fe4000001ff00 */
[----:B------:R-:W-:Y:S02]  /*19c0*/  CS2R R50, SRZ ;  /* 0x0000000000327805 */ /* 0x000fe4000001ff00 */
[----:B------:R-:W-:Y:S01]  /*19d0*/  CS2R R48, SRZ ;  /* 0x0000000000307805 */ /* 0x000fe2000001ff00 */
[----:B------:R2:W3:Y:S01]  /*19e0*/  LDSM.16.M88.4 R136, [R197+0x800] ;  /* 0x00080000c588783b */ /* 0x0004e20000000200 */
[----:B------:R-:W-:-:S02]  /*19f0*/  CS2R R42, SRZ ;  /* 0x00000000002a7805 */ /* 0x000fc4000001ff00 */
[----:B------:R-:W-:Y:S02]  /*1a00*/  CS2R R40, SRZ ;  /* 0x0000000000287805 */ /* 0x000fe4000001ff00 */
[----:B------:R-:W-:Y:S01]  /*1a10*/  CS2R R38, SRZ ;  /* 0x0000000000267805 */ /* 0x000fe2000001ff00 */
[----:B------:R2:W3:Y:S01]  /*1a20*/  LDSM.16.M88.4 R140, [R196] ;  /* 0x00000000c48c783b */ /* 0x0004e20000000200 */
[----:B------:R-:W-:Y:S02]  /*1a30*/  CS2R R36, SRZ ;  /* 0x0000000000247805 */ /* 0x000fe4000001ff00 */
[----:B------:R-:W-:Y:S02]  /*1a40*/  CS2R R30, SRZ ;  /* 0x00000000001e7805 */ /* 0x000fe4000001ff00 */
[----:B------:R-:W-:Y:S01]  /*1a50*/  CS2R R28, SRZ ;  /* 0x00000000001c7805 */ /* 0x000fe2000001ff00 */
[----:B------:R3:W3:Y:S01]  /*1a60*/  LDSM.16.M88.4 R144, [R196+0x800] ;  /* 0x00080000c490783b */ /* 0x0006e20000000200 */
[----:B-1----:R-:W-:Y:S01]  /*1a70*/  UIADD3 UR4, UPT, UPT, UR33, UR4, URZ ;  /* 0x0000000421047290 */ /* 0x002fe2000fffe0ff */
[----:B------:R-:W-:-:S02]  /*1a80*/  CS2R R34, SRZ ;  /* 0x0000000000227805 */ /* 0x000fc4000001ff00 */
[----:B------:R-:W-:Y:S01]  /*1a90*/  CS2R R32, SRZ ;  /* 0x0000000000207805 */ /* 0x000fe2000001ff00 */
[----:B------:R1:W1:Y:S01]  /*1aa0*/  LDSM.16.M88.4 R148, [R201+0x2000] ;  /* 0x00200000c994783b */ /* 0x0002620000000200 */
[----:B------:R-:W-:Y:S01]  /*1ab0*/  UIADD3 UR5, UPT, UPT, -UR4, UR29, UR27 ;  /* 0x0000001d04057290 */ /* 0x000fe2000fffe11b */
[----:B------:R-:W-:Y:S02]  /*1ac0*/  CS2R R26, SRZ ;  /* 0x00000000001a7805 */ /* 0x000fe4000001ff00 */
[----:B------:R-:W-:Y:S01]  /*1ad0*/  CS2R R24, SRZ ;  /* 0x0000000000187805 */ /* 0x000fe2000001ff00 */
[----:B------:R1:W1:Y:S01]  /*1ae0*/  LDSM.16.M88.4 R152, [R201+0x2800] ;  /* 0x00280000c998783b */ /* 0x0002620000000200 */
[----:B------:R-:W-:Y:S01]  /*1af0*/  USHF.R.S32.HI UR4, URZ, 0x1f, UR5 ;  /* 0x0000001fff047899 */ /* 0x000fe20008011405 */
[----:B------:R-:W-:Y:S02]  /*1b00*/  CS2R R22, SRZ ;  /* 0x0000000000167805 */ /* 0x000fe4000001ff00 */
[----:B------:R-:W-:Y:S01]  /*1b10*/  CS2R R20, SRZ ;  /* 0x0000000000147805 */ /* 0x000fe2000001ff00 */
[----:B------:R1:W1:Y:S01]  /*1b20*/  LDSM.16.M88.4 R156, [R199+0x2000] ;  /* 0x00200000c79c783b */ /* 0x0002620000000200 */
[----:B------:R-:W-:-:S02]  /*1b30*/  ULEA.HI UR4, UR4, UR5, URZ, 0x6 ;  /* 0x0000000504047291 */ /* 0x000fc4000f8f30ff */
[----:B--2---:R-:W-:Y:S01]  /*1b40*/  UIMAD.WIDE UR12, UR30, 0x4, UR12 ;  /* 0x000000041e0c78a5 */ /* 0x004fe2000f8e020c */
[----:B------:R2:W1:Y:S01]  /*1b50*/  LDSM.16.M88.4 R160, [R199+0x2800] ;  /* 0x00280000c7a0783b */ /* 0x0004620000000200 */
[----:B------:R-:W-:-:S03]  /*1b60*/  USHF.R.S32.HI UR4, URZ, 0x6, UR4 ;  /* 0x00000006ff047899 */ /* 0x000fc60008011404 */
[----:B------:R2:W1:Y:S01]  /*1b70*/  LDSM.16.M88.4 R164, [R197+0x2000] ;  /* 0x00200000c5a4783b */ /* 0x0004620000000200 */
[----:B------:R-:W-:-:S03]  /*1b80*/  UISETP.LT.AND UP0, UPT, URZ, UR4, UPT ;  /* 0x00000004ff00728c */ /* 0x000fc6000bf01270 */
[----:B------:R2:W1:Y:S01]  /*1b90*/  LDSM.16.M88.4 R168, [R197+0x2800] ;  /* 0x00280000c5a8783b */ /* 0x0004620000000200 */
[----:B------:R-:W-:-:S03]  /*1ba0*/  USEL UR4, URZ, UR4, !UP0 ;  /* 0x00000004ff047287 */ /* 0x000fc6000c000000 */
[----:B------:R2:W1:Y:S01]  /*1bb0*/  LDSM.16.M88.4 R172, [R196+0x2000] ;  /* 0x00200000c4ac783b */ /* 0x0004620000000200 */
[----:B------:R-:W-:-:S03]  /*1bc0*/  UISETP.GT.AND UP0, UPT, UR32, UR4, UPT ;  /* 0x000000042000728c */ /* 0x000fc6000bf04270 */
[----:B------:R2:W1:Y:S06]  /*1bd0*/  LDSM.16.M88.4 R176, [R196+0x2800] ;  /* 0x00280000c4b0783b */ /* 0x00046c0000000200 */
[----:B---34-:R-:W-:Y:S05]  /*1be0*/  BRA.U !UP0, `(.L_x_62) ;  /* 0x0000002508047547 */ /* 0x018fea000b800000 */
[----:B------:R-:W3:Y:S01]  /*1bf0*/  LDC R214, c[0x0][0x44c] ;  /* 0x00011300ffd67b82 */ /* 0x000ee20000000800 */
[----:B------:R-:W-:Y:S01]  /*1c00*/  IMAD.SHL.U32 R5, R4, 0x2, RZ ;  /* 0x0000000204057824 */ /* 0x000fe200078e00ff */
[----:B------:R-:W-:Y:S01]  /*1c10*/  USHF.L.U32 UR5, UR32, 0x6, URZ ;  /* 0x0000000620057899 */ /* 0x000fe200080006ff */
[----:B------:R-:W-:Y:S01]  /*1c20*/  SHF.R.U32.HI R215, RZ, 0x2, R4 ;  /* 0x00000002ffd77819 */ /* 0x000fe20000011604 */
[----:B------:R-:W-:Y:S01]  /*1c30*/  ULEA UR9, UR20, UR29, 0x6 ;  /* 0x0000001d14097291 */ /* 0x000fe2000f8e30ff */
[----:B------:R-:W-:Y:S01]  /*1c40*/  VIADD R189, R203, UR6 ;  /* 0x00000006cbbd7c36 */ /* 0x000fe20008000000 */
[----:B------:R-:W-:Y:S01]  /*1c50*/  LOP3.LUT R4, R5, 0x6, RZ, 0xc0, !PT ;  /* 0x0000000605047812 */ /* 0x000fe200078ec0ff */
[----:B------:R-:W-:Y:S01]  /*1c60*/  IMAD.MOV.U32 R213, RZ, RZ, 0x3f ;  /* 0x0000003fffd57424 */ /* 0x000fe200078e00ff */
[----:B------:R-:W-:Y:S01]  /*1c70*/  IADD3 R188, PT, PT, R202, UR6, RZ ;  /* 0x00000006cabc7c10 */ /* 0x000fe2000fffe0ff */
[----:B------:R-:W-:Y:S01]  /*1c80*/  IMAD.U32 R5, RZ, RZ, UR5 ;  /* 0x00000005ff057e24 */ /* 0x000fe2000f8e00ff */
[----:B------:R-:W-:Y:S01]  /*1c90*/  LOP3.LUT R215, R4, 0xe0, R215, 0xf8, !PT ;  /* 0x000000e004d77812 */ /* 0x000fe200078ef8d7 */
[----:B------:R-:W-:Y:S01]  /*1ca0*/  IMAD.MOV.U32 R211, RZ, RZ, 0x4 ;  /* 0x00000004ffd37424 */ /* 0x000fe200078e00ff */
[----:B------:R-:W-:Y:S01]  /*1cb0*/  MOV R212, 0x37 ;  /* 0x0000003700d47802 */ /* 0x000fe20000000f00 */
[----:B------:R-:W-:Y:S01]  /*1cc0*/  USHF.L.U32 UR14, UR14, 0x3, URZ ;  /* 0x000000030e0e7899 */ /* 0x000fe200080006ff */
[----:B------:R-:W-:Y:S01]  /*1cd0*/  IADD3 R222, PT, PT, R5, UR33, R204 ;  /* 0x0000002105de7c10 */ /* 0x000fe2000fffe0cc */
[----:B------:R-:W4:Y:S01]  /*1ce0*/  LDCU UR7, c[0x0][0x3e0] ;  /* 0x00007c00ff0777ac */ /* 0x000f220008000800 */
[----:B------:R-:W-:Y:S01]  /*1cf0*/  MOV R95, RZ ;  /* 0x000000ff005f7202 */ /* 0x000fe20000000f00 */
[----:B------:R-:W1:Y:S01]  /*1d00*/  LDCU UR8, c[0x0][0x45c] ;  /* 0x00008b80ff0877ac */ /* 0x000e620008000800 */
[----:B------:R-:W-:Y:S01]  /*1d10*/  UIADD3 UR9, UPT, UPT, UR9, 0x40, -UR33 ;  /* 0x0000004009097890 */ /* 0x000fe2000fffe821 */
[----:B------:R-:W-:-:S02]  /*1d20*/  IADD3 R215, PT, PT, R215, UR27, RZ ;  /* 0x0000001bd7d77c10 */ /* 0x000fc4000fffe0ff */
[----:B------:R-:W-:-:S09]  /*1d30*/  IADD3 R222, PT, PT, R222, -UR29, RZ ;  /* 0x8000001ddede7c10 */ /* 0x000fd2000fffe0ff */
.L_x_65:
[----:B------:R-:W0:Y:S01]  /*1d40*/  LDGDEPBAR ;  /* 0x00000000000079af */ /* 0x000e220000000000 */
[--C-:B------:R-:W-:Y:S01]  /*1d50*/  IMAD.IADD R182, R200, 0x1, R189.reuse ;  /* 0x00000001c8b67824 */ /* 0x100fe200078e02bd */
[----:B------:R-:W-:Y:S01]  /*1d60*/  MOV R235, UR13 ;  /* 0x0000000d00eb7c02 */ /* 0x000fe20008000f00 */
[----:B------:R-:W-:Y:S02]  /*1d70*/  IMAD.IADD R181, R198, 0x1, R189 ;  /* 0x00000001c6b57824 */ /* 0x000fe400078e02bd */
[----:B-----5:R-:W-:Y:S01]  /*1d80*/  FMUL.FTZ R243, R223, 1.4426950216293334961 ;  /* 0x3fb8aa3bdff37820 */ /* 0x020fe20000410000 */
[----:B------:R-:W-:Y:S02]  /*1d90*/  IMAD.U32 R234, RZ, RZ, UR12 ;  /* 0x0000000cffea7e24 */ /* 0x000fe4000f8e00ff */
[----:B------:R-:W-:Y:S01]  /*1da0*/  FMUL.FTZ R240, R224, 1.4426950216293334961 ;  /* 0x3fb8aa3be0f07820 */ /* 0x000fe20000410000 */
[----:B------:R-:W-:Y:S01]  /*1db0*/  UIADD3 UR5, UPT, UPT, UR5, -0x40, URZ ;  /* 0xffffffc005057890 */ /* 0x000fe2000fffe0ff */
[----:B------:R-:W-:Y:S01]  /*1dc0*/  IADD3 R180, PT, PT, R200, R181, RZ ;  /* 0x000000b5c8b47210 */ /* 0x000fe20007ffe0ff */
[----:B------:R-:W-:Y:S01]  /*1dd0*/  UIADD3 UR32, UPT, UPT, UR32, -0x1, URZ ;  /* 0xffffffff20207890 */ /* 0x000fe2000fffe0ff */
[----:B------:R-:W-:Y:S01]  /*1de0*/  FSETP.NEU.FTZ.AND P1, PT, R224, -INF , PT ;  /* 0xff800000e000780b */ /* 0x000fe20003f3d000 */
[----:B------:R-:W-:Y:S03]  /*1df0*/  UISETP.GE.AND UP0, UPT, UR5, UR9, UPT ;  /* 0x000000090500728c */ /* 0x000fe6000bf06270 */
[----:B------:R-:W-:Y:S03]  /*1e00*/  FSEL R240, R240, RZ, P1 ;  /* 0x000000fff0f07208 */ /* 0x000fe60000800000 */
[----:B------:R-:W-:Y:S01]  /*1e10*/  PLOP3.LUT P0, PT, PT, PT, UP0, 0x80, 0x8 ;  /* 0x000000000008781c */ /* 0x000fe20003f0f008 */
[----:B------:R-:W-:Y:S01]  /*1e20*/  UISETP.GT.AND UP0, UPT, UR32, UR4, UPT ;  /* 0x000000042000728c */ /* 0x000fe2000bf04270 */
[----:B------:R-:W-:Y:S04]  /*1e30*/  DEPBAR.LE SB0, 0x0 ;  /* 0x000080000000791a */ /* 0x000fe80000000000 */
[----:B------:R-:W-:Y:S07]  /*1e40*/  BAR.SYNC.DEFER_BLOCKING 0x0 ;  /* 0x0000000000007b1d */ /* 0x000fee0000010000 */
[C---:B------:R-:W-:Y:S01]  /*1e50*/  @!P0 VIADD R233, R215.reuse, 0x8 ;  /* 0x00000008d7e98836 */ /* 0x040fe20000000000 */
[C---:B------:R-:W-:Y:S01]  /*1e60*/  @!P0 IADD3 R245, PT, PT, R215.reuse, 0x19, RZ ;  /* 0x00000019d7f58810 */ /* 0x040fe20007ffe0ff */
[C---:B------:R-:W-:Y:S01]  /*1e70*/  @!P0 VIADD R241, R215.reuse, 0x10 ;  /* 0x00000010d7f18836 */ /* 0x040fe20000000000 */
[C---:B------:R-:W-:Y:S01]  /*1e80*/  @!P0 VIADDMNMX R242, R222.reuse, -R213, UR33, PT ;  /* 0x00000021def28e46 */ /* 0x040fe2000b8009d5 */
[C---:B------:R-:W-:Y:S01]  /*1e90*/  @!P0 VIADD R185, R215.reuse, 0x1 ;  /* 0x00000001d7b98836 */ /* 0x040fe20000000000 */
[----:B------:R-:W-:Y:S02]  /*1ea0*/  @!P0 VIADDMNMX R244, R222, -R212, UR33, PT ;  /* 0x00000021def48e46 */ /* 0x000fe4000b8009d4 */
[C---:B------:R-:W-:Y:S02]  /*1eb0*/  @!P0 IADD3 R237, PT, PT, R215.reuse, 0x11, RZ ;  /* 0x00000011d7ed8810 */ /* 0x040fe40007ffe0ff */
[----:B------:R-:W-:Y:S02]  /*1ec0*/  @!P0 ISETP.GE.AND P3, PT, R215, R244, PT ;  /* 0x000000f4d700820c */ /* 0x000fe40003f66270 */
[-C--:B------:R-:W-:Y:S02]  /*1ed0*/  @!P0 ISETP.GE.AND P1, PT, R185, R242.reuse, PT ;  /* 0x000000f2b900820c */ /* 0x080fe40003f26270 */
[C---:B------:R-:W-:Y:S02]  /*1ee0*/  @!P0 IADD3 R229, PT, PT, R215.reuse, 0x9, RZ ;  /* 0x00000009d7e58810 */ /* 0x040fe40007ffe0ff */
[----:B------:R-:W-:Y:S01]  /*1ef0*/  @!P0 ISETP.GE.AND P2, PT, R215, R242, PT ;  /* 0x000000f2d700820c */ /* 0x000fe20003f46270 */
[----:B------:R-:W-:Y:S08]  /*1f00*/  LDSM.16.M88.4 R52, [R189] ;  /* 0x00000000bd34783b */ /* 0x000ff00000000200 */
[----:B------:R-:W2:Y:S08]  /*1f10*/  LDSM.16.M88.4 R56, [R201+-0x4000] ;  /* 0xffc00000c938783b */ /* 0x000eb00000000200 */
[----:B------:R-:W4:Y:S08]  /*1f20*/  LDSM.16.M88.4 R60, [R201+-0x3800] ;  /* 0xffc80000c93c783b */ /* 0x000f300000000200 */
[----:B------:R-:W-:Y:S08]  /*1f30*/  LDSM.16.M88.4 R64, [R182] ;  /* 0x00000000b640783b */ /* 0x000ff00000000200 */
[----:B------:R-:W1:Y:S08]  /*1f40*/  LDSM.16.M88.4 R100, [R199+-0x4000] ;  /* 0xffc00000c764783b */ /* 0x000e700000000200 */
[----:B------:R-:W3:Y:S01]  /*1f50*/  LDSM.16.M88.4 R104, [R199+-0x3800] ;  /* 0xffc80000c768783b */ /* 0x000ee20000000200 */
[C---:B--2---:R-:W-:Y:S07]  /*1f60*/  HMMA.16816.F32 R4, R52.reuse, R56, RZ ;  /* 0x000000383404723c */ /* 0x044fee00000018ff */
[----:B------:R-:W-:Y:S01]  /*1f70*/  LDSM.16.M88.4 R108, [R181] ;  /* 0x00000000b56c783b */ /* 0x000fe20000000200 */
[C---:B------:R-:W-:Y:S07]  /*1f80*/  HMMA.16816.F32 R8, R52.reuse, R58, RZ ;  /* 0x0000003a3408723c */ /* 0x040fee00000018ff */
[----:B------:R-:W2:Y:S01]  /*1f90*/  LDSM.16.M88.4 R56, [R197+-0x4000] ;  /* 0xffc00000c538783b */ /* 0x000ea20000000200 */
[C---:B----4-:R-:W-:Y:S07]  /*1fa0*/  HMMA.16816.F32 R12, R52.reuse, R60, RZ ;  /* 0x0000003c340c723c */ /* 0x050fee00000018ff */
[----:B------:R-:W-:Y:S01]  /*1fb0*/  LDSM.16.M88.4 R112, [R201+-0x1800] ;  /* 0xffe80000c970783b */ /* 0x000fe20000000200 */
[----:B------:R-:W-:Y:S07]  /*1fc0*/  HMMA.16816.F32 R16, R52, R62, RZ ;  /* 0x0000003e3410723c */ /* 0x000fee00000018ff */
[----:B------:R-:W4:Y:S01]  /*1fd0*/  LDSM.16.M88.4 R52, [R197+-0x3800] ;  /* 0xffc80000c534783b */ /* 0x000f220000000200 */
[C---:B-1----:R-:W-:Y:S07]  /*1fe0*/  HMMA.16816.F32 R4, R64.reuse, R100, R4 ;  /* 0x000000644004723c */ /* 0x042fee0000001804 */
[----:B------:R-:W-:Y:S01]  /*1ff0*/  LDSM.16.M88.4 R60, [R180] ;  /* 0x00000000b43c783b */ /* 0x000fe20000000200 */
[C---:B------:R-:W-:Y:S07]  /*2000*/  HMMA.16816.F32 R8, R64.reuse, R102, R8 ;  /* 0x000000664008723c */ /* 0x040fee0000001808 */
[----:B------:R-:W1:Y:S01]  /*2010*/  LDSM.16.M88.4 R100, [R196+-0x4000] ;  /* 0xffc00000c464783b */ /* 0x000e620000000200 */
[C---:B---3--:R-:W-:Y:S08]  /*2020*/  HMMA.16816.F32 R12, R64.reuse, R104, R12 ;  /* 0x00000068400c723c */ /* 0x048ff0000000180c */
[----:B------:R-:W-:Y:S01]  /*2030*/  HMMA.16816.F32 R16, R64, R106, R16 ;  /* 0x0000006a4010723c */ /* 0x000fe20000001810 */
[----:B------:R-:W3:Y:S07]  /*2040*/  LDSM.16.M88.4 R64, [R196+-0x3800] ;  /* 0xffc80000c440783b */ /* 0x000eee0000000200 */
[C---:B--2---:R-:W-:Y:S01]  /*2050*/  HMMA.16816.F32 R4, R108.reuse, R56, R4 ;  /* 0x000000386c04723c */ /* 0x044fe20000001804 */
[----:B------:R-:W-:Y:S07]  /*2060*/  LDSM.16.M88.4 R104, [R201+-0x2000] ;  /* 0xffe00000c968783b */ /* 0x000fee0000000200 */
[C---:B------:R-:W-:Y:S01]  /*2070*/  HMMA.16816.F32 R8, R108.reuse, R58, R8 ;  /* 0x0000003a6c08723c */ /* 0x040fe20000001808 */
[----:B------:R-:W2:Y:S07]  /*2080*/  LDSM.16.M88.4 R56, [R189+0x2000] ;  /* 0x00200000bd38783b */ /* 0x000eae0000000200 */
[C---:B----4-:R-:W-:Y:S08]  /*2090*/  HMMA.16816.F32 R12, R108.reuse, R52, R12 ;  /* 0x000000346c0c723c */ /* 0x050ff0000000180c */
[----:B------:R-:W-:Y:S01]  /*20a0*/  HMMA.16816.F32 R16, R108, R54, R16 ;  /* 0x000000366c10723c */ /* 0x000fe20000001810 */
[----:B------:R-:W-:Y:S07]  /*20b0*/  LDSM.16.M88.4 R52, [R182+0x2000] ;  /* 0x00200000b634783b */ /* 0x000fee0000000200 */
[C---:B-1----:R-:W-:Y:S01]  /*20c0*/  HMMA.16816.F32 R4, R60.reuse, R100, R4 ;  /* 0x000000643c04723c */ /* 0x042fe20000001804 */
[----:B------:R-:W1:Y:S07]  /*20d0*/  LDSM.16.M88.4 R108, [R199+-0x2000] ;  /* 0xffe00000c76c783b */ /* 0x000e6e0000000200 */
[C---:B------:R-:W-:Y:S01]  /*20e0*/  HMMA.16816.F32 R8, R60.reuse, R102, R8 ;  /* 0x000000663c08723c */ /* 0x040fe20000001808 */
[----:B------:R-:W4:Y:S07]  /*20f0*/  LDSM.16.M88.4 R100, [R199+-0x1800] ;  /* 0xffe80000c764783b */ /* 0x000f2e0000000200 */
[C---:B---3--:R-:W-:Y:S08]  /*2100*/  HMMA.16816.F32 R12, R60.reuse, R64, R12 ;  /* 0x000000403c0c723c */ /* 0x048ff0000000180c */
[----:B------:R-:W-:Y:S01]  /*2110*/  HMMA.16816.F32 R16, R60, R66, R16 ;  /* 0x000000423c10723c */ /* 0x000fe20000001810 */
[----:B------:R-:W-:Y:S07]  /*2120*/  LDSM.16.M88.4 R60, [R181+0x2000] ;  /* 0x00200000b53c783b */ /* 0x000fee0000000200 */
[C---:B--2---:R-:W-:Y:S01]  /*2130*/  HMMA.16816.F32 R4, R56.reuse, R104, R4 ;  /* 0x000000683804723c */ /* 0x044fe20000001804 */
[----:B------:R-:W2:Y:S07]  /*2140*/  LDSM.16.M88.4 R64, [R197+-0x2000] ;  /* 0xffe00000c540783b */ /* 0x000eae0000000200 */
[C---:B------:R-:W-:Y:S01]  /*2150*/  HMMA.16816.F32 R8, R56.reuse, R106, R8 ;  /* 0x0000006a3808723c */ /* 0x040fe20000001808 */
[----:B------:R-:W3:Y:S07]  /*2160*/  LDSM.16.M88.4 R104, [R197+-0x1800] ;  /* 0xffe80000c568783b */ /* 0x000eee0000000200 */
[C---:B------:R-:W-:Y:S08]  /*2170*/  HMMA.16816.F32 R12, R56.reuse, R112, R12 ;  /* 0x00000070380c723c */ /* 0x040ff0000000180c */
[----:B------:R-:W-:Y:S01]  /*2180*/  HMMA.16816.F32 R16, R56, R114, R16 ;  /* 0x000000723810723c */ /* 0x000fe20000001810 */
[----:B------:R-:W-:Y:S07]  /*2190*/  LDSM.16.M88.4 R56, [R180+0x2000] ;  /* 0x00200000b438783b */ /* 0x000fee0000000200 */
[C---:B-1----:R-:W-:Y:S08]  /*21a0*/  HMMA.16816.F32 R4, R52.reuse, R108, R4 ;  /* 0x0000006c3404723c */ /* 0x042ff00000001804 */
[C---:B------:R-:W-:Y:S01]  /*21b0*/  HMMA.16816.F32 R8, R52.reuse, R110, R8 ;  /* 0x0000006e3408723c */ /* 0x040fe20000001808 */
[----:B------:R-:W1:Y:S07]  /*21c0*/  LDSM.16.M88.4 R108, [R196+-0x2000] ;  /* 0xffe00000c46c783b */ /* 0x000e6e0000000200 */
[C---:B----4-:R-:W-:Y:S08]  /*21d0*/  HMMA.16816.F32 R12, R52.reuse, R100, R12 ;  /* 0x00000064340c723c */ /* 0x050ff0000000180c */
[----:B------:R-:W-:Y:S01]  /*21e0*/  HMMA.16816.F32 R16, R52, R102, R16 ;  /* 0x000000663410723c */ /* 0x000fe20000001810 */
[----:B------:R-:W4:Y:S07]  /*21f0*/  LDSM.16.M88.4 R52, [R196+-0x1800] ;  /* 0xffe80000c434783b */ /* 0x000f2e0000000200 */
[C---:B--2---:R-:W-:Y:S08]  /*2200*/  HMMA.16816.F32 R4, R60.reuse, R64, R4 ;  /* 0x000000403c04723c */ /* 0x044ff00000001804 */
[C---:B------:R-:W-:Y:S08]  /*2210*/  HMMA.16816.F32 R8, R60.reuse, R66, R8 ;  /* 0x000000423c08723c */ /* 0x040ff00000001808 */
[C---:B---3--:R-:W-:Y:S08]  /*2220*/  HMMA.16816.F32 R12, R60.reuse, R104, R12 ;  /* 0x000000683c0c723c */ /* 0x048ff0000000180c */
[----:B------:R-:W-:Y:S08]  /*2230*/  HMMA.16816.F32 R16, R60, R106, R16 ;  /* 0x0000006a3c10723c */ /* 0x000ff00000001810 */
[C---:B-1----:R-:W-:Y:S08]  /*2240*/  HMMA.16816.F32 R4, R56.reuse, R108, R4 ;  /* 0x0000006c3804723c */ /* 0x042ff00000001804 */
[C---:B------:R-:W-:Y:S08]  /*2250*/  HMMA.16816.F32 R8, R56.reuse, R110, R8 ;  /* 0x0000006e3808723c */ /* 0x040ff00000001808 */
[C---:B----4-:R-:W-:Y:S03]  /*2260*/  HMMA.16816.F32 R12, R56.reuse, R52, R12 ;  /* 0x00000034380c723c */ /* 0x050fe6000000180c */
[----:B------:R-:W-:Y:S02]  /*2270*/  @!P0 FSEL R5, R5, -INF , !P1 ;  /* 0xff80000005058808 */ /* 0x000fe40004800000 */
[----:B------:R-:W-:Y:S02]  /*2280*/  FSETP.NEU.FTZ.AND P1, PT, R223, -INF , PT ;  /* 0xff800000df00780b */ /* 0x000fe40003f3d000 */
[----:B------:R-:W-:Y:S01]  /*2290*/  @!P0 FSEL R4, R4, -INF , !P2 ;  /* 0xff80000004048808 */ /* 0x000fe20005000000 */
[----:B------:R-:W-:Y:S03]  /*22a0*/  HMMA.16816.F32 R16, R56, R54, R16 ;  /* 0x000000363810723c */ /* 0x000fe60000001810 */
[----:B------:R-:W-:Y:S01]  /*22b0*/  FSEL R243, R243, RZ, P1 ;  /* 0x000000fff3f37208 */ /* 0x000fe20000800000 */
[--C-:B------:R-:W-:Y:S01]  /*22c0*/  FFMA.FTZ R183, R4, UR8, -R240.reuse ;  /* 0x0000000804b77c23 */ /* 0x100fe200080108f0 */
[C---:B------:R-:W-:Y:S01]  /*22d0*/  LEA R238, P1, R204.reuse, R234, 0x2 ;  /* 0x000000eaccee7211 */ /* 0x040fe200078210ff */
[--C-:B------:R-:W-:Y:S01]  /*22e0*/  FFMA.FTZ R184, R5, UR8, -R240.reuse ;  /* 0x0000000805b87c23 */ /* 0x100fe200080108f0 */
[----:B------:R-:W-:Y:S02]  /*22f0*/  @!P0 ISETP.GE.AND P2, PT, R185, R244, PT ;  /* 0x000000f4b900820c */ /* 0x000fe40003f46270 */
[----:B------:R-:W-:Y:S01]  /*2300*/  LEA.HI.X R239, R204, R235, RZ, 0x2, P1 ;  /* 0x000000ebccef7211 */ /* 0x000fe200008f14ff */
[----:B------:R-:W-:Y:S01]  /*2310*/  MUFU.EX2 R183, R183 ;  /* 0x000000b700b77308 */ /* 0x000fe20000000800 */
[----:B------:R-:W-:Y:S02]  /*2320*/  @!P0 ISETP.GE.AND P1, PT, R229, R242, PT ;  /* 0x000000f2e500820c */ /* 0x000fe40003f26270 */
[----:B------:R-:W-:Y:S01]  /*2330*/  @!P0 FSEL R7, R7, -INF , !P2 ;  /* 0xff80000007078808 */ /* 0x000fe20005000000 */
[----:B------:R-:W2:Y:S01]  /*2340*/  LDG.E R187, desc[UR22][R238.64] ;  /* 0x00000016eebb7981 */ /* 0x000ea2000c1e1900 */
[----:B------:R-:W-:Y:S02]  /*2350*/  @!P0 FSEL R9, R9, -INF , !P1 ;  /* 0xff80000009098808 */ /* 0x000fe40004800000 */
[----:B------:R-:W-:Y:S01]  /*2360*/  @!P0 ISETP.GE.AND P1, PT, R233, R244, PT ;  /* 0x000000f4e900820c */ /* 0x000fe20003f26270 */
[--C-:B------:R-:W-:Y:S01]  /*2370*/  FFMA.FTZ R186, R7, UR8, -R243.reuse ;  /* 0x0000000807ba7c23 */ /* 0x100fe200080108f3 */
[----:B------:R-:W-:Y:S01]  /*2380*/  @!P0 ISETP.GE.AND P2, PT, R233, R242, PT ;  /* 0x000000f2e900820c */ /* 0x000fe20003f46270 */
[--C-:B------:R-:W-:Y:S01]  /*2390*/  FFMA.FTZ R232, R9, UR8, -R240.reuse ;  /* 0x0000000809e87c23 */ /* 0x100fe200080108f0 */
[----:B------:R-:W-:Y:S01]  /*23a0*/  @!P0 FSEL R10, R10, -INF , !P1 ;  /* 0xff8000000a0a8808 */ /* 0x000fe20004800000 */
[----:B------:R1:W3:Y:S01]  /*23b0*/  LDG.E R233, desc[UR22][R238.64+0x20] ;  /* 0x00002016eee97981 */ /* 0x0002e2000c1e1900 */
[----:B------:R-:W-:Y:S01]  /*23c0*/  @!P0 ISETP.GE.AND P1, PT, R229, R244, PT ;  /* 0x000000f4e500820c */ /* 0x000fe20003f26270 */
[----:B------:R-:W4:Y:S01]  /*23d0*/  MUFU.EX2 R184, R184 ;  /* 0x000000b800b87308 */ /* 0x000f220000000800 */
[----:B------:R-:W-:Y:S01]  /*23e0*/  @!P0 FSEL R6, R6, -INF , !P3 ;  /* 0xff80000006068808 */ /* 0x000fe20005800000 */
[--C-:B------:R-:W-:Y:S01]  /*23f0*/  FFMA.FTZ R229, R10, UR8, -R243.reuse ;  /* 0x000000080ae57c23 */ /* 0x100fe200080108f3 */
[----:B------:R-:W-:Y:S02]  /*2400*/  @!P0 FSEL R11, R11, -INF , !P1 ;  /* 0xff8000000b0b8808 */ /* 0x000fe40004800000 */
[-C--:B------:R-:W-:Y:S01]  /*2410*/  @!P0 ISETP.GE.AND P1, PT, R241, R242.reuse, PT ;  /* 0x000000f2f100820c */ /* 0x080fe20003f26270 */
[--C-:B------:R-:W-:Y:S01]  /*2420*/  FFMA.FTZ R185, R6, UR8, -R243.reuse ;  /* 0x0000000806b97c23 */ /* 0x100fe200080108f3 */
[----:B------:R-:W-:Y:S01]  /*2430*/  @!P0 FSEL R8, R8, -INF , !P2 ;  /* 0xff80000008088808 */ /* 0x000fe20005000000 */
[--C-:B------:R-:W-:Y:S01]  /*2440*/  FFMA.FTZ R234, R11, UR8, -R243.reuse ;  /* 0x000000080bea7c23 */ /* 0x100fe200080108f3 */
[----:B------:R-:W-:Y:S01]  /*2450*/  @!P0 FSEL R12, R12, -INF , !P1 ;  /* 0xff8000000c0c8808 */ /* 0x000fe20004800000 */
[----:B------:R-:W-:Y:S01]  /*2460*/  MUFU.EX2 R186, R186 ;  /* 0x000000ba00ba7308 */ /* 0x000fe20000000800 */
[----:B------:R-:W-:Y:S01]  /*2470*/  @!P0 ISETP.GE.AND P1, PT, R237, R242, PT ;  /* 0x000000f2ed00820c */ /* 0x000fe20003f26270 */
[--C-:B------:R-:W-:Y:S02]  /*2480*/  FFMA.FTZ R219, R8, UR8, -R240.reuse ;  /* 0x0000000808db7c23 */ /* 0x100fe400080108f0 */
[--C-:B------:R-:W-:Y:S01]  /*2490*/  FFMA.FTZ R235, R12, UR8, -R240.reuse ;  /* 0x000000080ceb7c23 */ /* 0x100fe200080108f0 */
[----:B------:R-:W-:Y:S02]  /*24a0*/  @!P0 FSEL R13, R13, -INF , !P1 ;  /* 0xff8000000d0d8808 */ /* 0x000fe40004800000 */
[-C--:B------:R-:W-:Y:S01]  /*24b0*/  @!P0 ISETP.GE.AND P1, PT, R241, R244.reuse, PT ;  /* 0x000000f4f100820c */ /* 0x080fe20003f26270 */
[----:B------:R-:W-:Y:S02]  /*24c0*/  @!P0 VIADD R241, R215, 0x18 ;  /* 0x00000018d7f18836 */ /* 0x000fe40000000000 */
[----:B------:R-:W4:Y:S01]  /*24d0*/  MUFU.EX2 R185, R185 ;  /* 0x000000b900b97308 */ /* 0x000f220000000800 */
[--C-:B------:R-:W-:Y:S01]  /*24e0*/  FFMA.FTZ R236, R13, UR8, -R240.reuse ;  /* 0x000000080dec7c23 */ /* 0x100fe200080108f0 */
[----:B------:R-:W-:Y:S02]  /*24f0*/  @!P0 FSEL R14, R14, -INF , !P1 ;  /* 0xff8000000e0e8808 */ /* 0x000fe40004800000 */
[-C--:B------:R-:W-:Y:S02]  /*2500*/  @!P0 ISETP.GE.AND P1, PT, R237, R244.reuse, PT ;  /* 0x000000f4ed00820c */ /* 0x080fe40003f26270 */
[----:B------:R-:W-:Y:S01]  /*2510*/  @!P0 ISETP.GE.AND P2, PT, R241, R244, PT ;  /* 0x000000f4f100820c */ /* 0x000fe20003f46270 */
[--C-:B------:R-:W-:Y:S01]  /*2520*/  FFMA.FTZ R237, R14, UR8, -R243.reuse ;  /* 0x000000080eed7c23 */ /* 0x100fe200080108f3 */
[----:B------:R-:W-:Y:S02]  /*2530*/  @!P0 FSEL R15, R15, -INF , !P1 ;  /* 0xff8000000f0f8808 */ /* 0x000fe40004800000 */
[----:B------:R-:W-:Y:S01]  /*2540*/  MUFU.EX2 R219, R219 ;  /* 0x000000db00db7308 */ /* 0x000fe20000000800 */
[-C--:B------:R-:W-:Y:S02]  /*2550*/  @!P0 ISETP.GE.AND P1, PT, R241, R242.reuse, PT ;  /* 0x000000f2f100820c */ /* 0x080fe40003f26270 */
[----:B------:R-:W-:Y:S01]  /*2560*/  @!P0 FSEL R18, R18, -INF , !P2 ;  /* 0xff80000012128808 */ /* 0x000fe20005000000 */
[--C-:B-1----:R-:W-:Y:S01]  /*2570*/  FFMA.FTZ R238, R15, UR8, -R243.reuse ;  /* 0x000000080fee7c23 */ /* 0x102fe200080108f3 */
[----:B------:R-:W-:Y:S02]  /*2580*/  @!P0 FSEL R16, R16, -INF , !P1 ;  /* 0xff80000010108808 */ /* 0x000fe40004800000 */
[----:B------:R-:W-:Y:S03]  /*2590*/  @!P0 ISETP.GE.AND P1, PT, R245, R242, PT ;  /* 0x000000f2f500820c */ /* 0x000fe60003f26270 */
[----:B------:R-:W1:Y:S01]  /*25a0*/  MUFU.EX2 R232, R232 ;  /* 0x000000e800e87308 */ /* 0x000e620000000800 */
[--C-:B------:R-:W-:Y:S01]  /*25b0*/  FFMA.FTZ R241, R18, UR8, -R243.reuse ;  /* 0x0000000812f17c23 */ /* 0x100fe200080108f3 */
[--C-:B------:R-:W-:Y:S01]  /*25c0*/  FFMA.FTZ R239, R16, UR8, -R240.reuse ;  /* 0x0000000810ef7c23 */ /* 0x100fe200080108f0 */
[----:B------:R-:W-:Y:S02]  /*25d0*/  @!P0 FSEL R17, R17, -INF , !P1 ;  /* 0xff80000011118808 */ /* 0x000fe40004800000 */
[----:B------:R-:W-:Y:S02]  /*25e0*/  @!P0 ISETP.GE.AND P1, PT, R245, R244, PT ;  /* 0x000000f4f500820c */ /* 0x000fe40003f26270 */
[----:B----4-:R-:W-:Y:S03]  /*25f0*/  F2FP.F16.F32.PACK_AB R248, R184, R183 ;  /* 0x000000b7b8f8723e */ /* 0x010fe600000000ff */
[----:B------:R-:W-:Y:S01]  /*2600*/  MUFU.EX2 R229, R229 ;  /* 0x000000e500e57308 */ /* 0x000fe20000000800 */
[----:B------:R-:W-:Y:S01]  /*2610*/  @!P0 FSEL R19, R19, -INF , !P1 ;  /* 0xff80000013138808 */ /* 0x000fe20004800000 */
[----:B------:R-:W-:Y:S01]  /*2620*/  FFMA.FTZ R240, R17, UR8, -R240 ;  /* 0x0000000811f07c23 */ /* 0x000fe200080108f0 */
[----:B------:R-:W-:Y:S01]  /*2630*/  F2FP.F16.F32.PACK_AB R251, R186, R185 ;  /* 0x000000b9bafb723e */ /* 0x000fe200000000ff */
[----:B------:R-:W-:Y:S02]  /*2640*/  STS [R208], R248 ;  /* 0x000000f8d0007388 */ /* 0x000fe40000000800 */
[----:B------:R-:W-:Y:S04]  /*2650*/  FFMA.FTZ R243, R19, UR8, -R243 ;  /* 0x0000000813f37c23 */ /* 0x000fe800080108f3 */
[----:B------:R-:W4:Y:S01]  /*2660*/  MUFU.EX2 R234, R234 ;  /* 0x000000ea00ea7308 */ /* 0x000f220000000800 */
[----:B-1----:R-:W-:Y:S01]  /*2670*/  F2FP.F16.F32.PACK_AB R246, R232, R219 ;  /* 0x000000dbe8f6723e */ /* 0x002fe200000000ff */
[----:B------:R-:W-:Y:S04]  /*2680*/  STS [R208+0x400], R251 ;  /* 0x000400fbd0007388 */ /* 0x000fe80000000800 */
        /* <DEDUP_REMOVED lines=59> */
[C---:B------:R-:W-:Y:S03]  /*2a40*/  FADD.FTZ R244, -R187.reuse, R4 ;  /* 0x00000004bbf47221 */ /* 0x040fe60000010100 */
[----:B------:R-:W-:Y:S01]  /*2a50*/  FMUL.FTZ R243, R184, R243 ;  /* 0x000000f3b8f37220 */ /* 0x000fe20000410000 */
[----:B------:R-:W-:Y:S03]  /*2a60*/  HMMA.16816.F32 R16, R56, R178, R16 ;  /* 0x000000b23810723c */ /* 0x000fe60000001810 */
[----:B------:R-:W-:Y:S01]  /*2a70*/  FADD.FTZ R184, -R187, R8 ;  /* 0x00000008bbb87221 */ /* 0x000fe20000010100 */
[----:B------:R-:W-:Y:S01]  /*2a80*/  FMUL.FTZ R244, R183, R244 ;  /* 0x000000f4b7f47220 */ /* 0x000fe20000410000 */
[----:B------:R-:W-:Y:S02]  /*2a90*/  FADD.FTZ R183, -R187, R9 ;  /* 0x00000009bbb77221 */ /* 0x000fe40000010100 */
[----:B------:R-:W-:Y:S02]  /*2aa0*/  FMUL.FTZ R184, R219, R184 ;  /* 0x000000b8dbb87220 */ /* 0x000fe40000410000 */
[----:B------:R-:W-:Y:S01]  /*2ab0*/  F2FP.F16.F32.PACK_AB R243, R243, R244 ;  /* 0x000000f4f3f3723e */ /* 0x000fe200000000ff */
[----:B------:R-:W-:Y:S01]  /*2ac0*/  FMUL.FTZ R183, R232, R183 ;  /* 0x000000b7e8b77220 */ /* 0x000fe20000410000 */
[C---:B------:R-:W-:Y:S01]  /*2ad0*/  FADD.FTZ R219, -R187.reuse, R13 ;  /* 0x0000000dbbdb7221 */ /* 0x040fe20000010100 */
[----:B------:R-:W-:Y:S03]  /*2ae0*/  FADD.FTZ R232, -R187, R12 ;  /* 0x0000000cbbe87221 */ /* 0x000fe60000010100 */
[----:B------:R-:W-:Y:S01]  /*2af0*/  FMUL.FTZ R219, R236, R219 ;  /* 0x000000dbecdb7220 */ /* 0x000fe20000410000 */
[----:B---3--:R-:W-:Y:S01]  /*2b00*/  FADD.FTZ R236, -R233, R6 ;  /* 0x00000006e9ec7221 */ /* 0x008fe20000010100 */
[----:B------:R-:W-:Y:S01]  /*2b10*/  FMUL.FTZ R232, R235, R232 ;  /* 0x000000e8ebe87220 */ /* 0x000fe20000410000 */
[----:B------:R-:W-:Y:S01]  /*2b20*/  F2FP.F16.F32.PACK_AB R184, R183, R184 ;  /* 0x000000b8b7b8723e */ /* 0x000fe200000000ff */
[----:B------:R-:W-:Y:S01]  /*2b30*/  FADD.FTZ R244, -R187, R16 ;  /* 0x00000010bbf47221 */ /* 0x000fe20000010100 */
[----:B------:R-:W-:Y:S01]  /*2b40*/  FMUL.FTZ R236, R185, R236 ;  /* 0x000000ecb9ec7220 */ /* 0x000fe20000410000 */
[C---:B------:R-:W-:Y:S01]  /*2b50*/  FADD.FTZ R183, -R233.reuse, R7 ;  /* 0x00000007e9b77221 */ /* 0x040fe20000010100 */
[----:B------:R-:W-:Y:S01]  /*2b60*/  FADD.FTZ R185, -R233, R11 ;  /* 0x0000000be9b97221 */ /* 0x000fe20000010100 */
[----:B------:R-:W-:Y:S01]  /*2b70*/  FADD.FTZ R187, -R187, R17 ;  /* 0x00000011bbbb7221 */ /* 0x000fe20000010100 */
[----:B------:R-:W-:Y:S01]  /*2b80*/  F2FP.F16.F32.PACK_AB R235, R219, R232 ;  /* 0x000000e8dbeb723e */ /* 0x000fe200000000ff */
[----:B------:R-:W-:Y:S01]  /*2b90*/  FMUL.FTZ R183, R186, R183 ;  /* 0x000000b7bab77220 */ /* 0x000fe20000410000 */
[----:B------:R-:W-:Y:S01]  /*2ba0*/  FMUL.FTZ R185, R234, R185 ;  /* 0x000000b9eab97220 */ /* 0x000fe20000410000 */
[----:B------:R-:W-:Y:S01]  /*2bb0*/  FMUL.FTZ R244, R239, R244 ;  /* 0x000000f4eff47220 */ /* 0x000fe20000410000 */
[----:B------:R-:W-:Y:S01]  /*2bc0*/  FMUL.FTZ R187, R240, R187 ;  /* 0x000000bbf0bb7220 */ /* 0x000fe20000410000 */
[C---:B------:R-:W-:Y:S01]  /*2bd0*/  FADD.FTZ R186, -R233.reuse, R10 ;  /* 0x0000000ae9ba7221 */ /* 0x040fe20000010100 */
[C---:B------:R-:W-:Y:S01]  /*2be0*/  FADD.FTZ R232, -R233.reuse, R14 ;  /* 0x0000000ee9e87221 */ /* 0x040fe20000010100 */
[C---:B------:R-:W-:Y:S01]  /*2bf0*/  FADD.FTZ R219, -R233.reuse, R15 ;  /* 0x0000000fe9db7221 */ /* 0x040fe20000010100 */
[C---:B------:R-:W-:Y:S01]  /*2c00*/  FADD.FTZ R234, -R233.reuse, R18 ;  /* 0x00000012e9ea7221 */ /* 0x040fe20000010100 */
[----:B------:R-:W-:Y:S01]  /*2c10*/  FADD.FTZ R233, -R233, R19 ;  /* 0x00000013e9e97221 */ /* 0x000fe20000010100 */
[----:B------:R-:W-:Y:S01]  /*2c20*/  FMUL.FTZ R186, R229, R186 ;  /* 0x000000bae5ba7220 */ /* 0x000fe20000410000 */
[----:B------:R-:W-:Y:S01]  /*2c30*/  F2FP.F16.F32.PACK_AB R187, R187, R244 ;  /* 0x000000f4bbbb723e */ /* 0x000fe200000000ff */
[----:B------:R-:W-:Y:S01]  /*2c40*/  FMUL.FTZ R232, R237, R232 ;  /* 0x000000e8ede87220 */ /* 0x000fe20000410000 */
[----:B------:R-:W-:Y:S01]  /*2c50*/  F2FP.F16.F32.PACK_AB R183, R183, R236 ;  /* 0x000000ecb7b7723e */ /* 0x000fe200000000ff */
[----:B------:R-:W-:Y:S01]  /*2c60*/  FMUL.FTZ R229, R238, R219 ;  /* 0x000000dbeee57220 */ /* 0x000fe20000410000 */
[----:B------:R-:W-:Y:S01]  /*2c70*/  FMUL.FTZ R234, R241, R234 ;  /* 0x000000eaf1ea7220 */ /* 0x000fe20000410000 */
[----:B------:R-:W-:Y:S01]  /*2c80*/  FMUL.FTZ R233, R242, R233 ;  /* 0x000000e9f2e97220 */ /* 0x000fe20000410000 */
[----:B------:R-:W-:Y:S06]  /*2c90*/  BRA.U !UP0, `(.L_x_63) ;  /* 0x0000000108607547 */ /* 0x000fec000b800000 */
[----:B------:R-:W1:Y:S01]  /*2ca0*/  LDC R5, c[0x0][0x3b0] ;  /* 0x0000ec00ff057b82 */ /* 0x000e620000000800 */
[----:B------:R-:W-:Y:S01]  /*2cb0*/  IADD3 R7, P0, PT, RZ, -UR21, RZ ;  /* 0x80000015ff077c10 */ /* 0x000fe2000ff1e0ff */
[----:B------:R-:W-:Y:S04]  /*2cc0*/  ULOP3.LUT UR6, UR32, 0x1, URZ, 0xc0, !UPT ;  /* 0x0000000120067892 */ /* 0x000fe8000f8ec0ff */
[----:B------:R-:W-:Y:S02]  /*2cd0*/  UISETP.NE.U32.AND UP1, UPT, UR6, 0x1, UPT ;  /* 0x000000010600788c */ /* 0x000fe4000bf25070 */
[----:B------:R-:W2:Y:S02]  /*2ce0*/  LDC R4, c[0x0][0x3b4] ;  /* 0x0000ed00ff047b82 */ /* 0x000ea40000000800 */
[----:B------:R-:W-:Y:S06]  /*2cf0*/  USEL UR6, UR16, 0x4000, !UP1 ;  /* 0x0000400010067887 */ /* 0x000fec000c800000 */
[----:B------:R-:W-:Y:S02]  /*2d00*/  VIADD R225, R225, UR6 ;  /* 0x00000006e1e17c36 */ /* 0x000fe40008000000 */
[----:B------:R-:W-:Y:S02]  /*2d10*/  VIADD R189, R189, UR6 ;  /* 0x00000006bdbd7c36 */ /* 0x000fe40008000000 */
[----:B-1----:R-:W-:Y:S04]  /*2d20*/  IMAD.SHL.U32 R6, R5, 0x40, RZ ;  /* 0x0000004005067824 */ /* 0x002fe800078e00ff */
[----:B------:R-:W-:Y:S05]  /*2d30*/  IMAD.X R6, RZ, RZ, ~R6, P0 ;  /* 0x000000ffff067224 */ /* 0x000fea00000e0e06 */
[----:B------:R-:W-:Y:S04]  /*2d40*/  SHF.R.S64 R7, R7, 0x1f, R6 ;  /* 0x0000001f07077819 */ /* 0x000fe80000001006 */
[----:B------:R-:W-:Y:S04]  /*2d50*/  IADD3 R218, P0, PT, R7, R218, RZ ;  /* 0x000000da07da7210 */ /* 0x000fe80007f1e0ff */
[----:B------:R-:W-:Y:S02]  /*2d60*/  LEA.HI.X.SX32 R217, R6, R217, 0x1, P0 ;  /* 0x000000d906d97211 */ /* 0x000fe400000f0eff */
[C---:B------:R-:W-:Y:S03]  /*2d70*/  LEA R6, P0, R5.reuse, R218, 0x6 ;  /* 0x000000da05067211 */ /* 0x040fe600078030ff */
[----:B------:R-:W-:Y:S01]  /*2d80*/  IMAD.MOV.U32 R219, RZ, RZ, R217 ;  /* 0x000000ffffdb7224 */ /* 0x000fe200078e00d9 */
[----:B--2---:R-:W-:Y:S04]  /*2d90*/  LEA.HI.X R7, R5, R217, R4, 0x6, P0 ;  /* 0x000000d905077211 */ /* 0x004fe800000f3404 */
[----:B------:R-:W-:Y:S01]  /*2da0*/  @!PT LDS RZ, [RZ] ;  /* 0x00000000fffff984 */ /* 0x000fe20000000800 */
[----:B------:R-:W-:Y:S01]  /*2db0*/  @!PT LDS RZ, [RZ] ;  /* 0x00000000fffff984 */ /* 0x000fe20000000800 */
[----:B------:R-:W-:Y:S01]  /*2dc0*/  @!PT LDS RZ, [RZ] ;  /* 0x00000000fffff984 */ /* 0x000fe20000000800 */
[----:B------:R1:W-:Y:S04]  /*2dd0*/  LDGSTS.E.BYPASS.LTC128B.128 [R225], desc[UR22][R218.64] ;  /* 0x00000000dae17fae */ /* 0x0003e8000b981a16 */
[----:B------:R1:W-:Y:S04]  /*2de0*/  LDGSTS.E.BYPASS.LTC128B.128 [R225+0x2000], desc[UR22][R218.64+0x80] ;  /* 0x02000080dae17fae */ /* 0x0003e8000b981a16 */
[----:B------:R1:W-:Y:S04]  /*2df0*/  LDGSTS.E.BYPASS.LTC128B.128 [R225+0x1000], desc[UR22][R6.64] ;  /* 0x0100000006e17fae */ /* 0x0003e8000b981a16 */
[----:B------:R1:W-:Y:S04]  /*2e00*/  LDGSTS.E.BYPASS.LTC128B.128 [R225+0x3000], desc[UR22][R6.64+0x80] ;  /* 0x0300008006e17fae */ /* 0x0003e8000b981a16 */
[----:B------:R-:W0:Y:S02]  /*2e10*/  LDGDEPBAR ;  /* 0x00000000000079af */ /* 0x000e240000000000 */
.L_x_63:
[----:B------:R-:W-:Y:S01]  /*2e20*/  F2FP.F16.F32.PACK_AB R186, R185, R186 ;  /* 0x000000bab9ba723e */ /* 0x000fe200000000ff */
[----:B------:R-:W-:Y:S01]  /*2e30*/  STS [R208+-0x2000], R243 ;  /* 0xffe000f3d0007388 */ /* 0x000fe20000000800 */
[----:B------:R-:W-:Y:S01]  /*2e40*/  F2FP.F16.F32.PACK_AB R229, R229, R232 ;  /* 0x000000e8e5e5723e */ /* 0x000fe200000000ff */
[----:B-1----:R-:W-:Y:S01]  /*2e50*/  IMAD R219, R214, UR7, RZ ;  /* 0x00000007d6db7c24 */ /* 0x002fe2000f8e02ff */
        /* <DEDUP_REMOVED lines=10> */
[----:B------:R-:W1:Y:S04]  /*2f00*/  LDSM.16.MT88.4 R8, [R202+0x8000] ;  /* 0x00800000ca08783b */ /* 0x000e680000004200 */
        /* <DEDUP_REMOVED lines=50> */
[----:B------:R-:W-:Y:S08]  /*3230*/  BRA.U !UP0, `(.L_x_64) ;  /* 0x0000000108487547 */ /* 0x000ff0000b800000 */
[----:B------:R-:W1:Y:S01]  /*3240*/  LDC R5, c[0x0][0x590] ;  /* 0x00016400ff057b82 */ /* 0x000e620000000800 */
[----:B------:R-:W-:Y:S07]  /*3250*/  IADD3 R7, P0, PT, RZ, -UR24, RZ ;  /* 0x80000018ff077c10 */ /* 0x000fee000ff1e0ff */
[----:B------:R-:W2:Y:S01]  /*3260*/  LDC R4, c[0x0][0x594] ;  /* 0x00016500ff047b82 */ /* 0x000ea20000000800 */
[----:B-1----:R-:W-:Y:S04]  /*3270*/  IMAD.SHL.U32 R6, R5, 0x40, RZ ;  /* 0x0000004005067824 */ /* 0x002fe800078e00ff */
[----:B------:R-:W-:Y:S05]  /*3280*/  IMAD.X R6, RZ, RZ, ~R6, P0 ;  /* 0x000000ffff067224 */ /* 0x000fea00000e0e06 */
[----:B------:R-:W-:Y:S04]  /*3290*/  SHF.R.S64 R7, R7, 0x1f, R6 ;  /* 0x0000001f07077819 */ /* 0x000fe80000001006 */
[----:B------:R-:W-:Y:S04]  /*32a0*/  IADD3 R220, P0, PT, R7, R220, RZ ;  /* 0x000000dc07dc7210 */ /* 0x000fe80007f1e0ff */
[----:B------:R-:W-:Y:S02]  /*32b0*/  LEA.HI.X.SX32 R221, R6, R221, 0x1, P0 ;  /* 0x000000dd06dd7211 */ /* 0x000fe400000f0eff */
[C---:B------:R-:W-:Y:S03]  /*32c0*/  LEA R8, P0, R5.reuse, R220, 0x6 ;  /* 0x000000dc05087211 */ /* 0x040fe600078030ff */
[----:B------:R-:W-:Y:S01]  /*32d0*/  @!PT LDS RZ, [RZ] ;  /* 0x00000000fffff984 */ /* 0x000fe20000000800 */
[----:B------:R-:W-:Y:S01]  /*32e0*/  @!PT LDS RZ, [RZ] ;  /* 0x00000000fffff984 */ /* 0x000fe20000000800 */
[----:B------:R-:W-:Y:S01]  /*32f0*/  @!PT LDS RZ, [RZ] ;  /* 0x00000000fffff984 */ /* 0x000fe20000000800 */
[----:B------:R1:W-:Y:S01]  /*3300*/  LDGSTS.E.BYPASS.LTC128B.128 [R209+0x8000], desc[UR22][R220.64] ;  /* 0x08000000dcd17fae */ /* 0x0003e2000b981a16 */
[----:B--2---:R-:W-:Y:S03]  /*3310*/  LEA.HI.X R9, R5, R221, R4, 0x6, P0 ;  /* 0x000000dd05097211 */ /* 0x004fe600000f3404 */
[----:B------:R1:W-:Y:S04]  /*3320*/  LDGSTS.E.BYPASS.LTC128B.128 [R209+0xa000], desc[UR22][R220.64+0x80] ;  /* 0x0a000080dcd17fae */ /* 0x0003e8000b981a16 */
[----:B------:R1:W-:Y:S04]  /*3330*/  LDGSTS.E.BYPASS.LTC128B.128 [R209+0x9000], desc[UR22][R8.64] ;  /* 0x0900000008d17fae */ /* 0x0003e8000b981a16 */
[----:B------:R1:W-:Y:S04]  /*3340*/  LDGSTS.E.BYPASS.LTC128B.128 [R209+0xb000], desc[UR22][R8.64+0x80] ;  /* 0x0b00008008d17fae */ /* 0x0003e8000b981a16 */
[----:B------:R-:W0:Y:S02]  /*3350*/  LDGDEPBAR ;  /* 0x00000000000079af */ /* 0x000e240000000000 */
.L_x_64:
[----:B------:R-:W-:Y:S01]  /*3360*/  LDSM.16.M88.4 R100, [R193] ;  /* 0x00000000c164783b */ /* 0x000fe20000000200 */
[----:B------:R-:W-:Y:S01]  /*3370*/  PLOP3.LUT P1, PT, PT, PT, UP0, 0x80, 0x8 ;  /* 0x000000000008781c */ /* 0x000fe20003f2f008 */
[----:B------:R-:W-:Y:S01]  /*3380*/  IMAD.U32 R233, RZ, RZ, UR14 ;  /* 0x0000000effe97e24 */ /* 0x000fe2000f8e00ff */
[----:B------:R-:W-:Y:S01]  /*3390*/  ULOP3.LUT UR6, UR32, 0x1, URZ, 0xc0, !UPT ;  /* 0x0000000120067892 */ /* 0x000fe2000f8ec0ff */
[----:B------:R-:W2:Y:S01]  /*33a0*/  LDSM.16.MT88.4 R16, [R202+0xc000] ;  /* 0x00c00000ca10783b */ /* 0x000ea20000004200 */
[----:B------:R-:W-:Y:S01]  /*33b0*/  IMAD.U32 R229, RZ, RZ, UR14 ;  /* 0x0000000effe57e24 */ /* 0x000fe2000f8e00ff */
[----:B------:R-:W-:Y:S01]  /*33c0*/  @UP0 UIADD3 UR15, UP2, UPT, UR10, -0x100, URZ ;  /* 0xffffff000a0f0890 */ /* 0x000fe2000ff5e0ff */
[----:B------:R-:W-:Y:S01]  /*33d0*/  LEA R232, P0, R233, R230, 0x2 ;  /* 0x000000e6e9e87211 */ /* 0x000fe200078010ff */
[----:B------:R-:W1:Y:S01]  /*33e0*/  LDSM.16.M88.4 R60, [R193+0x1000] ;  /* 0x00100000c13c783b */ /* 0x000e620000000200 */
[----:B------:R-:W-:Y:S01]  /*33f0*/  VIADD R222, R222, 0xffffffc0 ;  /* 0xffffffc0dede7836 */ /* 0x000fe20000000000 */
[----:B------:R-:W-:Y:S01]  /*3400*/  UISETP.NE.U32.AND UP1, UPT, UR6, 0x1, UPT ;  /* 0x000000010600788c */ /* 0x000fe2000bf25070 */
[----:B------:R-:W-:Y:S01]  /*3410*/  LEA.HI.X.SX32 R233, R229, R231, 0x2, P0 ;  /* 0x000000e7e5e97211 */ /* 0x000fe200000f16ff */
[----:B------:R-:W3:Y:S01]  /*3420*/  LDSM.16.MT88.4 R64, [R202+0xe000] ;  /* 0x00e00000ca40783b */ /* 0x000ee20000004200 */
[C---:B------:R-:W-:Y:S01]  /*3430*/  LEA R234, P0, R219.reuse, R232, 0x5 ;  /* 0x000000e8dbea7211 */ /* 0x040fe200078028ff */
[----:B------:R-:W-:Y:S02]  /*3440*/  @UP0 UIADD3.X UR6, UPT, UPT, UR11, -0x1, URZ, UP2, !UPT ;  /* 0xffffffff0b060890 */ /* 0x000fe400097fe4ff */
[----:B------:R-:W-:Y:S01]  /*3450*/  LDSM.16.M88.4 R104, [R192] ;  /* 0x00000000c068783b */ /* 0x000fe20000000200 */
[C---:B------:R-:W-:Y:S02]  /*3460*/  LEA.HI.X.SX32 R235, R219.reuse, R233, 0x5, P0 ;  /* 0x000000e9dbeb7211 */ /* 0x040fe400000f2eff */
[C---:B------:R-:W-:Y:S01]  /*3470*/  LEA R236, P0, R219.reuse, R234, 0x5 ;  /* 0x000000eadbec7211 */ /* 0x040fe200078028ff */
[----:B------:R-:W4:Y:S03]  /*3480*/  LDSM.16.MT88.4 R108, [R202+0xc800] ;  /* 0x00c80000ca6c783b */ /* 0x000f260000004200 */
[C---:B------:R-:W-:Y:S01]  /*3490*/  LEA.HI.X.SX32 R237, R219.reuse, R235, 0x5, P0 ;  /* 0x000000ebdbed7211 */ /* 0x040fe200000f2eff */
[----:B------:R-:W4:Y:S01]  /*34a0*/  LDSM.16.M88.4 R112, [R192+0x1000] ;  /* 0x00100000c070783b */ /* 0x000f220000000200 */
[C---:B------:R-:W-:Y:S03]  /*34b0*/  LEA R238, P0, R219.reuse, R236, 0x5 ;  /* 0x000000ecdbee7211 */ /* 0x040fe600078028ff */
[----:B------:R-:W4:Y:S01]  /*34c0*/  LDSM.16.MT88.4 R180, [R202+0xe800] ;  /* 0x00e80000cab4783b */ /* 0x000f220000004200 */
[C---:B------:R-:W-:Y:S02]  /*34d0*/  LEA.HI.X.SX32 R239, R219.reuse, R237, 0x5, P0 ;  /* 0x000000eddbef7211 */ /* 0x040fe400000f2eff */
[C---:B------:R-:W-:Y:S01]  /*34e0*/  LEA R242, P0, R219.reuse, R238, 0x5 ;  /* 0x000000eedbf27211 */ /* 0x040fe200078028ff */
[----:B------:R-:W-:Y:S03]  /*34f0*/  LDSM.16.MT88.4 R184, [R202+0xd000] ;  /* 0x00d00000cab8783b */ /* 0x000fe60000004200 */
[C---:B------:R-:W-:Y:S02]  /*3500*/  LEA.HI.X.SX32 R243, R219.reuse, R239, 0x5, P0 ;  /* 0x000000efdbf37211 */ /* 0x040fe400000f2eff */
[C---:B------:R-:W-:Y:S04]  /*3510*/  LEA R240, P0, R219.reuse, R242, 0x5 ;  /* 0x000000f2dbf07211 */ /* 0x040fe800078028ff */
[C---:B------:R-:W-:Y:S02]  /*3520*/  LEA.HI.X.SX32 R241, R219.reuse, R243, 0x5, P0 ;  /* 0x000000f3dbf17211 */ /* 0x040fe400000f2eff */
[C---:B------:R-:W-:Y:S01]  /*3530*/  LEA R244, P0, R219.reuse, R240, 0x5 ;  /* 0x000000f0dbf47211 */ /* 0x040fe200078028ff */
[-C--:B--2---:R-:W-:Y:S03]  /*3540*/  HMMA.16816.F32 R4, R100, R16.reuse, RZ ;  /* 0x000000106404723c */ /* 0x084fe600000018ff */
[C---:B------:R-:W-:Y:S05]  /*3550*/  LEA.HI.X.SX32 R245, R219.reuse, R241, 0x5, P0 ;  /* 0x000000f1dbf57211 */ /* 0x040fea00000f2eff */
[C---:B-1----:R-:W-:Y:S08]  /*3560*/  HMMA.16816.F32 R8, R60.reuse, R16, RZ ;  /* 0x000000103c08723c */ /* 0x042ff000000018ff */
[-C--:B------:R-:W-:Y:S08]  /*3570*/  HMMA.16816.F32 R12, R60, R18.reuse, RZ ;  /* 0x000000123c0c723c */ /* 0x080ff000000018ff */
[C---:B------:R-:W-:Y:S08]  /*3580*/  HMMA.16816.F32 R16, R100.reuse, R18, RZ ;  /* 0x000000126410723c */ /* 0x040ff000000018ff */
[-C--:B---3--:R-:W-:Y:S08]  /*3590*/  HMMA.16816.F32 R52, R100, R64.reuse, RZ ;  /* 0x000000406434723c */ /* 0x088ff000000018ff */
[C---:B------:R-:W-:Y:S08]  /*35a0*/  HMMA.16816.F32 R56, R60.reuse, R64, RZ ;  /* 0x000000403c38723c */ /* 0x040ff000000018ff */
[-C--:B------:R-:W-:Y:S08]  /*35b0*/  HMMA.16816.F32 R60, R60, R66.reuse, RZ ;  /* 0x000000423c3c723c */ /* 0x080ff000000018ff */
[----:B------:R-:W-:Y:S01]  /*35c0*/  HMMA.16816.F32 R64, R100, R66, RZ ;  /* 0x000000426440723c */ /* 0x000fe200000018ff */
[----:B------:R-:W1:Y:S07]  /*35d0*/  LDSM.16.M88.4 R100, [R191] ;  /* 0x00000000bf64783b */ /* 0x000e6e0000000200 */
[-C--:B----4-:R-:W-:Y:S08]  /*35e0*/  HMMA.16816.F32 R4, R104, R108.reuse, R4 ;  /* 0x0000006c6804723c */ /* 0x090ff00000001804 */
[C---:B------:R-:W-:Y:S08]  /*35f0*/  HMMA.16816.F32 R8, R112.reuse, R108, R8 ;  /* 0x0000006c7008723c */ /* 0x040ff00000001808 */
[-C--:B------:R-:W-:Y:S08]  /*3600*/  HMMA.16816.F32 R12, R112, R110.reuse, R12 ;  /* 0x0000006e700c723c */ /* 0x080ff0000000180c */
[C---:B------:R-:W-:Y:S01]  /*3610*/  HMMA.16816.F32 R16, R104.reuse, R110, R16 ;  /* 0x0000006e6810723c */ /* 0x040fe20000001810 */
[----:B------:R-:W2:Y:S07]  /*3620*/  LDSM.16.M88.4 R108, [R191+0x1000] ;  /* 0x00100000bf6c783b */ /* 0x000eae0000000200 */
[-C--:B------:R-:W-:Y:S08]  /*3630*/  HMMA.16816.F32 R52, R104, R180.reuse, R52 ;  /* 0x000000b46834723c */ /* 0x080ff00000001834 */
[C---:B------:R-:W-:Y:S08]  /*3640*/  HMMA.16816.F32 R56, R112.reuse, R180, R56 ;  /* 0x000000b47038723c */ /* 0x040ff00000001838 */
[-C--:B------:R-:W-:Y:S01]  /*3650*/  HMMA.16816.F32 R60, R112, R182.reuse, R60 ;  /* 0x000000b6703c723c */ /* 0x080fe2000000183c */
[----:B------:R-:W3:Y:S07]  /*3660*/  LDSM.16.MT88.4 R112, [R202+0xf000] ;  /* 0x00f00000ca70783b */ /* 0x000eee0000004200 */
[----:B------:R-:W-:Y:S01]  /*3670*/  HMMA.16816.F32 R64, R104, R182, R64 ;  /* 0x000000b66840723c */ /* 0x000fe20000001840 */
[----:B------:R-:W-:Y:S04]  /*3680*/  LDSM.16.M88.4 R104, [R190] ;  /* 0x00000000be68783b */ /* 0x000fe80000000200 */
[----:B------:R-:W4:Y:S03]  /*3690*/  LDSM.16.MT88.4 R180, [R202+0xd800] ;  /* 0x00d80000cab4783b */ /* 0x000f260000004200 */
[-C--:B-1----:R-:W-:Y:S08]  /*36a0*/  HMMA.16816.F32 R4, R100, R184.reuse, R4 ;  /* 0x000000b86404723c */ /* 0x082ff00000001804 */
[C---:B--2---:R-:W-:Y:S08]  /*36b0*/  HMMA.16816.F32 R8, R108.reuse, R184, R8 ;  /* 0x000000b86c08723c */ /* 0x044ff00000001808 */
[-C--:B------:R-:W-:Y:S08]  /*36c0*/  HMMA.16816.F32 R12, R108, R186.reuse, R12 ;  /* 0x000000ba6c0c723c */ /* 0x080ff0000000180c */
[C---:B------:R-:W-:Y:S01]  /*36d0*/  HMMA.16816.F32 R16, R100.reuse, R186, R16 ;  /* 0x000000ba6410723c */ /* 0x040fe20000001810 */
[----:B------:R-:W1:Y:S07]  /*36e0*/  LDSM.16.M88.4 R184, [R190+0x1000] ;  /* 0x00100000beb8783b */ /* 0x000e6e0000000200 */
[-C--:B---3--:R-:W-:Y:S08]  /*36f0*/  HMMA.16816.F32 R52, R100, R112.reuse, R52 ;  /* 0x000000706434723c */ /* 0x088ff00000001834 */
[C---:B------:R-:W-:Y:S04]  /*3700*/  HMMA.16816.F32 R56, R108.reuse, R112, R56 ;  /* 0x000000706c38723c */ /* 0x040fe80000001838 */
[C---:B------:R-:W-:Y:S04]  /*3710*/  IMAD.WIDE R112, R219.reuse, -0xc0, R244 ;  /* 0xffffff40db707825 */ /* 0x040fe800078e02f4 */
[-C--:B------:R-:W-:Y:S03]  /*3720*/  HMMA.16816.F32 R60, R108, R114.reuse, R60 ;  /* 0x000000726c3c723c */ /* 0x080fe6000000183c */
[C---:B------:R-:W-:Y:S04]  /*3730*/  LEA R108, P0, R219.reuse, R112, 0x5 ;  /* 0x00000070db6c7211 */ /* 0x040fe800078028ff */
[C---:B------:R-:W-:Y:S01]  /*3740*/  LEA.HI.X.SX32 R109, R219.reuse, R113, 0x5, P0 ;  /* 0x00000071db6d7211 */ /* 0x040fe200000f2eff */
[----:B------:R-:W-:Y:S01]  /*3750*/  HMMA.16816.F32 R64, R100, R114, R64 ;  /* 0x000000726440723c */ /* 0x000fe20000001840 */
[----:B------:R-:W2:Y:S03]  /*3760*/  LDSM.16.MT88.4 R100, [R202+0xf800] ;  /* 0x00f80000ca64783b */ /* 0x000ea60000004200 */
[C---:B------:R-:W-:Y:S04]  /*3770*/  LEA R110, P0, R219.reuse, R108, 0x5 ;  /* 0x0000006cdb6e7211 */ /* 0x040fe800078028ff */
[-C--:B----4-:R-:W-:Y:S05]  /*3780*/  HMMA.16816.F32 R4, R104, R180.reuse, R4 ;  /* 0x000000b46804723c */ /* 0x090fea0000001804 */
[C---:B------:R-:W-:Y:S02]  /*3790*/  LEA.HI.X.SX32 R111, R219.reuse, R109, 0x5, P0 ;  /* 0x0000006ddb6f7211 */ /* 0x040fe400000f2eff */
[C---:B------:R-:W-:Y:S01]  /*37a0*/  LEA R114, P0, R219.reuse, R110, 0x5 ;  /* 0x0000006edb727211 */ /* 0x040fe200078028ff */
[C---:B-1----:R-:W-:Y:S04]  /*37b0*/  HMMA.16816.F32 R8, R184.reuse, R180, R8 ;  /* 0x000000b4b808723c */ /* 0x042fe80000001808 */
[C---:B------:R-:W-:Y:S02]  /*37c0*/  LEA.HI.X.SX32 R115, R219.reuse, R111, 0x5, P0 ;  /* 0x0000006fdb737211 */ /* 0x040fe400000f2eff */
[C---:B------:R-:W-:Y:S02]  /*37d0*/  LEA R180, P0, R219.reuse, R114, 0x5 ;  /* 0x00000072dbb47211 */ /* 0x040fe400078028ff */
[-C--:B------:R-:W-:Y:S03]  /*37e0*/  HMMA.16816.F32 R12, R184, R182.reuse, R12 ;  /* 0x000000b6b80c723c */ /* 0x080fe6000000180c */
[C---:B------:R-:W-:Y:S02]  /*37f0*/  LEA.HI.X.SX32 R181, R219.reuse, R115, 0x5, P0 ;  /* 0x00000073dbb57211 */ /* 0x040fe400000f2eff */
[C---:B------:R-:W-:Y:S03]  /*3800*/  LEA R246, P0, R219.reuse, R180, 0x5 ;  /* 0x000000b4dbf67211 */ /* 0x040fe600078028ff */
[C---:B------:R-:W-:Y:S04]  /*3810*/  HMMA.16816.F32 R16, R104.reuse, R182, R16 ;  /* 0x000000b66810723c */ /* 0x040fe80000001810 */
[C---:B------:R-:W-:Y:S02]  /*3820*/  LEA.HI.X.SX32 R247, R219.reuse, R181, 0x5, P0 ;  /* 0x000000b5dbf77211 */ /* 0x040fe400000f2eff */
[C---:B------:R-:W-:Y:S02]  /*3830*/  LEA R182, P0, R219.reuse, R246, 0x5 ;  /* 0x000000f6dbb67211 */ /* 0x040fe400078028ff */
[-C--:B--2---:R-:W-:Y:S03]  /*3840*/  HMMA.16816.F32 R52, R104, R100.reuse, R52 ;  /* 0x000000646834723c */ /* 0x084fe60000001834 */
[C---:B------:R-:W-:Y:S05]  /*3850*/  LEA.HI.X.SX32 R183, R219.reuse, R247, 0x5, P0 ;  /* 0x000000f7dbb77211 */ /* 0x040fea00000f2eff */
[C---:B------:R-:W-:Y:S04]  /*3860*/  HMMA.16816.F32 R56, R184.reuse, R100, R56 ;  /* 0x00000064b838723c */ /* 0x040fe80000001838 */
[C---:B------:R-:W-:Y:S04]  /*3870*/  IMAD.WIDE R250, R219.reuse, -0xc0, R182 ;  /* 0xffffff40dbfa7825 */ /* 0x040fe800078e02b6 */
[-C--:B------:R-:W-:Y:S03]  /*3880*/  HMMA.16816.F32 R60, R184, R102.reuse, R60 ;  /* 0x00000066b83c723c */ /* 0x080fe6000000183c */
[----:B------:R-:W-:Y:S01]  /*3890*/  @P1 IMAD.WIDE.U32 R184, R204, R211, UR10 ;  /* 0x0000000accb81e25 */ /* 0x000fe2000f8e00d3 */
[C---:B------:R-:W-:Y:S01]  /*38a0*/  LEA R248, P0, R219.reuse, R250, 0x5 ;  /* 0x000000fadbf87211 */ /* 0x040fe200078028ff */
[----:B------:R-:W-:Y:S01]  /*38b0*/  @UP0 UMOV UR10, UR15 ;  /* 0x0000000f000a0c82 */ /* 0x000fe20008000000 */
[----:B------:R-:W-:Y:S02]  /*38c0*/  @UP0 UMOV UR11, UR6 ;  /* 0x00000006000b0c82 */ /* 0x000fe40008000000 */
[----:B------:R-:W-:Y:S01]  /*38d0*/  HMMA.16816.F32 R64, R104, R102, R64 ;  /* 0x000000666840723c */ /* 0x000fe20000001840 */
[----:B------:R-:W5:Y:S03]  /*38e0*/  @P1 LDG.E R224, desc[UR22][R184.64+-0x100] ;  /* 0xffff0016b8e01981 */ /* 0x000f66000c1e1900 */
[C---:B------:R-:W-:Y:S01]  /*38f0*/  LEA.HI.X.SX32 R249, R219.reuse, R251, 0x5, P0 ;  /* 0x000000fbdbf97211 */ /* 0x040fe200000f2eff */
[----:B------:R1:W5:Y:S01]  /*3900*/  @P1 LDG.E R223, desc[UR22][R184.64+-0xe0] ;  /* 0xffff2016b8df1981 */ /* 0x000362000c1e1900 */
[C---:B------:R-:W-:Y:S03]  /*3910*/  LEA R100, P0, R219.reuse, R248, 0x5 ;  /* 0x000000f8db647211 */ /* 0x040fe600078028ff */
[----:B------:R2:W-:Y:S01]  /*3920*/  REDG.E.ADD.F32.FTZ.RN.STRONG.GPU desc[UR22][R230.64], R4 ;  /* 0x00000004e60079a6 */ /* 0x0005e2000c12f316 */
[C---:B------:R-:W-:Y:S02]  /*3930*/  LEA.HI.X.SX32 R101, R219.reuse, R249, 0x5, P0 ;  /* 0x000000f9db657211 */ /* 0x040fe400000f2eff */
[C---:B------:R-:W-:Y:S01]  /*3940*/  LEA R186, P0, R219.reuse, R100, 0x5 ;  /* 0x00000064dbba7211 */ /* 0x040fe200078028ff */
[----:B------:R3:W-:Y:S03]  /*3950*/  REDG.E.ADD.F32.FTZ.RN.STRONG.GPU desc[UR22][R232.64], R5 ;  /* 0x00000005e80079a6 */ /* 0x0007e6000c12f316 */
[C---:B------:R-:W-:Y:S01]  /*3960*/  LEA.HI.X.SX32 R187, R219.reuse, R101, 0x5, P0 ;  /* 0x00000065dbbb7211 */ /* 0x040fe200000f2eff */
[----:B------:R4:W-:Y:S04]  /*3970*/  REDG.E.ADD.F32.FTZ.RN.STRONG.GPU desc[UR22][R234.64], R6 ;  /* 0x00000006ea0079a6 */ /* 0x0009e8000c12f316 */
[----:B------:R4:W-:Y:S04]  /*3980*/  REDG.E.ADD.F32.FTZ.RN.STRONG.GPU desc[UR22][R236.64], R7 ;  /* 0x00000007ec0079a6 */ /* 0x0009e8000c12f316 */
[----:B------:R4:W-:Y:S04]  /*3990*/  REDG.E.ADD.F32.FTZ.RN.STRONG.GPU desc[UR22][R238.64], R8 ;  /* 0x00000008ee0079a6 */ /* 0x0009e8000c12f316 */
[----:B------:R-:W-:Y:S01]  /*39a0*/  REDG.E.ADD.F32.FTZ.RN.STRONG.GPU desc[UR22][R242.64], R9 ;  /* 0x00000009f20079a6 */ /* 0x000fe2000c12f316 */
[C---:B-1----:R-:W-:Y:S03]  /*39b0*/  LEA R184, P0, R219.reuse, R186, 0x5 ;  /* 0x000000badbb87211 */ /* 0x042fe600078028ff */
[----:B------:R-:W-:Y:S01]  /*39c0*/  REDG.E.ADD.F32.FTZ.RN.STRONG.GPU desc[UR22][R240.64], R10 ;  /* 0x0000000af00079a6 */ /* 0x000fe2000c12f316 */
[C---:B------:R-:W-:Y:S02]  /*39d0*/  LEA.HI.X.SX32 R185, R219.reuse, R187, 0x5, P0 ;  /* 0x000000bbdbb97211 */ /* 0x040fe400000f2eff */
[C---:B--2---:R-:W-:Y:S01]  /*39e0*/  LEA R4, P0, R219.reuse, R184, 0x5 ;  /* 0x000000b8db047211 */ /* 0x044fe200078028ff */
[----:B------:R-:W-:Y:S03]  /*39f0*/  REDG.E.ADD.F32.FTZ.RN.STRONG.GPU desc[UR22][R244.64], R11 ;  /* 0x0000000bf40079a6 */ /* 0x000fe6000c12f316 */
[C---:B---3--:R-:W-:Y:S01]  /*3a00*/  LEA.HI.X.SX32 R5, R219.reuse, R185, 0x5, P0 ;  /* 0x000000b9db057211 */ /* 0x048fe200000f2eff */
[----:B------:R-:W-:Y:S01]  /*3a10*/  REDG.E.ADD.F32.FTZ.RN.STRONG.GPU desc[UR22][R230.64+0x80], R16 ;  /* 0x00008010e60079a6 */ /* 0x000fe2000c12f316 */
[C---:B------:R-:W-:Y:S03]  /*3a20*/  LEA R232, P0, R219.reuse, R4, 0x5 ;  /* 0x00000004dbe87211 */ /* 0x040fe600078028ff */
[----:B------:R-:W-:Y:S01]  /*3a30*/  REDG.E.ADD.F32.FTZ.RN.STRONG.GPU desc[UR22][R112.64+0x80], R17 ;  /* 0x00008011700079a6 */ /* 0x000fe2000c12f316 */
[C---:B------:R-:W-:Y:S03]  /*3a40*/  LEA.HI.X.SX32 R233, R219.reuse, R5, 0x5, P0 ;  /* 0x00000005dbe97211 */ /* 0x040fe600000f2eff */
[----:B------:R1:W-:Y:S01]  /*3a50*/  REDG.E.ADD.F32.FTZ.RN.STRONG.GPU desc[UR22][R108.64+0x80], R18 ;  /* 0x000080126c0079a6 */ /* 0x0003e2000c12f316 */
[C---:B----4-:R-:W-:Y:S03]  /*3a60*/  IMAD.WIDE R234, R219.reuse, -0xc0, R232 ;  /* 0xffffff40dbea7825 */ /* 0x050fe600078e02e8 */
        /* <DEDUP_REMOVED lines=19> */
[C---:B-1----:R-:W-:Y:S03]  /*3ba0*/  LEA R108, P0, R219.reuse, R106, 0x5 ;  /* 0x0000006adb6c7211 */ /* 0x042fe600078028ff */
[----:B------:R-:W-:Y:S01]  /*3bb0*/  REDG.E.ADD.F32.FTZ.RN.STRONG.GPU desc[UR22][R186.64+0x100], R56 ;  /* 0x00010038ba0079a6 */ /* 0x000fe2000c12f316 */
[----:B------:R-:W-:Y:S02]  /*3bc0*/  LEA.HI.X.SX32 R109, R219, R107, 0x5, P0 ;  /* 0x0000006bdb6d7211 */ /* 0x000fe400000f2eff */
[----:B------:R-:W-:Y:S01]  /*3bd0*/  PLOP3.LUT P0, PT, PT, PT, UP1, 0x80, 0x8 ;  /* 0x000000000008781c */ /* 0x000fe20003f0f018 */
[----:B------:R-:W-:Y:S01]  /*3be0*/  REDG.E.ADD.F32.FTZ.RN.STRONG.GPU desc[UR22][R184.64+0x100], R57 ;  /* 0x00010039b80079a6 */ /* 0x000fe2000c12f316 */
[----:B------:R-:W-:Y:S03]  /*3bf0*/  @UP0 UIADD3 UR12, UP1, UPT, UR12, -0x100, URZ ;  /* 0xffffff000c0c0890 */ /* 0x000fe6000ff3e0ff */
[----:B------:R-:W-:Y:S01]  /*3c00*/  REDG.E.ADD.F32.FTZ.RN.STRONG.GPU desc[UR22][R4.64+0x100], R58 ;  /* 0x0001003a040079a6 */ /* 0x000fe2000c12f316 */
[----:B------:R-:W-:Y:S02]  /*3c10*/  @UP0 UIADD3.X UR13, UPT, UPT, UR13, -0x1, URZ, UP1, !UPT ;  /* 0xffffffff0d0d0890 */ /* 0x000fe40008ffe4ff */
[----:B------:R-:W-:Y:S01]  /*3c20*/  UISETP.GT.AND UP1, UPT, UR32, UR4, UPT ;  /* 0x000000042000728c */ /* 0x000fe2000bf24270 */
[----:B------:R-:W-:Y:S04]  /*3c30*/  REDG.E.ADD.F32.FTZ.RN.STRONG.GPU desc[UR22][R232.64+0x100], R59 ;  /* 0x0001003be80079a6 */ /* 0x000fe8000c12f316 */
[----:B------:R-:W-:Y:S04]  /*3c40*/  REDG.E.ADD.F32.FTZ.RN.STRONG.GPU desc[UR22][R230.64+0x180], R64 ;  /* 0x00018040e60079a6 */ /* 0x000fe8000c12f316 */
[----:B------:R-:W-:Y:S04]  /*3c50*/  REDG.E.ADD.F32.FTZ.RN.STRONG.GPU desc[UR22][R234.64+0x180], R65 ;  /* 0x00018041ea0079a6 */ /* 0x000fe8000c12f316 */
[----:B------:R-:W-:Y:S04]  /*3c60*/  REDG.E.ADD.F32.FTZ.RN.STRONG.GPU desc[UR22][R6.64+0x180], R66 ;  /* 0x00018042060079a6 */ /* 0x000fe8000c12f316 */
        /* <DEDUP_REMOVED lines=24> */
[----:B------:R-:W-:Y:S07]  /*3df0*/  LDSM.16.MT88.4 R12, [R188+0x1800] ;  /* 0x00180000bc0c783b */ /* 0x000fee0000004200 */
[----:B------:R-:W-:Y:S01]  /*3e00*/  HMMA.16816.F32 R96, R4, R18, R96 ;  /* 0x000000120460723c */ /* 0x000fe20000001860 */
[----:B------:R-:W2:Y:S04]  /*3e10*/  LDSM.16.MT88.4 R4, [R195+-0x800] ;  /* 0xfff80000c304783b */ /* 0x000ea80000004200 */
[----:B------:R-:W3:Y:S03]  /*3e20*/  LDSM.16.MT88.4 R16, [R194+-0x800] ;  /* 0xfff80000c210783b */ /* 0x000ee60000004200 */
[-C--:B----4-:R-:W-:Y:S08]  /*3e30*/  HMMA.16816.F32 R68, R52, R56.reuse, R68 ;  /* 0x000000383444723c */ /* 0x090ff00000001844 */
[C---:B------:R-:W-:Y:S08]  /*3e40*/  HMMA.16816.F32 R72, R64.reuse, R56, R72 ;  /* 0x000000384048723c */ /* 0x040ff00000001848 */
[-C--:B------:R-:W-:Y:S08]  /*3e50*/  HMMA.16816.F32 R76, R64, R58.reuse, R76 ;  /* 0x0000003a404c723c */ /* 0x080ff0000000184c */
[C---:B------:R-:W-:Y:S01]  /*3e60*/  HMMA.16816.F32 R80, R52.reuse, R58, R80 ;  /* 0x0000003a3450723c */ /* 0x040fe20000001850 */
[----:B------:R-:W4:Y:S07]  /*3e70*/  LDSM.16.MT88.4 R56, [R188+0x3800] ;  /* 0x00380000bc38783b */ /* 0x000f2e0000004200 */
        /* <DEDUP_REMOVED lines=8> */
[-C--:B------:R-:W-:Y:S08]  /*3f00*/  HMMA.16816.F32 R84, R8, R108.reuse, R84 ;  /* 0x0000006c0854723c */ /* 0x080ff00000001854 */
[C---:B------:R-:W-:Y:S08]  /*3f10*/  HMMA.16816.F32 R88, R104.reuse, R108, R88 ;  /* 0x0000006c6858723c */ /* 0x040ff00000001858 */
[-C--:B------:R-:W-:Y:S08]  /*3f20*/  HMMA.16816.F32 R92, R104, R110.reuse, R92 ;  /* 0x0000006e685c723c */ /* 0x080ff0000000185c */
[----:B------:R-:W-:Y:S08]  /*3f30*/  HMMA.16816.F32 R96, R8, R110, R96 ;  /* 0x0000006e0860723c */ /* 0x000ff00000001860 */
[-C--:B--2---:R-:W-:Y:S08]  /*3f40*/  HMMA.16816.F32 R68, R4, R12.reuse, R68 ;  /* 0x0000000c0444723c */ /* 0x084ff00000001844 */
[C---:B---3--:R-:W-:Y:S08]  /*3f50*/  HMMA.16816.F32 R72, R16.reuse, R12, R72 ;  /* 0x0000000c1048723c */ /* 0x048ff00000001848 */
[-C--:B------:R-:W-:Y:S08]  /*3f60*/  HMMA.16816.F32 R76, R16, R14.reuse, R76 ;  /* 0x0000000e104c723c */ /* 0x080ff0000000184c */
[C---:B------:R-:W-:Y:S08]  /*3f70*/  HMMA.16816.F32 R80, R4.reuse, R14, R80 ;  /* 0x0000000e0450723c */ /* 0x040ff00000001850 */
[-C--:B----4-:R-:W-:Y:S08]  /*3f80*/  HMMA.16816.F32 R84, R4, R56.reuse, R84 ;  /* 0x000000380454723c */ /* 0x090ff00000001854 */
[C---:B------:R-:W-:Y:S08]  /*3f90*/  HMMA.16816.F32 R88, R16.reuse, R56, R88 ;  /* 0x000000381058723c */ /* 0x040ff00000001858 */
[-C--:B------:R-:W-:Y:S08]  /*3fa0*/  HMMA.16816.F32 R92, R16, R58.reuse, R92 ;  /* 0x0000003a105c723c */ /* 0x080ff0000000185c */
[----:B------:R-:W-:Y:S04]  /*3fb0*/  HMMA.16816.F32 R96, R4, R58, R96 ;  /* 0x0000003a0460723c */ /* 0x000fe80000001860 */
[C---:B------:R-:W-:Y:S02]  /*3fc0*/  VIADD R4, R188.reuse, 0xffffc000 ;  /* 0xffffc000bc047836 */ /* 0x040fe40000000000 */
[----:B------:R-:W-:Y:S04]  /*3fd0*/  @P0 VIADD R4, R188, 0x4000 ;  /* 0x00004000bc040836 */ /* 0x000fe80000000000 */
[----:B------:R-:W-:Y:S01]  /*3fe0*/  IMAD.MOV.U32 R188, RZ, RZ, R4 ;  /* 0x000000ffffbc7224 */ /* 0x000fe200078e0004 */
[----:B------:R-:W-:Y:S09]  /*3ff0*/  BRA.U UP1, `(.L_x_65) ;  /* 0xffffffdd01507547 */ /* 0x000ff2000b83ffff */
.L_x_62:
[----:B------:R-:W-:Y:S01]  /*4000*/  F2FP.F16.F32.PACK_AB R8, R41, R40 ;  /* 0x000000282908723e */ /* 0x000fe200000000ff */
[----:B------:R-:W3:Y:S01]  /*4010*/  LDCU UR4, c[0x0][0x500] ;  /* 0x0000a000ff0477ac */ /* 0x000ee20008000800 */
[----:B------:R-:W4:Y:S01]  /*4020*/  S2R R40, SR_TID.X ;  /* 0x0000000000287919 */ /* 0x000f220000002100 */
[----:B------:R-:W2:Y:S01]  /*4030*/  LDC.64 R6, c[0x0][0x5c0] ;  /* 0x00017000ff067b82 */ /* 0x000ea20000000a00 */
[----:B------:R-:W-:Y:S01]  /*4040*/  IADD3 R9, PT, PT, R207, 0xc040, RZ ;  /* 0x0000c040cf097810 */ /* 0x000fe20007ffe0ff */
[----:B------:R-:W1:Y:S01]  /*4050*/  LDCU.64 UR6, c[0x0][0x5b0] ;  /* 0x0000b600ff0677ac */ /* 0x000e620008000a00 */
[----:B------:R-:W-:Y:S02]  /*4060*/  F2FP.F16.F32.PACK_AB R20, R21, R20 ;  /* 0x000000141514723e */ /* 0x000fe400000000ff */
[----:B------:R-:W-:Y:S01]  /*4070*/  F2FP.F16.F32.PACK_AB R22, R23, R22 ;  /* 0x000000161716723e */ /* 0x000fe200000000ff */
[----:B------:R-:W1:Y:S01]  /*4080*/  LDCU.64 UR8, c[0x0][0x5e0] ;  /* 0x0000bc00ff0877ac */ /* 0x000e620008000a00 */
[----:B------:R-:W-:Y:S01]  /*4090*/  F2FP.F16.F32.PACK_AB R32, R33, R32 ;  /* 0x000000202120723e */ /* 0x000fe200000000ff */
[----:B------:R-:W1:Y:S01]  /*40a0*/  LDC.64 R4, c[0x0][0x5c8] ;  /* 0x00017200ff047b82 */ /* 0x000e620000000a00 */
[----:B------:R-:W-:-:S02]  /*40b0*/  F2FP.F16.F32.PACK_AB R34, R35, R34 ;  /* 0x000000222322723e */ /* 0x000fc400000000ff */
[----:B------:R-:W-:Y:S02]  /*40c0*/  F2FP.F16.F32.PACK_AB R24, R25, R24 ;  /* 0x000000181918723e */ /* 0x000fe400000000ff */
[----:B------:R-:W-:Y:S02]  /*40d0*/  F2FP.F16.F32.PACK_AB R26, R27, R26 ;  /* 0x0000001a1b1a723e */ /* 0x000fe400000000ff */
[----:B------:R-:W-:Y:S01]  /*40e0*/  F2FP.F16.F32.PACK_AB R28, R29, R28 ;  /* 0x0000001c1d1c723e */ /* 0x000fe200000000ff */
[----:B---3--:R-:W-:Y:S01]  /*40f0*/  FMUL.FTZ R68, R68, UR4 ;  /* 0x0000000444447c20 */ /* 0x008fe20008410000 */
        /* <DEDUP_REMOVED lines=14> */
[----:B----4-:R-:W-:Y:S01]  /*41e0*/  LOP3.LUT P0, RZ, R40, 0x10, RZ, 0xc0, !PT ;  /* 0x0000001028ff7812 */ /* 0x010fe2000780c0ff */
        /* <DEDUP_REMOVED lines=17> */
[----:B------:R-:W-:Y:S01]  /*4300*/  FMUL.FTZ R92, R92, UR4 ;  /* 0x000000045c5c7c20 */ /* 0x000fe20008410000 */
[----:B------:R-:W-:Y:S01]  /*4310*/  F2FP.F16.F32.PACK_AB R82, R83, R82 ;  /* 0x000000525352723e */ /* 0x000fe200000000ff */
[----:B------:R-:W-:Y:S01]  /*4320*/  FMUL.FTZ R93, R93, UR4 ;  /* 0x000000045d5d7c20 */ /* 0x000fe20008410000 */
[----:B------:R-:W-:Y:S01]  /*4330*/  @P0 IADD3 R9, PT, PT, R228, -0x40, RZ ;  /* 0xffffffc0e4090810 */ /* 0x000fe20007ffe0ff */
[----:B------:R-:W-:Y:S01]  /*4340*/  FMUL.FTZ R94, R94, UR4 ;  /* 0x000000045e5e7c20 */ /* 0x000fe20008410000 */
[----:B------:R-:W-:Y:S01]  /*4350*/  FMUL.FTZ R95, R95, UR4 ;  /* 0x000000045f5f7c20 */ /* 0x000fe20008410000 */
[----:B------:R-:W-:Y:S01]  /*4360*/  F2FP.F16.F32.PACK_AB R72, R73, R72 ;  /* 0x000000484948723e */ /* 0x000fe200000000ff */
[----:B------:R-:W3:Y:S01]  /*4370*/  LDCU.64 UR4, c[0x0][0x5a8] ;  /* 0x0000b500ff0477ac */ /* 0x000ee20008000a00 */
[----:B------:R-:W-:Y:S01]  /*4380*/  F2FP.F16.F32.PACK_AB R74, R75, R74 ;  /* 0x0000004a4b4a723e */ /* 0x000fe200000000ff */
[----:B--2---:R-:W-:Y:S01]  /*4390*/  IMAD R10, R6, UR25, RZ ;  /* 0x00000019060a7c24 */ /* 0x004fe2000f8e02ff */
[----:B------:R-:W-:-:S02]  /*43a0*/  F2FP.F16.F32.PACK_AB R76, R77, R76 ;  /* 0x0000004c4d4c723e */ /* 0x000fc400000000ff */
[----:B------:R-:W-:Y:S01]  /*43b0*/  F2FP.F16.F32.PACK_AB R78, R79, R78 ;  /* 0x0000004e4f4e723e */ /* 0x000fe200000000ff */
[----:B------:R-:W-:Y:S01]  /*43c0*/  IMAD R10, R7, UR26, R10 ;  /* 0x0000001a070a7c24 */ /* 0x000fe2000f8e020a */
[----:B------:R-:W-:Y:S02]  /*43d0*/  F2FP.F16.F32.PACK_AB R84, R85, R84 ;  /* 0x000000545554723e */ /* 0x000fe400000000ff */
[----:B------:R-:W-:Y:S01]  /*43e0*/  F2FP.F16.F32.PACK_AB R86, R87, R86 ;  /* 0x000000565756723e */ /* 0x000fe200000000ff */
[----:B------:R-:W-:Y:S01]  /*43f0*/  STS [R207+0xc000], R68 ;  /* 0x00c00044cf007388 */ /* 0x000fe20000000800 */
[----:B------:R-:W-:Y:S02]  /*4400*/  F2FP.F16.F32.PACK_AB R96, R97, R96 ;  /* 0x000000606160723e */ /* 0x000fe400000000ff */
[----:B------:R-:W-:Y:S01]  /*4410*/  F2FP.F16.F32.PACK_AB R98, R99, R98 ;  /* 0x000000626362723e */ /* 0x000fe200000000ff */
[----:B------:R-:W-:Y:S01]  /*4420*/  STS [R207+0xc400], R70 ;  /* 0x00c40046cf007388 */ /* 0x000fe20000000800 */
[----:B------:R-:W-:-:S02]  /*4430*/  F2FP.F16.F32.PACK_AB R88, R89, R88 ;  /* 0x000000585958723e */ /* 0x000fc400000000ff */
[----:B------:R-:W-:Y:S01]  /*4440*/  F2FP.F16.F32.PACK_AB R90, R91, R90 ;  /* 0x0000005a5b5a723e */ /* 0x000fe200000000ff */
[----:B------:R-:W-:Y:S01]  /*4450*/  STS [R9], R80 ;  /* 0x0000005009007388 */ /* 0x000fe20000000800 */
        /* <DEDUP_REMOVED lines=8> */
[----:B------:R-:W-:Y:S01]  /*44e0*/  STS [R207+0xd400], R74 ;  /* 0x00d4004acf007388 */ /* 0x000fe20000000800 */
[----:B------:R-:W-:Y:S02]  /*44f0*/  F2FP.F16.F32.PACK_AB R50, R51, R50 ;  /* 0x000000323332723e */ /* 0x000fe400000000ff */
[----:B------:R-:W-:Y:S01]  /*4500*/  F2FP.F16.F32.PACK_AB R42, R43, R42 ;  /* 0x0000002a2b2a723e */ /* 0x000fe200000000ff */
[----:B------:R-:W-:Y:S01]  /*4510*/  STS [R9+0x1000], R76 ;  /* 0x0010004c09007388 */ /* 0x000fe20000000800 */
[----:B------:R-:W-:Y:S02]  /*4520*/  F2FP.F16.F32.PACK_AB R44, R45, R44 ;  /* 0x0000002c2d2c723e */ /* 0x000fe400000000ff */
[----:B------:R-:W-:Y:S01]  /*4530*/  F2FP.F16.F32.PACK_AB R46, R47, R46 ;  /* 0x0000002e2f2e723e */ /* 0x000fe200000000ff */
[----:B------:R-:W-:Y:S01]  /*4540*/  STS [R9+0x1400], R78 ;  /* 0x0014004e09007388 */ /* 0x000fe20000000800 */
[----:B------:R-:W-:-:S02]  /*4550*/  MOV R211, RZ ;  /* 0x000000ff00d37202 */ /* 0x000fc40000000f00 */
[----:B---3--:R-:W-:Y:S01]  /*4560*/  MOV R45, UR5 ;  /* 0x00000005002d7c02 */ /* 0x008fe20008000f00 */
[----:B------:R-:W-:Y:S01]  /*4570*/  STS [R207+0xe000], R84 ;  /* 0x00e00054cf007388 */ /* 0x000fe20000000800 */
[----:B-1----:R-:W-:Y:S01]  /*4580*/  MOV R41, UR7 ;  /* 0x0000000700297c02 */ /* 0x002fe20008000f00 */
[----:B------:R-:W-:Y:S02]  /*4590*/  IMAD.WIDE.U32 R12, R6, UR26, R210 ;  /* 0x0000001a060c7c25 */ /* 0x000fe4000f8e00d2 */
[----:B------:R-:W-:Y:S02]  /*45a0*/  STS [R207+0xe400], R86 ;  /* 0x00e40056cf007388 */ /* 0x000fe40000000800 */
[----:B------:R-:W-:Y:S01]  /*45b0*/  IMAD.IADD R13, R13, 0x1, R10 ;  /* 0x000000010d0d7824 */ /* 0x000fe200078e020a */
[----:B------:R-:W-:Y:S01]  /*45c0*/  MOV R10, UR4 ;  /* 0x00000004000a7c02 */ /* 0x000fe20008000f00 */
[----:B------:R-:W-:Y:S01]  /*45d0*/  STS [R9+0x2000], R96 ;  /* 0x0020006009007388 */ /* 0x000fe20000000800 */
[----:B------:R-:W1:Y:S03]  /*45e0*/  LDCU.64 UR4, c[0x0][0x5d8] ;  /* 0x0000bb00ff0477ac */ /* 0x000e660008000a00 */
[----:B------:R-:W-:Y:S01]  /*45f0*/  STS [R9+0x2400], R98 ;  /* 0x0024006209007388 */ /* 0x000fe20000000800 */
[----:B------:R-:W-:-:S03]  /*4600*/  IMAD.WIDE.U32 R14, R10, UR18, R12 ;  /* 0x000000120a0e7c25 */ /* 0x000fc6000f8e000c */
[----:B------:R-:W-:Y:S01]  /*4610*/  STS [R207+0xf000], R88 ;  /* 0x00f00058cf007388 */ /* 0x000fe20000000800 */
[C---:B------:R-:W-:Y:S02]  /*4620*/  IMAD R10, R4.reuse, UR25, RZ ;  /* 0x00000019040a7c24 */ /* 0x040fe4000f8e02ff */
[----:B------:R-:W-:Y:S01]  /*4630*/  IMAD.WIDE.U32 R12, R4, UR26, R210 ;  /* 0x0000001a040c7c25 */ /* 0x000fe2000f8e00d2 */
[----:B------:R-:W-:Y:S03]  /*4640*/  STS [R207+0xf400], R90 ;  /* 0x00f4005acf007388 */ /* 0x000fe60000000800 */
[----:B------:R-:W-:Y:S01]  /*4650*/  IMAD R11, R5, UR26, R10 ;  /* 0x0000001a050b7c24 */ /* 0x000fe2000f8e020a */
[----:B------:R-:W-:Y:S01]  /*4660*/  STS [R9+0x3000], R92 ;  /* 0x0030005c09007388 */ /* 0x000fe20000000800 */
[----:B------:R-:W-:Y:S01]  /*4670*/  IMAD R45, R45, UR18, R15 ;  /* 0x000000122d2d7c24 */ /* 0x000fe2000f8e020f */
[----:B-1----:R-:W-:-:S02]  /*4680*/  MOV R43, UR4 ;  /* 0x00000004002b7c02 */ /* 0x002fc40008000f00 */
[----:B------:R-:W-:Y:S01]  /*4690*/  STS [R9+0x3400], R94 ;  /* 0x0034005e09007388 */ /* 0x000fe20000000800 */
[----:B------:R-:W-:-:S03]  /*46a0*/  IADD3 R13, PT, PT, R13, R11, RZ ;  /* 0x0000000b0d0d7210 */ /* 0x000fc60007ffe0ff */
[----:B------:R-:W-:Y:S04]  /*46b0*/  STS [R207+0x10000], R20 ;  /* 0x01000014cf007388 */ /* 0x000fe80000000800 */
        /* <DEDUP_REMOVED lines=9> */
[----:B------:R1:W-:Y:S04]  /*4750*/  STS [R9+0x6000], R48 ;  /* 0x0060003009007388 */ /* 0x0003e80000000800 */
[----:B------:R-:W-:Y:S04]  /*4760*/  STS [R9+0x6400], R50 ;  /* 0x0064003209007388 */ /* 0x000fe80000000800 */
[----:B------:R-:W-:Y:S04]  /*4770*/  STS [R207+0x13000], R8 ;  /* 0x01300008cf007388 */ /* 0x000fe80000000800 */
[----:B------:R2:W-:Y:S04]  /*4780*/  STS [R207+0x13400], R42 ;  /* 0x0134002acf007388 */ /* 0x0005e80000000800 */
[----:B------:R3:W-:Y:S04]  /*4790*/  STS [R9+0x7000], R44 ;  /* 0x0070002c09007388 */ /* 0x0007e80000000800 */
[----:B------:R4:W-:Y:S01]  /*47a0*/  STS [R9+0x7400], R46 ;  /* 0x0074002e09007388 */ /* 0x0009e20000000800 */
[----:B------:R-:W-:Y:S01]  /*47b0*/  BAR.SYNC.DEFER_BLOCKING 0x0 ;  /* 0x0000000000007b1d */ /* 0x000fe20000010000 */
[----:B-1----:R-:W-:-:S05]  /*47c0*/  MOV R48, UR6 ;  /* 0x0000000600307c02 */ /* 0x002fca0008000f00 */
[----:B------:R-:W-:-:S04]  /*47d0*/  IMAD.WIDE.U32 R48, R48, UR18, R12 ;  /* 0x0000001230307c25 */ /* 0x000fc8000f8e000c */
[----:B------:R-:W-:Y:S01]  /*47e0*/  IMAD R49, R41, UR18, R49 ;  /* 0x0000001229317c24 */ /* 0x000fe2000f8e0231 */
[----:B------:R-:W-:Y:S01]  /*47f0*/  MOV R41, UR8 ;  /* 0x0000000800297c02 */ /* 0x000fe20008000f00 */
[----:B--2---:R-:W-:Y:S01]  /*4800*/  IMAD.U32 R42, RZ, RZ, UR5 ;  /* 0x00000005ff2a7e24 */ /* 0x004fe2000f8e00ff */
[----:B------:R-:W1:Y:S03]  /*4810*/  LDCU.128 UR4, c[0x0][0x560] ;  /* 0x0000ac00ff0477ac */ /* 0x000e660008000c00 */
[----:B------:R-:W-:-:S04]  /*4820*/  IMAD.WIDE.U32 R48, R41, UR17, R48 ;  /* 0x0000001129307c25 */ /* 0x000fc8000f8e0030 */
[----:B---3--:R-:W-:Y:S01]  /*4830*/  IMAD.MOV.U32 R44, RZ, RZ, R14 ;  /* 0x000000ffff2c7224 */ /* 0x008fe200078e000e */
[----:B------:R-:W2:Y:S03]  /*4840*/  LDS.128 R36, [R209+0xc000] ;  /* 0x00c00000d1247984 */ /* 0x000ea60000000c00 */
[----:B------:R-:W-:Y:S01]  /*4850*/  IMAD.WIDE.U32 R44, R43, UR17, R44 ;  /* 0x000000112b2c7c25 */ /* 0x000fe2000f8e002c */
[----:B------:R-:W3:Y:S03]  /*4860*/  LDS.128 R28, [R209+0xe000] ;  /* 0x00e00000d11c7984 */ /* 0x000ee60000000c00 */
[----:B------:R-:W-:Y:S01]  /*4870*/  IMAD R45, R42, UR17, R45 ;  /* 0x000000112a2d7c24 */ /* 0x000fe2000f8e022d */
[----:B------:R-:W-:Y:S01]  /*4880*/  SHF.R.U32.HI R42, RZ, 0x3, R40 ;  /* 0x00000003ff2a7819 */ /* 0x000fe20000011628 */
[----:B------:R-:W3:Y:S01]  /*4890*/  LDS.128 R32, [R209+0xd000] ;  /* 0x00d00000d1207984 */ /* 0x000ee20000000c00 */
[----:B------:R-:W-:-:S03]  /*48a0*/  MOV R40, UR9 ;  /* 0x0000000900287c02 */ /* 0x000fc60008000f00 */
[----:B----4-:R-:W-:Y:S01]  /*48b0*/  IMAD.WIDE.U32 R46, R42, R6, R44 ;  /* 0x000000062a2e7225 */ /* 0x010fe200078e002c */
[----:B------:R-:W4:Y:S03]  /*48c0*/  LDS.128 R24, [R209+0xf000] ;  /* 0x00f00000d1187984 */ /* 0x000f260000000c00 */
[----:B------:R-:W-:Y:S01]  /*48d0*/  IMAD R49, R40, UR17, R49 ;  /* 0x0000001128317c24 */ /* 0x000fe2000f8e0231 */
[----:B------:R-:W4:Y:S01]  /*48e0*/  LDS.128 R20, [R209+0x10000] ;  /* 0x01000000d1147984 */ /* 0x000f220000000c00 */
[----:B------:R-:W-:Y:S01]  /*48f0*/  IMAD R40, R42, R7, R47 ;  /* 0x000000072a287224 */ /* 0x000fe200078e022f */
[----:B-1----:R-:W-:Y:S01]  /*4900*/  LEA R44, P0, R46, UR4, 0x1 ;  /* 0x000000042e2c7c11 */ /* 0x002fe2000f8008ff */
[----:B------:R-:W-:Y:S01]  /*4910*/  IMAD.WIDE.U32 R48, R42, R4, R48 ;  /* 0x000000042a307225 */ /* 0x000fe200078e0030 */
[----:B------:R-:W1:Y:S02]  /*4920*/  LDS.128 R12, [R209+0x12000] ;  /* 0x01200000d10c7984 */ /* 0x000e640000000c00 */
[----:B------:R-:W-:Y:S01]  /*4930*/  LEA.HI.X R45, R46, UR5, R40, 0x1, P0 ;  /* 0x000000052e2d7c11 */ /* 0x000fe200080f0c28 */
[----:B------:R-:W-:Y:S01]  /*4940*/  IMAD R42, R42, R5, R49 ;  /* 0x000000052a2a7224 */ /* 0x000fe200078e0231 */
[----:B------:R-:W1:Y:S01]  /*4950*/  LDS.128 R16, [R209+0x11000] ;  /* 0x01100000d1107984 */ /* 0x000e620000000c00 */
[----:B------:R-:W-:-:S02]  /*4960*/  LEA R40, P1, R6, R44, 0x6 ;  /* 0x0000002c06287211 */ /* 0x000fc400078230ff */
[----:B------:R-:W-:Y:S01]  /*4970*/  LEA R46, P0, R48, UR6, 0x1 ;  /* 0x00000006302e7c11 */ /* 0x000fe2000f8008ff */
[----:B------:R-:W1:Y:S01]  /*4980*/  LDS.128 R8, [R209+0x13000] ;  /* 0x01300000d1087984 */ /* 0x000e620000000c00 */
[----:B------:R-:W-:Y:S02]  /*4990*/  LEA.HI.X R41, R6, R45, R7, 0x6, P1 ;  /* 0x0000002d06297211 */ /* 0x000fe400008f3407 */
[----:B------:R-:W-:Y:S02]  /*49a0*/  LEA.HI.X R47, R48, UR7, R42, 0x1, P0 ;  /* 0x00000007302f7c11 */ /* 0x000fe400080f0c2a */
[----:B------:R-:W-:-:S04]  /*49b0*/  LEA R6, P0, R4, R46, 0x6 ;  /* 0x0000002e04067211 */ /* 0x000fc800078030ff */
[----:B------:R-:W-:Y:S01]  /*49c0*/  LEA.HI.X R7, R4, R47, R5, 0x6, P0 ;  /* 0x0000002f04077211 */ /* 0x000fe200000f3405 */
[----:B--2---:R2:W-:Y:S04]  /*49d0*/  STG.E.128 desc[UR22][R44.64], R36 ;  /* 0x000000242c007986 */ /* 0x0045e8000c101d16 */
[----:B---3--:R2:W-:Y:S04]  /*49e0*/  STG.E.128 desc[UR22][R44.64+0x80], R28 ;  /* 0x0000801c2c007986 */ /* 0x0085e8000c101d16 */
[----:B------:R2:W-:Y:S04]  /*49f0*/  STG.E.128 desc[UR22][R40.64], R32 ;  /* 0x0000002028007986 */ /* 0x0005e8000c101d16 */
[----:B----4-:R2:W-:Y:S04]  /*4a00*/  STG.E.128 desc[UR22][R40.64+0x80], R24 ;  /* 0x0000801828007986 */ /* 0x0105e8000c101d16 */
[----:B------:R2:W-:Y:S04]  /*4a10*/  STG.E.128 desc[UR22][R46.64], R20 ;  /* 0x000000142e007986 */ /* 0x0005e8000c101d16 */
[----:B-1----:R2:W-:Y:S04]  /*4a20*/  STG.E.128 desc[UR22][R46.64+0x80], R12 ;  /* 0x0000800c2e007986 */ /* 0x0025e8000c101d16 */
[----:B------:R2:W-:Y:S04]  /*4a30*/  STG.E.128 desc[UR22][R6.64], R16 ;  /* 0x0000001006007986 */ /* 0x0005e8000c101d16 */
[----:B------:R2:W-:Y:S02]  /*4a40*/  STG.E.128 desc[UR22][R6.64+0x80], R8 ;  /* 0x0000800806007986 */ /* 0x0005e4000c101d16 */
.L_x_59:
[----:B------:R-:W1:Y:S01]  /*4a50*/  LDCU UR5, c[0x0][0x438] ;  /* 0x00008700ff0577ac */ /* 0x000e620008000800 */
[----:B------:R-:W3:Y:S01]  /*4a60*/  LDCU UR6, c[0x0][0x370] ;  /* 0x00006e00ff0677ac */ /* 0x000ee20008000800 */
[----:B-1----:R-:W-:-:S04]  /*4a70*/  UIADD3 UR5, UPT, UPT, UR5, 0x3f, URZ ;  /* 0x0000003f05057890 */ /* 0x002fc8000fffe0ff */
[----:B------:R-:W-:Y:S02]  /*4a80*/  USHF.R.S32.HI UR4, URZ, 0x1f, UR5 ;  /* 0x0000001fff047899 */ /* 0x000fe40008011405 */
[----:B---3--:R-:W-:Y:S02]  /*4a90*/  UIADD3 UR20, UPT, UPT, UR6, UR20, URZ ;  /* 0x0000001406147290 */ /* 0x008fe4000fffe0ff */
[----:B------:R-:W-:-:S04]  /*4aa0*/  ULEA.HI UR4, UR4, UR5, URZ, 0x6 ;  /* 0x0000000504047291 */ /* 0x000fc8000f8f30ff */
[----:B------:R-:W-:-:S04]  /*4ab0*/  USHF.R.S32.HI UR4, URZ, 0x6, UR4 ;  /* 0x00000006ff047899 */ /* 0x000fc80008011404 */
[----:B------:R-:W-:-:S09]  /*4ac0*/  UISETP.GE.AND UP0, UPT, UR20, UR4, UPT ;  /* 0x000000041400728c */ /* 0x000fd2000bf06270 */
[----:B------:R-:W-:Y:S05]  /*4ad0*/  BRA.U !UP0, `(.L_x_66) ;  /* 0xffffffb908d47547 */ /* 0x000fea000b83ffff */
[----:B------:R-:W-:Y:S05]  /*4ae0*/  EXIT ;  /* 0x000000000000794d */ /* 0x000fea0003800000 */
.L_x_67:
        /* <DEDUP_REMOVED lines=9> */
.L_x_1242:


//--------------------- .text._ZN5flash44flash_bwd_dq_dk_dv_loop_seqk_parallel_kernelI23Flash_bwd_kernel_traitsILi128ELi64ELi64ELi8ELi4ELi2ELi2ELb1ELb0EN7cutlass6half_tE19Flash_kernel_traitsILi128ELi64ELi64ELi8ES3_EELb0ELb1ELb0ELb0ELb0ELb1ELb0EEEvNS_16Flash_bwd_paramsE --------------------------
	.section	.text._ZN5flash44flash_bwd_dq_dk_dv_loop_seqk_parallel_kernelI23Flash_bwd_kernel_traitsILi128ELi64ELi64ELi8ELi4ELi2ELi2ELb1ELb0EN7cutlass6half_tE19Flash_kernel_traitsILi128ELi64ELi64ELi8ES3_EELb0ELb1ELb0ELb0ELb0ELb1ELb0EEEvNS_16Flash_bwd_paramsE,"ax",@progbits
	.align	128
        .global         _ZN5flash44flash_bwd_dq_dk_dv_loop_seqk_parallel_kernelI23Flash_bwd_kernel_traitsILi128ELi64ELi64ELi8ELi4ELi2ELi2ELb1ELb0EN7cutlass6half_tE19Flash_kernel_traitsILi128ELi64ELi64ELi8ES3_EELb0ELb1ELb0ELb0ELb0ELb1ELb0EEEvNS_16Flash_bwd_paramsE
        .type           _ZN5flash44flash_bwd_dq_dk_dv_loop_seqk_parallel_kernelI23Flash_bwd_kernel_traitsILi128ELi64ELi64ELi8ELi4ELi2ELi2ELb1ELb0EN7cutlass6half_tE19Flash_kernel_traitsILi128ELi64ELi64ELi8ES3_EELb0ELb1ELb0ELb0ELb0ELb1ELb0EEEvNS_16Flash_bwd_paramsE,@function
        .size           _ZN5flash44flash_bwd_dq_dk_dv_loop_seqk_parallel_kernelI23Flash_bwd_kernel_traitsILi128ELi64ELi64ELi8ELi4ELi2ELi2ELb1ELb0EN7cutlass6half_tE19Flash_kernel_traitsILi128ELi64ELi64ELi8ES3_EELb0ELb1ELb0ELb0ELb0ELb1ELb0EEEvNS_16Flash_bwd_paramsE,(.L_x_1243 - _ZN5flash44flash_bwd_dq_dk_dv_loop_seqk_parallel_kernelI23Flash_bwd_kernel_traitsILi128ELi64ELi64ELi8ELi4ELi2ELi2ELb1ELb0EN7cutlass6half_tE19Flash_kernel_traitsILi128ELi64ELi64ELi8ES3_EELb0ELb1ELb0ELb0ELb0ELb1ELb0EEEvNS_16Flash_bwd_paramsE)
        .other          _ZN5flash44flash_bwd_dq_dk_dv_loop_seqk_parallel_kernelI23Flash_bwd_kernel_traitsILi128ELi64ELi64ELi8ELi4ELi2ELi2ELb1ELb0EN7cutlass6half_tE19Flash_kernel_traitsILi128ELi64ELi64ELi8ES3_EELb0ELb1ELb0ELb0ELb0ELb1ELb0EEEvNS_16Flash_bwd_paramsE,@"STO_CUDA_ENTRY STV_DEFAULT"
_ZN5flash44flash_bwd_dq_dk_dv_loop_seqk_parallel_kernelI23Flash_bwd_kernel_traitsILi128ELi64ELi64ELi8ELi4ELi2ELi2ELb1ELb0EN7cutlass6half_tE19Flash_kernel_traitsILi128ELi64ELi64ELi8ES3_EELb0ELb1ELb0ELb0ELb0ELb1ELb0EEEvNS_16Flash_bwd_paramsE:
.text._ZN5flash44flash_bwd_dq_dk_dv_loop_seqk_parallel_kernelI23Flash_bwd_kernel_traitsILi128ELi64ELi64ELi8ELi4ELi2ELi2ELb1ELb0EN7cutlass6half_tE19Flash_kernel_traitsILi128ELi64ELi64ELi8ES3_EELb0ELb1ELb0ELb0ELb0ELb1ELb0EEEvNS_16Flash_bwd_paramsE:
        /* <DEDUP_REMOVED lines=14> */
[----:B------:R-:W-:Y:S01]  /*00e0*/  IMAD.MOV.U32 R209, RZ, RZ, 0x20 ;  /* 0x00000020ffd17424 */ /* 0x000fe200078e00ff */
[----:B------:R-:W-:Y:S01]  /*00f0*/  UMOV UR5, 0x400 ;  /* 0x0000040000057882 */ /* 0x000fe20000000000 */
[----:B------:R-:W1:Y:S01]  /*0100*/  LDCU.64 UR14, c[0x0][0x358] ;  /* 0x00006b00ff0e77ac */ /* 0x000e620008000a00 */
[----:B------:R-:W3:Y:S01]  /*0110*/  S2R R211, SR_CTAID.Z ;  /* 0x0000000000d37919 */ /* 0x000ee20000002700 */
[----:B------:R-:W3:Y:S01]  /*0120*/  S2UR UR12, SR_CTAID.X ;  /* 0x00000000000c79c3 */ /* 0x000ee20000002500 */
[----:B------:R-:W1:Y:S01]  /*0130*/  LDCU.64 UR8, c[0x0][0x470] ;  /* 0x00008e00ff0877ac */ /* 0x000e620008000a00 */
[----:B------:R-:W-:Y:S01]  /*0140*/  UMOV UR18, URZ ;  /* 0x000000ff00127c82 */ /* 0x000fe20008000000 */
[----:B------:R-:W-:Y:S01]  /*0150*/  UMOV UR19, URZ ;  /* 0x000000ff00137c82 */ /* 0x000fe20008000000 */
[----:B--2---:R-:W-:-:S04]  /*0160*/  ULEA UR6, UR6, UR5, 0x18 ;  /* 0x0000000506067291 */ /* 0x004fc8000f8ec0ff */
        /* <DEDUP_REMOVED lines=8> */
[----:B------:R-:W-:Y:S02]  /*01f0*/  LOP3.LUT R3, R9, 0xc00, RZ, 0xc0, !PT ;  /* 0x00000c0009037812 */ /* 0x000fe400078ec0ff */
[----:B------:R-:W-:-:S02]  /*0200*/  LOP3.LUT R219, R219, 0x20, R6, 0x78, !PT ;  /* 0x00000020dbdb7812 */ /* 0x000fc400078e7806 */
[----:B------:R-:W-:Y:S02]  /*0210*/  LOP3.LUT R7, R9, 0x200, RZ, 0xc0, !PT ;  /* 0x0000020009077812 */ /* 0x000fe400078ec0ff */
[----:B------:R-:W-:Y:S01]  /*0220*/  LOP3.LUT R2, R3, 0x6, R0, 0xf8, !PT ;  /* 0x0000000603027812 */ /* 0x000fe200078ef800 */
[----:B------:R-:W-:Y:S01]  /*0230*/  IMAD.SHL.U32 R3, R215, 0x40, RZ ;  /* 0x00000040d7037824 */ /* 0x000fe200078e00ff */
[--C-:B------:R-:W-:Y:S02]  /*0240*/  LOP3.LUT R219, R219, 0x1c0, R4.reuse, 0xf8, !PT ;  /* 0x000001c0dbdb7812 */ /* 0x100fe400078ef804 */
[----:B------:R-:W-:Y:S02]  /*0250*/  LOP3.LUT R7, R7, 0x3800, R4, 0xf8, !PT ;  /* 0x0000380007077812 */ /* 0x000fe400078ef804 */
[----:B------:R-:W-:Y:S02]  /*0260*/  SHF.R.U32.HI R217, RZ, 0x3, R215 ;  /* 0x00000003ffd97819 */ /* 0x000fe400000116d7 */
[----:B------:R-:W-:-:S02]  /*0270*/  LOP3.LUT R4, R4, 0x1c0, RZ, 0xc0, !PT ;  /* 0x000001c004047812 */ /* 0x000fc400078ec0ff */
[----:B------:R-:W-:Y:S02]  /*0280*/  LOP3.LUT R219, R2, R219, RZ, 0xfc, !PT ;  /* 0x000000db02db7212 */ /* 0x000fe400078efcff */
[----:B------:R-:W-:Y:S02]  /*0290*/  LOP3.LUT R13, R3, 0x1c0, RZ, 0xc0, !PT ;  /* 0x000001c0030d7812 */ /* 0x000fe400078ec0ff */
[----:B------:R-:W-:Y:S02]  /*02a0*/  LOP3.LUT R2, R5, 0x10, RZ, 0xc0, !PT ;  /* 0x0000001005027812 */ /* 0x000fe400078ec0ff */
[----:B------:R-:W-:Y:S02]  /*02b0*/  LOP3.LUT R11, R9, 0x400, RZ, 0xc0, !PT ;  /* 0x00000400090b7812 */ /* 0x000fe400078ec0ff */
[----:B------:R-:W-:Y:S02]  /*02c0*/  LOP3.LUT R15, R4, 0x18, R217, 0xf8, !PT ;  /* 0x00000018040f7812 */ /* 0x000fe400078ef8d9 */
[----:B------:R-:W-:-:S02]  /*02d0*/  LOP3.LUT R208, R13, 0x38, R216, 0xf8, !PT ;  /* 0x000000380dd07812 */ /* 0x000fc400078ef8d8 */
[----:B------:R-:W-:Y:S02]  /*02e0*/  LOP3.LUT R13, R2, 0x8, R215, 0xf8, !PT ;  /* 0x00000008020d7812 */ /* 0x000fe400078ef8d7 */
[--C-:B------:R-:W-:Y:S02]  /*02f0*/  LOP3.LUT R11, R11, 0x6, R0.reuse, 0xf8, !PT ;  /* 0x000000060b0b7812 */ /* 0x100fe400078ef800 */
[----:B------:R-:W-:Y:S02]  /*0300*/  LOP3.LUT R218, R15, 0x38, R0, 0x78, !PT ;  /* 0x000000380fda7812 */ /* 0x000fe400078e7800 */
[----:B------:R-:W-:Y:S02]  /*0310*/  LOP3.LUT R0, R0, 0x20, RZ, 0xc0, !PT ;  /* 0x0000002000007812 */ /* 0x000fe400078ec0ff */
[----:B------:R-:W-:Y:S02]  /*0320*/  LOP3.LUT R213, R5, 0x30, RZ, 0xc0, !PT ;  /* 0x0000003005d57812 */ /* 0x000fe400078ec0ff */
[----:B------:R-:W-:-:S02]  /*0330*/  LOP3.LUT R5, R208, 0x8, R5, 0x78, !PT ;  /* 0x00000008d0057812 */ /* 0x000fc400078e7805 */
[----:B------:R-:W-:Y:S02]  /*0340*/  LOP3.LUT R204, R13, R208, RZ, 0x3c, !PT ;  /* 0x000000d00dcc7212 */ /* 0x000fe400078e3cff */
[----:B------:R-:W-:Y:S02]  /*0350*/  LOP3.LUT R208, R208, 0x8, R215, 0x78, !PT ;  /* 0x00000008d0d07812 */ /* 0x000fe400078e78d7 */
[----:B------:R-:W-:Y:S02]  /*0360*/  LOP3.LUT R202, R3, 0x200, RZ, 0xc0, !PT ;  /* 0x0000020003ca7812 */ /* 0x000fe400078ec0ff */
[----:B------:R-:W-:Y:S02]  /*0370*/  LOP3.LUT R0, R0, 0x18, R217, 0xf8, !PT ;  /* 0x0000001800007812 */ /* 0x000fe400078ef8d9 */
[----:B------:R-:W-:Y:S02]  /*0380*/  LOP3.LUT R208, R7, R208, RZ, 0xfc, !PT ;  /* 0x000000d007d07212 */ /* 0x000fe400078efcff */
[----:B------:R-:W-:-:S02]  /*0390*/  LOP3.LUT R212, R202, 0xc00, R9, 0xf8, !PT ;  /* 0x00000c00cad47812 */ /* 0x000fc400078ef809 */
[----:B------:R-:W-:Y:S01]  /*03a0*/  LOP3.LUT R218, R11, R218, RZ, 0xfc, !PT ;  /* 0x000000da0bda7212 */ /* 0x000fe200078efcff */
[----:B---3--:R-:W-:Y:S01]  /*03b0*/  IMAD.U32 R11, RZ, RZ, UR4 ;  /* 0x00000004ff0b7e24 */ /* 0x008fe2000f8e00ff */
[----:B------:R-:W-:Y:S01]  /*03c0*/  LOP3.LUT R7, R0, 0x1c0, R3, 0xf8, !PT ;  /* 0x000001c000077812 */ /* 0x000fe200078ef803 */
[----:B------:R-:W-:Y:S01]  /*03d0*/  UIADD3 UR4, UPT, UPT, UR6, 0x10000, URZ ;  /* 0x0001000006047890 */ /* 0x000fe2000fffe0ff */
[----:B------:R-:W-:Y:S02]  /*03e0*/  LOP3.LUT R202, R202, 0x400, R9, 0xf8, !PT ;  /* 0x00000400caca7812 */ /* 0x000fe400078ef809 */
[----:B------:R-:W-:Y:S02]  /*03f0*/  R2P PR, R215, 0xe ;  /* 0x0000000ed7007804 */ /* 0x000fe40000000000 */
[----:B------:R-:W-:Y:S02]  /*0400*/  LOP3.LUT R210, R7, 0x38, R216, 0x78, !PT ;  /* 0x0000003807d27812 */ /* 0x000fe400078e78d8 */
[----:B------:R-:W-:-:S02]  /*0410*/  LOP3.LUT R212, R212, R5, RZ, 0xfc, !PT ;  /* 0x00000005d4d47212 */ /* 0x000fc400078efcff */
[----:B------:R-:W-:Y:S02]  /*0420*/  LOP3.LUT R202, R202, R5, RZ, 0xfc, !PT ;  /* 0x00000005caca7212 */ /* 0x000fe400078efcff */
[----:B------:R-:W-:Y:S02]  /*0430*/  LOP3.LUT R0, R216, 0x1f8, RZ, 0xc0, !PT ;  /* 0x000001f8d8007812 */ /* 0x000fe400078ec0ff */
[----:B------:R-:W-:Y:S02]  /*0440*/  LOP3.LUT R204, R204, 0x200, R9, 0xf8, !PT ;  /* 0x00000200cccc7812 */ /* 0x000fe400078ef809 */
[----:B------:R-:W-:Y:S02]  /*0450*/  LOP3.LUT R210, R210, 0x200, R3, 0xf8, !PT ;  /* 0x00000200d2d27812 */ /* 0x000fe400078ef803 */
[----:B------:R-:W-:Y:S02]  /*0460*/  SEL R207, R207, 0xffffffc0, !P2 ;  /* 0xffffffc0cfcf7807 */ /* 0x000fe40005000000 */
[----:B------:R-:W-:-:S02]  /*0470*/  LEA R212, R212, UR6, 0x1 ;  /* 0x00000006d4d47c11 */ /* 0x000fc4000f8e08ff */
[----:B------:R-:W-:Y:S02]  /*0480*/  LEA R208, R208, UR4, 0x1 ;  /* 0x00000004d0d07c11 */ /* 0x000fe4000f8e08ff */
[----:B------:R-:W-:Y:S01]  /*0490*/  LEA R202, R202, UR4, 0x1 ;  /* 0x00000004caca7c11 */ /* 0x000fe2000f8e08ff */
[----:B------:R-:W-:Y:S01]  /*04a0*/  IMAD.IADD R2, R212, 0x1, R207 ;  /* 0x00000001d4027824 */ /* 0x000fe200078e02cf */
[----:B------:R-:W-:Y:S01]  /*04b0*/  LOP3.LUT R3, R0, 0x38, R215, 0x78, !PT ;  /* 0x0000003800037812 */ /* 0x000fe200078e78d7 */
[----:B------:R-:W-:Y:S01]  /*04c0*/  IMAD.IADD R206, R208, 0x1, R207 ;  /* 0x00000001d0ce7824 */ /* 0x000fe200078e02cf */
[----:B------:R-:W-:Y:S01]  /*04d0*/  LEA R219, R219, UR5, 0x1 ;  /* 0x00000005dbdb7c11 */ /* 0x000fe2000f8e08ff */
[----:B------:R-:W-:Y:S01]  /*04e0*/  IMAD.IADD R200, R207, 0x1, R202 ;  /* 0x00000001cfc87824 */ /* 0x000fe200078e02ca */
[----:B------:R-:W-:Y:S02]  /*04f0*/  SEL R209, R209, 0xffffffe0, !P1 ;  /* 0xffffffe0d1d17807 */ /* 0x000fe40004800000 */
[----:B------:R-:W-:Y:S01]  /*0500*/  LEA R204, R204, UR5, 0x1 ;  /* 0x00000005cccc7c11 */ /* 0x000fe2000f8e08ff */
[----:B------:R-:W-:Y:S01]  /*0510*/  VIADD R247, R219, 0x20 ;  /* 0x00000020dbf77836 */ /* 0x000fe20000000000 */
[----:B------:R-:W-:Y:S01]  /*0520*/  LOP3.LUT R220, R3, 0x1e00, R216, 0xf8, !PT ;  /* 0x00001e0003dc7812 */ /* 0x000fe200078ef8d8 */
[----:B------:R-:W-:Y:S01]  /*0530*/  IMAD.IADD R3, R212, 0x1, R209 ;  /* 0x00000001d4037824 */ /* 0x000fe200078e02d1 */
[----:B------:R-:W-:Y:S01]  /*0540*/  LOP3.LUT R213, R213, 0x7, R6, 0xf8, !PT ;  /* 0x00000007d5d57812 */ /* 0x000fe200078ef806 */
[----:B------:R-:W-:Y:S01]  /*0550*/  IMAD.IADD R203, R207, 0x1, R204 ;  /* 0x00000001cfcb7824 */ /* 0x000fe200078e02cc */
[----:B------:R-:W-:Y:S01]  /*0560*/  SHF.R.U32.HI R215, RZ, 0x5, R215 ;  /* 0x00000005ffd77819 */ /* 0x000fe200000116d7 */
[----:B------:R-:W-:Y:S01]  /*0570*/  IMAD.IADD R201, R209, 0x1, R202 ;  /* 0x00000001d1c97824 */ /* 0x000fe200078e02ca */
[----:B------:R-:W-:Y:S01]  /*0580*/  LEA R220, R220, UR6, 0x1 ;  /* 0x00000006dcdc7c11 */ /* 0x000fe2000f8e08ff */
[----:B------:R-:W-:Y:S01]  /*0590*/  @P3 VIADD R247, R219, 0xffffffe0 ;  /* 0xffffffe0dbf73836 */ /* 0x000fe20000000000 */
[----:B------:R-:W-:Y:S01]  /*05a0*/  LEA R218, R218, UR6, 0x1 ;  /* 0x00000006dada7c11 */ /* 0x000fe2000f8e08ff */
[C---:B------:R-:W-:Y:S01]  /*05b0*/  IMAD.IADD R205, R209.reuse, 0x1, R206 ;  /* 0x00000001d1cd7824 */ /* 0x040fe200078e02ce */
[----:B------:R-:W-:Y:S01]  /*05c0*/  LEA R210, R210, UR6, 0x1 ;  /* 0x00000006d2d27c11 */ /* 0x000fe2000f8e08ff */
[----:B------:R-:W-:-:S02]  /*05d0*/  IMAD.IADD R0, R209, 0x1, R2 ;  /* 0x00000001d1007824 */ /* 0x000fc400078e0202 */
[----:B----4-:R-:W-:-:S07]  /*05e0*/  IMAD.IADD R199, R209, 0x1, R200 ;  /* 0x00000001d1c77824 */ /* 0x010fce00078e02c8 */
.L_x_105:
[----:B-1----:R-:W1:Y:S01]  /*05f0*/  LDC.64 R8, c[0x0][0x478] ;  /* 0x00011e00ff087b82 */ /* 0x002e620000000a00 */
[----:B------:R-:W-:Y:S01]  /*0600*/  ISETP.NE.U32.AND P5, PT, RZ, UR8, PT ;  /* 0x00000008ff007c0c */ /* 0x000fe2000bfa5070 */
[----:B------:R-:W-:Y:S01]  /*0610*/  IMAD.SHL.U32 R15, R214, 0x4, RZ ;  /* 0x00000004d60f7824 */ /* 0x000fe200078e00ff */
[----:B------:R-:W-:Y:S01]  /*0620*/  SHF.R.U32.HI R10, RZ, 0x1e, R214 ;  /* 0x0000001eff0a7819 */ /* 0x000fe200000116d6 */
[----:B------:R-:W-:Y:S01]  /*0630*/  IMAD.MOV.U32 R244, RZ, RZ, RZ ;  /* 0x000000fffff47224 */ /* 0x000fe200078e00ff */
[----:B------:R-:W-:-:S03]  /*0640*/  ISETP.NE.AND.EX P5, PT, RZ, UR9, PT, P5 ;  /* 0x00000009ff007c0c */ /* 0x000fc6000bfa5350 */
[----:B--2---:R-:W2:Y:S08]  /*0650*/  LDC.64 R4, c[0x0][0x460] ;  /* 0x00011800ff047b82 */ /* 0x004eb00000000a00 */
[----:B------:R-:W3:Y:S02]  /*0660*/  LDC.64 R16, c[0x0][0x460] ;  /* 0x00011800ff107b82 */ /* 0x000ee40000000a00 */
[----:B------:R-:W-:Y:S01]  /*0670*/  @P5 IADD3 R20, P1, PT, R15, UR8, RZ ;  /* 0x000000080f145c10 */ /* 0x000fe2000ff3e0ff */
[----:B------:R-:W-:-:S03]  /*0680*/  IMAD.MOV.U32 R12, RZ, RZ, -0x1 ;  /* 0xffffffffff0c7424 */ /* 0x000fc600078e00ff */
[----:B------:R-:W-:Y:S02]  /*0690*/  @P5 IADD3.X R21, PT, PT, R10, UR9, RZ, P1, !PT ;  /* 0x000000090a155c10 */ /* 0x000fe40008ffe4ff */
[----:B-1----:R-:W-:Y:S01]  /*06a0*/  ISETP.NE.U32.AND P4, PT, R8, RZ, PT ;  /* 0x000000ff0800720c */ /* 0x002fe20003f85070 */
[----:B------:R-:W1:Y:S02]  /*06b0*/  LDC.U8 R14, c[0x0][0x532] ;  /* 0x00014c80ff0e7b82 */ /* 0x000e640000000000 */
[----:B------:R-:W4:Y:S01]  /*06c0*/  @P5 LDG.E R244, desc[UR14][R20.64] ;  /* 0x0000000e14f45981 */ /* 0x000f22000c1e1900 */
[----:B------:R-:W-:Y:S02]  /*06d0*/  ISETP.NE.AND.EX P4, PT, R9, RZ, PT, P4 ;  /* 0x000000ff0900720c */ /* 0x000fe40003f85340 */
[----:B--2---:R-:W-:-:S03]  /*06e0*/  ISETP.NE.U32.AND P3, PT, R4, RZ, PT ;  /* 0x000000ff0400720c */ /* 0x004fc60003f65070 */
[----:B------:R-:W2:Y:S01]  /*06f0*/  LDC.64 R6, c[0x0][0x468] ;  /* 0x00011a00ff067b82 */ /* 0x000ea20000000a00 */
[----:B------:R-:W-:Y:S02]  /*0700*/  ISETP.NE.U32.AND P2, PT, R4, RZ, PT ;  /* 0x000000ff0400720c */ /* 0x000fe40003f45070 */
[C---:B------:R-:W-:Y:S02]  /*0710*/  ISETP.NE.AND.EX P3, PT, R5.reuse, RZ, PT, P3 ;  /* 0x000000ff0500720c */ /* 0x040fe40003f65330 */
[----:B------:R-:W-:-:S03]  /*0720*/  ISETP.NE.AND.EX P2, PT, R5, RZ, PT, P2 ;  /* 0x000000ff0500720c */ /* 0x000fc60003f45320 */
[----:B------:R-:W-:Y:S01]  /*0730*/  @P4 IADD3 R18, P0, PT, R15, R8, RZ ;  /* 0x000000080f124210 */ /* 0x000fe20007f1e0ff */
[----:B---3--:R-:W-:Y:S01]  /*0740*/  IMAD.WIDE.U32 R16, R214, 0x4, R16 ;  /* 0x00000004d6107825 */ /* 0x008fe200078e0010 */
[----:B------:R-:W3:Y:S03]  /*0750*/  @!P4 LDC.64 R4, c[0x0][0x488] ;  /* 0x00012200ff04cb82 */ /* 0x000ee60000000a00 */
[----:B------:R-:W-:-:S03]  /*0760*/  @P4 IMAD.X R19, R10, 0x1, R9, P0 ;  /* 0x000000010a134824 */ /* 0x000fc600000e0609 */
[----:B-----5:R2:W5:Y:S01]  /*0770*/  @P3 LDG.E R12, desc[UR14][R16.64] ;  /* 0x0000000e100c3981 */ /* 0x020562000c1e1900 */
[----:B-1----:R-:W-:Y:S01]  /*0780*/  ISETP.NE.AND P5, PT, R14, RZ, PT ;  /* 0x000000ff0e00720c */ /* 0x002fe20003fa5270 */
[----:B------:R-:W-:Y:S01]  /*0790*/  IMAD.MOV.U32 R245, RZ, RZ, -0x1 ;  /* 0xfffffffffff57424 */ /* 0x000fe200078e00ff */
[----:B------:R-:W1:Y:S01]  /*07a0*/  @!P4 LDC R8, c[0x0][0x43c] ;  /* 0x00010f00ff08cb82 */ /* 0x000e620000000800 */
[----:B------:R-:W4:Y:S04]  /*07b0*/  @P4 LDG.E R13, desc[UR14][R18.64] ;  /* 0x0000000e120d4981 */ /* 0x000f28000c1e1900 */
[----:B------:R1:W5:Y:S01]  /*07c0*/  @P2 LDG.E R9, desc[UR14][R16.64+0x4] ;  /* 0x0000040e10092981 */ /* 0x000362000c1e1900 */
[----:B--2---:R-:W-:-:S04]  /*07d0*/  ISETP.EQ.U32.AND P1, PT, R6, RZ, PT ;  /* 0x000000ff0600720c */ /* 0x004fc80003f22070 */
[----:B------:R-:W-:Y:S02]  /*07e0*/  ISETP.EQ.OR.EX P1, PT, R7, RZ, !P5, P1 ;  /* 0x000000ff0700720c */ /* 0x000fe40006f22710 */
[----:B------:R-:W-:-:S05]  /*07f0*/  IADD3 R14, P0, PT, R15, R6, RZ ;  /* 0x000000060f0e7210 */ /* 0x000fca0007f1e0ff */
[----:B------:R-:W-:Y:S01]  /*0800*/  IMAD.X R15, R10, 0x1, R7, P0 ;  /* 0x000000010a0f7824 */ /* 0x000fe200000e0607 */
[----:B------:R-:W2:Y:S05]  /*0810*/  @!P2 LDC R237, c[0x0][0x434] ;  /* 0x00010d00ffedab82 */ /* 0x000eaa0000000800 */
[----:B------:R2:W5:Y:S01]  /*0820*/  @!P1 LDG.E R245, desc[UR14][R14.64] ;  /* 0x0000000e0ef59981 */ /* 0x000562000c1e1900 */
[----:B------:R-:W-:-:S04]  /*0830*/  ISETP.NE.U32.AND P1, PT, R6, RZ, PT ;  /* 0x000000ff0600720c */ /* 0x000fc80003f25070 */
[----:B------:R-:W-:Y:S02]  /*0840*/  ISETP.NE.AND.EX P1, PT, R7, RZ, PT, P1 ;  /* 0x000000ff0700720c */ /* 0x000fe40003f25310 */
[----:B---3--:R-:W-:Y:S01]  /*0850*/  @!P4 ISETP.NE.U32.AND P0, PT, R4, RZ, PT ;  /* 0x000000ff0400c20c */ /* 0x008fe20003f05070 */
[----:B------:R-:W-:-:S03]  /*0860*/  USHF.L.U32 UR17, UR13, 0x6, URZ ;  /* 0x000000060d117899 */ /* 0x000fc600080006ff */
[----:B------:R-:W-:-:S04]  /*0870*/  @!P4 ISETP.NE.AND.EX P0, PT, R5, RZ, PT, P0 ;  /* 0x000000ff0500c20c */ /* 0x000fc80003f05300 */
[----:B-1----:R-:W-:Y:S01]  /*0880*/  @!P4 SEL R8, R8, RZ, P0 ;  /* 0x000000ff0808c207 */ /* 0x002fe20000000000 */
[----:B----4-:R-:W-:Y:S02]  /*0890*/  @P4 IMAD.IADD R242, R13, 0x1, -R244 ;  /* 0x000000010df24824 */ /* 0x010fe400078e0af4 */
[----:B--2---:R-:W-:Y:S06]  /*08a0*/  @!P1 BRA `(.L_x_68) ;  /* 0x00000000000c9947 */ /* 0x004fec0003800000 */
[----:B------:R-:W2:Y:S02]  /*08b0*/  @P5 LDG.E R4, desc[UR14][R14.64+0x4] ;  /* 0x0000040e0e045981 */ /* 0x000ea4000c1e1900 */
[----:B--2--5:R-:W-:-:S06]  /*08c0*/  @P5 IADD3 R11, PT, PT, R4, -R245, RZ ;  /* 0x800000f5040b5210 */ /* 0x024fcc0007ffe0ff */
[----:B------:R1:W5:Y:S02]  /*08d0*/  @!P5 LDG.E R11, desc[UR14][R14.64] ;  /* 0x0000000e0e0bd981 */ /* 0x000364000c1e1900 */
.L_x_68:
        /* <DEDUP_REMOVED lines=23> */
[----:B------:R-:W3:Y:S01]  /*0a50*/  LDCU.64 UR6, c[0x0][0x3a0] ;  /* 0x00007400ff0677ac */ /* 0x000ee20008000a00 */
[----:B--2---:R-:W-:Y:S02]  /*0a60*/  MOV R6, UR4 ;  /* 0x0000000400067c02 */ /* 0x004fe40008000f00 */
[----:B------:R-:W-:-:S03]  /*0a70*/  MOV R7, UR5 ;  /* 0x0000000500077c02 */ /* 0x000fc60008000f00 */
[-C--:B------:R-:W-:Y:S02]  /*0a80*/  IMAD R4, R5, R6.reuse, RZ ;  /* 0x0000000605047224 */ /* 0x080fe400078e02ff */
[----:B------:R-:W-:-:S04]  /*0a90*/  IMAD.WIDE.U32 R8, R244, R6, RZ ;  /* 0x00000006f4087225 */ /* 0x000fc800078e00ff */
[----:B------:R-:W-:-:S05]  /*0aa0*/  IMAD R4, R244, R7, R4 ;  /* 0x00000007f4047224 */ /* 0x000fca00078e0204 */
[----:B------:R-:W-:-:S03]  /*0ab0*/  IADD3 R9, PT, PT, R9, R4, RZ ;  /* 0x0000000409097210 */ /* 0x000fc60007ffe0ff */
[----:B---3--:R-:W-:-:S04]  /*0ac0*/  IMAD.WIDE.U32 R18, R214, UR6, R8 ;  /* 0x00000006d6127c25 */ /* 0x008fc8000f8e0008 */
[----:B------:R-:W-:Y:S01]  /*0ad0*/  IMAD R17, R214, UR7, R19 ;  /* 0x00000007d6117c24 */ /* 0x000fe2000f8e0213 */
[----:B------:R-:W-:Y:S06]  /*0ae0*/  BRA `(.L_x_71) ;  /* 0x0000000000147947 */ /* 0x000fec0003800000 */
.L_x_70:
[----:B------:R-:W2:Y:S01]  /*0af0*/  LDC.64 R6, c[0x0][0x3b8] ;  /* 0x0000ee00ff067b82 */ /* 0x000ea20000000a00 */
[----:B------:R-:W-:-:S05]  /*0b00*/  IADD3 R18, PT, PT, R244, R245, RZ ;  /* 0x000000f5f4127210 */ /* 0x000fca0007ffe0ff */
[C---:B--2---:R-:W-:Y:S02]  /*0b10*/  IMAD R17, R18.reuse, R7, RZ ;  /* 0x0000000712117224 */ /* 0x044fe400078e02ff */
[----:B------:R-:W-:-:S05]  /*0b20*/  IMAD.WIDE.U32 R18, R18, R6, RZ ;  /* 0x0000000612127225 */ /* 0x000fca00078e00ff */
[----:B------:R-:W-:Y:S02]  /*0b30*/  IADD3 R17, PT, PT, R19, R17, RZ ;  /* 0x0000001113117210 */ /* 0x000fe40007ffe0ff */
.L_x_71:
[----:B------:R-:W2:Y:S01]  /*0b40*/  LDC R4, c[0x0][0x3e8] ;  /* 0x0000fa00ff047b82 */ /* 0x000ea20000000800 */
[----:B------:R-:W-:Y:S01]  /*0b50*/  USHF.R.S32.HI UR16, URZ, 0x1f, UR17 ;  /* 0x0000001fff107899 */ /* 0x000fe20008011411 */
[----:B--2---:R-:W-:-:S04]  /*0b60*/  IABS R9, R4 ;  /* 0x0000000400097213 */ /* 0x004fc80000000000 */
[----:B------:R-:W2:Y:S08]  /*0b70*/  I2F.RP R13, R9 ;  /* 0x00000009000d7306 */ /* 0x000eb00000209400 */
[----:B--2---:R-:W2:Y:S02]  /*0b80*/  MUFU.RCP R10, R13 ;  /* 0x0000000d000a7308 */ /* 0x004ea40000001000 */
[----:B--2---:R-:W-:-:S06]  /*0b90*/  VIADD R10, R10, 0xffffffe ;  /* 0x0ffffffe0a0a7836 */ /* 0x004fcc0000000000 */
[----:B------:R-:W2:Y:S02]  /*0ba0*/  F2I.FTZ.U32.TRUNC.NTZ R11, R10 ;  /* 0x0000000a000b7305 */ /* 0x000ea4000021f000 */
[----:B--2---:R-:W-:Y:S01]  /*0bb0*/  IMAD.MOV R5, RZ, RZ, -R11 ;  /* 0x000000ffff057224 */ /* 0x004fe200078e0a0b */
        /* <DEDUP_REMOVED lines=17> */
[----:B-1----:R-:W-:Y:S01]  /*0cd0*/  SHF.R.S32.HI R15, RZ, 0x1f, R16 ;  /* 0x0000001fff0f7819 */ /* 0x002fe20000011410 */
[----:B------:R-:W-:Y:S06]  /*0ce0*/  @P0 BRA `(.L_x_72) ;  /* 0x0000000000300947 */ /* 0x000fec0003800000 */
[----:B------:R-:W1:Y:S01]  /*0cf0*/  LDCU.64 UR4, c[0x0][0x3c0] ;  /* 0x00007800ff0477ac */ /* 0x000e620008000a00 */
[----:B------:R-:W-:Y:S01]  /*0d00*/  SHF.R.S32.HI R5, RZ, 0x1f, R244 ;  /* 0x0000001fff057819 */ /* 0x000fe200000114f4 */
[----:B------:R-:W2:Y:S01]  /*0d10*/  LDCU.64 UR6, c[0x0][0x3a8] ;  /* 0x00007500ff0677ac */ /* 0x000ea20008000a00 */
[----:B-1----:R-:W-:Y:S02]  /*0d20*/  MOV R10, UR4 ;  /* 0x00000004000a7c02 */ /* 0x002fe40008000f00 */
[----:B------:R-:W-:-:S03]  /*0d30*/  MOV R11, UR5 ;  /* 0x00000005000b7c02 */ /* 0x000fc60008000f00 */
[-C--:B------:R-:W-:Y:S02]  /*0d40*/  IMAD R4, R5, R10.reuse, RZ ;  /* 0x0000000a05047224 */ /* 0x080fe400078e02ff */
[----:B------:R-:W-:-:S04]  /*0d50*/  IMAD.WIDE.U32 R8, R244, R10, RZ ;  /* 0x0000000af4087225 */ /* 0x000fc800078e00ff */
[----:B------:R-:W-:-:S05]  /*0d60*/  IMAD R4, R244, R11, R4 ;  /* 0x0000000bf4047224 */ /* 0x000fca00078e0204 */
[----:B------:R-:W-:-:S03]  /*0d70*/  IADD3 R9, PT, PT, R9, R4, RZ ;  /* 0x0000000409097210 */ /* 0x000fc60007ffe0ff */
[----:B--2---:R-:W-:-:S04]  /*0d80*/  IMAD.WIDE.U32 R22, R214, UR6, R8 ;  /* 0x00000006d6167c25 */ /* 0x004fc8000f8e0008 */
[----:B------:R-:W-:Y:S01]  /*0d90*/  IMAD R19, R214, UR7, R23 ;  /* 0x00000007d6137c24 */ /* 0x000fe2000f8e0217 */
[----:B------:R-:W-:Y:S06]  /*0da0*/  BRA `(.L_x_73) ;  /* 0x0000000000147947 */ /* 0x000fec0003800000 */
.L_x_72:
[----:B------:R-:W1:Y:S01]  /*0db0*/  LDC.64 R10, c[0x0][0x3c0] ;  /* 0x0000f000ff0a7b82 */ /* 0x000e620000000a00 */
[----:B------:R-:W-:-:S05]  /*0dc0*/  IADD3 R22, PT, PT, R244, R245, RZ ;  /* 0x000000f5f4167210 */ /* 0x000fca0007ffe0ff */
[C---:B-1----:R-:W-:Y:S02]  /*0dd0*/  IMAD R19, R22.reuse, R11, RZ ;  /* 0x0000000b16137224 */ /* 0x042fe400078e02ff */
[----:B------:R-:W-:-:S05]  /*0de0*/  IMAD.WIDE.U32 R22, R22, R10, RZ ;  /* 0x0000000a16167225 */ /* 0x000fca00078e00ff */
[----:B------:R-:W-:Y:S02]  /*0df0*/  IADD3 R19, PT, PT, R23, R19, RZ ;  /* 0x0000001317137210 */ /* 0x000fe40007ffe0ff */
.L_x_73:
[----:B------:R-:W1:Y:S01]  /*0e00*/  @!P4 LDC.64 R8, c[0x0][0x588] ;  /* 0x00016200ff08cb82 */ /* 0x000e620000000a00 */
[----:B------:R-:W2:Y:S07]  /*0e10*/  LDCU UR6, c[0x0][0x3e0] ;  /* 0x00007c00ff0677ac */ /* 0x000eae0008000800 */
[----:B------:R-:W3:Y:S08]  /*0e20*/  @P4 LDC.64 R4, c[0x0][0x590] ;  /* 0x00016400ff044b82 */ /* 0x000ef00000000a00 */
[----:B------:R-:W2:Y:S01]  /*0e30*/  LDC R234, c[0x0][0x44c] ;  /* 0x00011300ffea7b82 */ /* 0x000ea20000000800 */
[----:B-1----:R-:W-:-:S04]  /*0e40*/  @!P4 IMAD.WIDE.U32 R40, R214, R8, RZ ;  /* 0x00000008d628c225 */ /* 0x002fc800078e00ff */
[----:B------:R-:W-:Y:S02]  /*0e50*/  @!P4 IMAD R28, R214, R9, R41 ;  /* 0x00000009d61cc224 */ /* 0x000fe400078e0229 */
[----:B---3--:R-:W-:-:S04]  /*0e60*/  @P4 IMAD.WIDE.U32 R24, R12, R4, RZ ;  /* 0x000000040c184225 */ /* 0x008fc800078e00ff */
[----:B------:R-:W-:Y:S01]  /*0e70*/  @P4 IMAD R28, R12, R5, R25 ;  /* 0x000000050c1c4224 */ /* 0x000fe200078e0219 */
[----:B------:R-:W-:Y:S01]  /*0e80*/  @P4 MOV R40, R24 ;  /* 0x0000001800284202 */ /* 0x000fe20000000f00 */
[----:B--2---:R-:W-:Y:S01]  /*0e90*/  IMAD.WIDE R8, R234, UR6, RZ ;  /* 0x00000006ea087c25 */ /* 0x004fe2000f8e02ff */
        /* <DEDUP_REMOVED lines=8> */
[----:B------:R-:W-:-:S04]  /*0f20*/  IMAD.WIDE.U32 R36, R24, R234, RZ ;  /* 0x000000ea18247225 */ /* 0x000fc800078e00ff */
[----:B------:R-:W-:Y:S01]  /*0f30*/  IMAD R5, R4, UR6, RZ ;  /* 0x0000000604057c24 */ /* 0x000fe2000f8e02ff */
[----:B------:R-:W-:-:S03]  /*0f40*/  SHF.R.S32.HI R4, RZ, 0x1f, R234 ;  /* 0x0000001fff047819 */ /* 0x000fc600000114ea */
[----:B------:R-:W-:-:S05]  /*0f50*/  IMAD R5, R30, UR4, R5 ;  /* 0x000000041e057c24 */ /* 0x000fca000f8e0205 */
[----:B------:R-:W-:-:S05]  /*0f60*/  IADD3 R25, PT, PT, R25, R5, RZ ;  /* 0x0000000519197210 */ /* 0x000fca0007ffe0ff */
[----:B------:R-:W-:-:S04]  /*0f70*/  IMAD R25, R25, R234, RZ ;  /* 0x000000ea19197224 */ /* 0x000fc800078e02ff */
[----:B------:R-:W-:-:S05]  /*0f80*/  IMAD R25, R4, R24, R25 ;  /* 0x0000001804197224 */ /* 0x000fca00078e0219 */
[----:B------:R-:W-:Y:S01]  /*0f90*/  IADD3 R25, PT, PT, R37, R25, RZ ;  /* 0x0000001925197210 */ /* 0x000fe20007ffe0ff */
[----:B------:R-:W-:Y:S06]  /*0fa0*/  BRA `(.L_x_75) ;  /* 0x00000000000c7947 */ /* 0x000fec0003800000 */
.L_x_74:
[-C--:B------:R-:W-:Y:S02]  /*0fb0*/  IMAD R25, R9, R12.reuse, RZ ;  /* 0x0000000c09197224 */ /* 0x080fe400078e02ff */
[----:B------:R-:W-:-:S05]  /*0fc0*/  IMAD.WIDE.U32 R36, R8, R12, RZ ;  /* 0x0000000c08247225 */ /* 0x000fca00078e00ff */
[----:B------:R-:W-:Y:S02]  /*0fd0*/  IADD3 R25, PT, PT, R37, R25, RZ ;  /* 0x0000001925197210 */ /* 0x000fe40007ffe0ff */
.L_x_75:
[----:B------:R-:W1:Y:S01]  /*0fe0*/  LDCU.U8 UR4, c[0x0][0x548] ;  /* 0x0000a900ff0477ac */ /* 0x000e620008000000 */
[----:B------:R-:W-:Y:S01]  /*0ff0*/  SHF.L.U32 R13, R214, 0x7, RZ ;  /* 0x00000007d60d7819 */ /* 0x000fe200000006ff */
[----:B------:R-:W-:Y:S01]  /*1000*/  IMAD R24, R211, R234, RZ ;  /* 0x000000ead3187224 */ /* 0x000fe200078e02ff */
[----:B------:R-:W2:Y:S02]  /*1010*/  LDCU.U8 UR5, c[0x0][0x5f0] ;  /* 0x0000be00ff0577ac */ /* 0x000ea40008000000 */
[----:B------:R-:W-:-:S04]  /*1020*/  SEL R4, R13, RZ, P3 ;  /* 0x000000ff0d047207 */ /* 0x000fc80001800000 */
[----:B------:R-:W-:-:S04]  /*1030*/  IADD3 R5, P1, PT, R27, R4, RZ ;  /* 0x000000041b057210 */ /* 0x000fc80007f3e0ff */
[----:B------:R-:W-:Y:S01]  /*1040*/  IADD3.X R23, PT, PT, RZ, R29, RZ, P1, !PT ;  /* 0x0000001dff177210 */ /* 0x000fe20000ffe4ff */
[----:B------:R-:W-:Y:S01]  /*1050*/  IMAD.WIDE.U32 R34, R5, R8, RZ ;  /* 0x0000000805227225 */ /* 0x000fe200078e00ff */
[----:B-1----:R-:W-:-:S03]  /*1060*/  UISETP.NE.AND UP0, UPT, UR4, URZ, UPT ;  /* 0x000000ff0400728c */ /* 0x002fc6000bf05270 */
[----:B------:R-:W-:-:S04]  /*1070*/  IMAD R4, R23, R8, RZ ;  /* 0x0000000817047224 */ /* 0x000fc800078e02ff */
[----:B------:R-:W-:-:S05]  /*1080*/  IMAD R5, R9, R5, R4 ;  /* 0x0000000509057224 */ /* 0x000fca00078e0204 */
        /* <DEDUP_REMOVED lines=9> */
.L_x_76:
[----:B------:R-:W1:Y:S01]  /*1120*/  LDC R23, c[0x0][0x434] ;  /* 0x00010d00ff177b82 */ /* 0x000e620000000800 */
[----:B------:R-:W-:-:S04]  /*1130*/  IMAD R4, R214, UR6, R211 ;  /* 0x00000006d6047c24 */ /* 0x000fc8000f8e02d3 */
[----:B-1----:R-:W-:-:S03]  /*1140*/  IMAD R23, R4, R23, RZ ;  /* 0x0000001704177224 */ /* 0x002fc600078e02ff */
.L_x_77:
        /* <DEDUP_REMOVED lines=11> */
.L_x_78:
[----:B------:R-:W1:Y:S01]  /*1200*/  LDC R31, c[0x0][0x444] ;  /* 0x00011100ff1f7b82 */ /* 0x000e620000000800 */
[----:B------:R-:W-:-:S04]  /*1210*/  IMAD R4, R214, UR6, R211 ;  /* 0x00000006d6047c24 */ /* 0x000fc8000f8e02d3 */
[----:B-1----:R-:W-:-:S07]  /*1220*/  IMAD R31, R4, R31, RZ ;  /* 0x0000001f041f7224 */ /* 0x002fce00078e02ff */
.L_x_79:
[----:B------:R-:W1:Y:S01]  /*1230*/  S2R R14, SR_TID.X ;  /* 0x00000000000e7919 */ /* 0x000e620000002100 */
[----:B------:R-:W2:Y:S01]  /*1240*/  LDC.64 R12, c[0x0][0x5f8] ;  /* 0x00017e00ff0c7b82 */ /* 0x000ea20000000a00 */
[--C-:B------:R-:W-:Y:S01]  /*1250*/  IADD3 R36, P2, P1, R34, R36, R24.reuse ;  /* 0x0000002422247210 */ /* 0x100fe2000795e018 */
[----:B------:R-:W-:Y:S01]  /*1260*/  IMAD R234, R234, UR6, RZ ;  /* 0x00000006eaea7c24 */ /* 0x000fe2000f8e02ff */
[----:B------:R-:W-:Y:S01]  /*1270*/  ISETP.NE.AND P4, PT, RZ, UR5, PT ;  /* 0x00000005ff007c0c */ /* 0x000fe2000bf85270 */
[----:B------:R-:W3:Y:S01]  /*1280*/  LDCU.64 UR6, c[0x0][0x3c8] ;  /* 0x00007900ff0677ac */ /* 0x000ee20008000a00 */
[----:B------:R-:W-:Y:S01]  /*1290*/  SHF.R.S32.HI R24, RZ, 0x1f, R24 ;  /* 0x0000001fff187819 */ /* 0x000fe20000011418 */
[----:B------:R-:W-:Y:S01]  /*12a0*/  IMAD.SHL.U32 R37, R234, 0x40, RZ ;  /* 0x00000040ea257824 */ /* 0x000fe200078e00ff */
[----:B------:R-:W-:Y:S01]  /*12b0*/  LEA R23, R20, R23, 0x6 ;  /* 0x0000001714177211 */ /* 0x000fe200078e30ff */
[----:B------:R-:W4:Y:S01]  /*12c0*/  LDC.64 R8, c[0x0][0x3b0] ;  /* 0x0000ec00ff087b82 */ /* 0x000f220000000a00 */
[----:B------:R-:W-:Y:S01]  /*12d0*/  IADD3.X R32, PT, PT, R32, R25, R24, P2, P1 ;  /* 0x0000001920207210 */ /* 0x000fe200017e2418 */
[----:B------:R-:W-:Y:S01]  /*12e0*/  IMAD.MOV.U32 R25, RZ, RZ, RZ ;  /* 0x000000ffff197224 */ /* 0x000fe200078e00ff */
[----:B------:R-:W-:Y:S01]  /*12f0*/  LOP3.LUT R24, R216, 0x38, RZ, 0xc0, !PT ;  /* 0x00000038d8187812 */ /* 0x000fe200078ec0ff */
[----:B------:R-:W-:Y:S01]  /*1300*/  VIADD R223, R237, UR17 ;  /* 0x00000011eddf7c36 */ /* 0x000fe20008000000 */
[----:B------:R-:W5:Y:S01]  /*1310*/  LDCU.64 UR10, c[0x0][0x380] ;  /* 0x00007000ff0a77ac */ /* 0x000f620008000a00 */
[----:B------:R-:W-:Y:S01]  /*1320*/  IMAD R31, R20, 0x40, R31 ;  /* 0x00000040141f7824 */ /* 0x000fe200078e021f */
[----:B------:R-:W-:Y:S01]  /*1330*/  IADD3 R40, P3, PT, R24, R40, RZ ;  /* 0x0000002818287210 */ /* 0x000fe20007f7e0ff */
[----:B------:R-:W3:Y:S01]  /*1340*/  LDC.64 R4, c[0x0][0x590] ;  /* 0x00016400ff047b82 */ /* 0x000ee20000000a00 */
[----:B------:R-:W5:Y:S01]  /*1350*/  LDCU.64 UR4, c[0x0][0x570] ;  /* 0x0000ae00ff0477ac */ /* 0x000f620008000a00 */
[----:B------:R-:W-:Y:S02]  /*1360*/  BSSY.RECONVERGENT B1, `(.L_x_69) ;  /* 0x0000466000017945 */ /* 0x000fe40003800200 */
[----:B------:R-:W-:-:S02]  /*1370*/  IMAD.X R41, RZ, RZ, R28, P3 ;  /* 0x000000ffff297224 */ /* 0x000fc400018e061c */
[----:B--2---:R-:W-:Y:S02]  /*1380*/  IMAD.WIDE.U32 R34, R12, UR12, RZ ;  /* 0x0000000c0c227c25 */ /* 0x004fe4000f8e00ff */
[----:B------:R-:W2:Y:S02]  /*1390*/  LDC R30, c[0x0][0x508] ;  /* 0x00014200ff1e7b82 */ /* 0x000ea40000000800 */
[----:B------:R-:W-:Y:S01]  /*13a0*/  IMAD R35, R13, UR12, R35 ;  /* 0x0000000c0d237c24 */ /* 0x000fe2000f8e0223 */
[----:B------:R-:W-:Y:S02]  /*13b0*/  SEL R12, R34, RZ, P4 ;  /* 0x000000ff220c7207 */ /* 0x000fe40002000000 */
[----:B-1----:R-:W-:Y:S01]  /*13c0*/  LOP3.LUT R33, R14, 0x1f, RZ, 0xc0, !PT ;  /* 0x0000001f0e217812 */ /* 0x002fe200078ec0ff */
[----:B----4-:R-:W-:Y:S01]  /*13d0*/  IMAD R34, R29, R8, RZ ;  /* 0x000000081d227224 */ /* 0x010fe200078e02ff */
[----:B------:R-:W-:Y:S01]  /*13e0*/  SEL R35, R35, RZ, P4 ;  /* 0x000000ff23237207 */ /* 0x000fe20002000000 */
[----:B------:R-:W1:Y:S02]  /*13f0*/  LDC.64 R250, c[0x0][0x420] ;  /* 0x00010800fffa7b82 */ /* 0x000e640000000a00 */
[----:B------:R-:W-:-:S02]  /*1400*/  IMAD R33, R215, R234, R33 ;  /* 0x000000ead7217224 */ /* 0x000fc400078e0221 */
[----:B------:R-:W-:Y:S02]  /*1410*/  IMAD R34, R27, R9, R34 ;  /* 0x000000091b227224 */ /* 0x000fe400078e0222 */
[----:B---3--:R-:W-:Y:S01]  /*1420*/  IMAD R38, R29, R4, RZ ;  /* 0x000000041d267224 */ /* 0x008fe200078e02ff */
[----:B------:R-:W-:Y:S01]  /*1430*/  IADD3 R36, P2, P1, R33, R36, R12 ;  /* 0x0000002421247210 */ /* 0x000fe2000795e00c */
[C---:B------:R-:W-:Y:S01]  /*1440*/  IMAD.WIDE.U32 R28, R27.reuse, R8, R24 ;  /* 0x000000081b1c7225 */ /* 0x040fe200078e0018 */
[----:B------:R-:W3:Y:S01]  /*1450*/  LDC.64 R12, c[0x0][0x598] ;  /* 0x00016600ff0c7b82 */ /* 0x000ee20000000a00 */
[----:B------:R-:W-:Y:S02]  /*1460*/  SHF.R.S32.HI R33, RZ, 0x1f, R33 ;  /* 0x0000001fff217819 */ /* 0x000fe40000011421 */
[C---:B------:R-:W-:Y:S01]  /*1470*/  IMAD R38, R27.reuse, R5, R38 ;  /* 0x000000051b267224 */ /* 0x040fe200078e0226 */
[----:B------:R-:W-:Y:S01]  /*1480*/  IADD3 R26, P3, PT, R26, R28, RZ ;  /* 0x0000001c1a1a7210 */ /* 0x000fe20007f7e0ff */
[----:B------:R-:W-:Y:S01]  /*1490*/  IMAD.WIDE.U32 R40, R27, R4, R40 ;  /* 0x000000041b287225 */ /* 0x000fe200078e0028 */
[----:B------:R-:W-:-:S02]  /*14a0*/  IADD3.X R32, PT, PT, R33, R32, R35, P2, P1 ;  /* 0x0000002021207210 */ /* 0x000fc400017e2423 */
[----:B------:R-:W-:Y:S01]  /*14b0*/  IADD3 R36, P1, PT, R37, R36, RZ ;  /* 0x0000002425247210 */ /* 0x000fe20007f3e0ff */
[----:B------:R-:W-:Y:S01]  /*14c0*/  IMAD.IADD R41, R41, 0x1, R38 ;  /* 0x0000000129297824 */ /* 0x000fe200078e0226 */
[----:B------:R-:W-:Y:S02]  /*14d0*/  IADD3.X R27, PT, PT, R21, R29, R34, P3, !PT ;  /* 0x0000001d151b7210 */ /* 0x000fe40001ffe422 */
[----:B------:R-:W-:Y:S01]  /*14e0*/  LEA.HI.X.SX32 R37, R37, R32, 0x1, P1 ;  /* 0x0000002025257211 */ /* 0x000fe200008f0eff */
[----:B------:R-:W4:Y:S01]  /*14f0*/  LDC.64 R28, c[0x0][0x5e8] ;  /* 0x00017a00ff1c7b82 */ /* 0x000f220000000a00 */
[----:B--2---:R-:W-:Y:S01]  /*1500*/  IADD3 R30, PT, PT, R223, -R30, -R242 ;  /* 0x8000001edf1e7210 */ /* 0x004fe20007ffe8f2 */
[C---:B------:R-:W-:Y:S01]  /*1510*/  IMAD.WIDE.U32 R26, R211.reuse, UR6, R26 ;  /* 0x00000006d31a7c25 */ /* 0x040fe2000f8e001a */
[----:B-----5:R-:W-:Y:S02]  /*1520*/  LEA R248, P1, R36, UR4, 0x2 ;  /* 0x0000000424f87c11 */ /* 0x020fe4000f8210ff */
[----:B------:R-:W-:Y:S01]  /*1530*/  SHF.L.U64.HI R225, R4, 0x5, R5 ;  /* 0x0000000504e17819 */ /* 0x000fe20000010205 */
[----:B------:R-:W-:Y:S01]  /*1540*/  IMAD R27, R211, UR7, R27 ;  /* 0x00000007d31b7c24 */ /* 0x000fe2000f8e021b */
[----:B------:R-:W2:Y:S01]  /*1550*/  LDCU.64 UR6, c[0x0][0x550] ;  /* 0x0000aa00ff0677ac */ /* 0x000ea20008000a00 */
[----:B------:R-:W-:Y:S01]  /*1560*/  LEA.HI.X R249, R36, UR5, R37, 0x2, P1 ;  /* 0x0000000524f97c11 */ /* 0x000fe200088f1425 */
[----:B-1----:R-:W-:Y:S01]  /*1570*/  IMAD.WIDE R250, R23, 0x4, R250 ;  /* 0x0000000417fa7825 */ /* 0x002fe200078e02fa */
[----:B------:R-:W-:-:S03]  /*1580*/  IADD3 R21, PT, PT, R217, 0x20, RZ ;  /* 0x00000020d9157810 */ /* 0x000fc60007ffe0ff */
[----:B---3--:R-:W-:-:S04]  /*1590*/  IMAD.WIDE.U32 R32, R211, R12, R40 ;  /* 0x0000000cd3207225 */ /* 0x008fc800078e0028 */
[----:B------:R-:W-:Y:S01]  /*15a0*/  IMAD R33, R211, R13, R33 ;  /* 0x0000000dd3217224 */ /* 0x000fe200078e0221 */
[----:B------:R-:W-:Y:S01]  /*15b0*/  SHF.R.S32.HI R13, RZ, 0x1f, R30 ;  /* 0x0000001fff0d7819 */ /* 0x000fe2000001141e */
[----:B------:R-:W-:-:S03]  /*15c0*/  IMAD.WIDE.U32 R26, R217, R8, R26 ;  /* 0x00000008d91a7225 */ /* 0x000fc600078e001a */
[----:B------:R-:W-:Y:S01]  /*15d0*/  LEA.HI R224, R13, R30, RZ, 0x6 ;  /* 0x0000001e0de07211 */ /* 0x000fe200078f30ff */
[C---:B------:R-:W-:Y:S01]  /*15e0*/  IMAD R231, R217.reuse, R9, R27 ;  /* 0x00000009d9e77224 */ /* 0x040fe200078e021b */
[C---:B------:R-:W-:Y:S01]  /*15f0*/  LEA R230, P2, R26.reuse, UR10, 0x1 ;  /* 0x0000000a1ae67c11 */ /* 0x040fe2000f8408ff */
[C---:B------:R-:W-:Y:S01]  /*1600*/  IMAD.WIDE.U32 R12, R217.reuse, R4, R32 ;  /* 0x00000004d90c7225 */ /* 0x040fe200078e0020 */
[----:B------:R-:W-:Y:S02]  /*1610*/  SHF.R.S32.HI R224, RZ, 0x6, R224 ;  /* 0x00000006ffe07819 */ /* 0x000fe400000114e0 */
[----:B------:R-:W-:Y:S01]  /*1620*/  LEA.HI.X R231, R26, UR11, R231, 0x1, P2 ;  /* 0x0000000b1ae77c11 */ /* 0x000fe200090f0ce7 */
[----:B------:R-:W-:Y:S01]  /*1630*/  IMAD R233, R217, R5, R13 ;  /* 0x00000005d9e97224 */ /* 0x000fe200078e020d */
[----:B------:R-:W-:Y:S01]  /*1640*/  VIMNMX R224, PT, PT, RZ, R224, !PT ;  /* 0x000000e0ffe07248 */ /* 0x000fe20007fe0100 */
[----:B----4-:R-:W-:Y:S01]  /*1650*/  IMAD.WIDE R226, R31, 0x4, R28 ;  /* 0x000000041fe27825 */ /* 0x010fe200078e021c */
[----:B--2---:R-:W-:-:S02]  /*1660*/  LEA R232, P1, R12, UR6, 0x1 ;  /* 0x000000060ce87c11 */ /* 0x004fc4000f8208ff */
[----:B------:R-:W-:Y:S01]  /*1670*/  ISETP.GT.AND P2, PT, R243, R224, PT ;  /* 0x000000e0f300720c */ /* 0x000fe20003f44270 */
[----:B------:R-:W-:Y:S01]  /*1680*/  IMAD.MOV.U32 R228, RZ, RZ, R226 ;  /* 0x000000ffffe47224 */ /* 0x000fe200078e00e2 */
[----:B------:R-:W-:Y:S01]  /*1690*/  LEA.HI.X R233, R12, UR7, R233, 0x1, P1 ;  /* 0x000000070ce97c11 */ /* 0x000fe200088f0ce9 */
[----:B------:R-:W-:Y:S01]  /*16a0*/  IMAD.SHL.U32 R23, R8, 0x20, RZ ;  /* 0x0000002008177824 */ /* 0x000fe200078e00ff */
[----:B------:R-:W-:Y:S01]  /*16b0*/  IADD3 R12, P1, PT, R217, 0x20, RZ ;  /* 0x00000020d90c7810 */ /* 0x000fe20007f3e0ff */
[----:B------:R-:W-:Y:S01]  /*16c0*/  IMAD.SHL.U32 R226, R4, 0x20, RZ ;  /* 0x0000002004e27824 */ /* 0x000fe200078e00ff */
[----:B------:R-:W-:-:S03]  /*16d0*/  SHF.L.U64.HI R26, R8, 0x5, R9 ;  /* 0x00000005081a7819 */ /* 0x000fc60000010209 */
[----:B------:R-:W-:-:S04]  /*16e0*/  IMAD.X R13, RZ, RZ, RZ, P1 ;  /* 0x000000ffff0d7224 */ /* 0x000fc800008e06ff */
[----:B------:R-:W-:Y:S05]  /*16f0*/  @P2 BRA `(.L_x_80) ;  /* 0x0000000400982947 */ /* 0x000fea0003800000 */
[----:B------:R-:W-:Y:S05]  /*1700*/  @P0 BRA `(.L_x_81) ;  /* 0x0000000000300947 */ /* 0x000fea0003800000 */
        /* <DEDUP_REMOVED lines=11> */
[----:B------:R-:W-:Y:S05]  /*17c0*/  BRA `(.L_x_82) ;  /* 0x0000000000147947 */ /* 0x000fea0003800000 */
.L_x_81:
[----:B------:R-:W1:Y:S01]  /*17d0*/  LDC.64 R6, c[0x0][0x5c0] ;  /* 0x00017000ff067b82 */ /* 0x000e620000000a00 */
[----:B------:R-:W-:-:S05]  /*17e0*/  IADD3 R4, PT, PT, R244, R245, RZ ;  /* 0x000000f5f4047210 */ /* 0x000fca0007ffe0ff */
[C---:B-1----:R-:W-:Y:S02]  /*17f0*/  IMAD R8, R4.reuse, R7, RZ ;  /* 0x0000000704087224 */ /* 0x042fe400078e02ff */
[----:B------:R-:W-:-:S05]  /*1800*/  IMAD.WIDE.U32 R10, R4, R6, RZ ;  /* 0x00000006040a7225 */ /* 0x000fca00078e00ff */
[----:B------:R-:W-:Y:S02]  /*1810*/  IADD3 R8, PT, PT, R11, R8, RZ ;  /* 0x000000080b087210 */ /* 0x000fe40007ffe0ff */
.L_x_82:
        /* <DEDUP_REMOVED lines=13> */
.L_x_83:
[----:B------:R-:W1:Y:S01]  /*18f0*/  LDC.64 R4, c[0x0][0x5c8] ;  /* 0x00017200ff047b82 */ /* 0x000e620000000a00 */
[----:B------:R-:W-:-:S05]  /*1900*/  IADD3 R244, PT, PT, R244, R245, RZ ;  /* 0x000000f5f4f47210 */ /* 0x000fca0007ffe0ff */
[C---:B-1----:R-:W-:Y:S02]  /*1910*/  IMAD R11, R244.reuse, R5, RZ ;  /* 0x00000005f40b7224 */ /* 0x042fe400078e02ff */
[----:B------:R-:W-:-:S05]  /*1920*/  IMAD.WIDE.U32 R14, R244, R4, RZ ;  /* 0x00000004f40e7225 */ /* 0x000fca00078e00ff */
[----:B------:R-:W-:Y:S02]  /*1930*/  IADD3 R11, PT, PT, R15, R11, RZ ;  /* 0x0000000b0f0b7210 */ /* 0x000fe40007ffe0ff */
.L_x_84:
[----:B------:R-:W1:Y:S01]  /*1940*/  LDCU.64 UR4, c[0x0][0x5d8] ;  /* 0x0000bb00ff0477ac */ /* 0x000e620008000a00 */
[----:B------:R-:W-:Y:S01]  /*1950*/  IMAD R16, R6, UR16, RZ ;  /* 0x0000001006107c24 */ /* 0x000fe2000f8e02ff */
[----:B------:R-:W-:Y:S01]  /*1960*/  IADD3 R242, PT, PT, R242, -UR17, RZ ;  /* 0x80000011f2f27c10 */ /* 0x000fe2000fffe0ff */
[----:B------:R-:W-:Y:S01]  /*1970*/  IMAD.WIDE.U32 R18, R6, UR17, R24 ;  /* 0x0000001106127c25 */ /* 0x000fe2000f8e0018 */
[----:B------:R-:W-:Y:S02]  /*1980*/  BSSY.RECONVERGENT B0, `(.L_x_85) ;  /* 0x0000011000007945 */ /* 0x000fe40003800200 */
[----:B------:R-:W-:Y:S01]  /*1990*/  ISETP.GE.AND P2, PT, R217, R242, PT ;  /* 0x000000f2d900720c */ /* 0x000fe20003f46270 */
[----:B------:R-:W-:Y:S01]  /*19a0*/  IMAD R9, R7, UR17, R16 ;  /* 0x0000001107097c24 */ /* 0x000fe2000f8e0210 */
[----:B------:R-:W-:Y:S02]  /*19b0*/  IADD3 R16, P0, PT, R10, R18, RZ ;  /* 0x000000120a107210 */ /* 0x000fe40007f1e0ff */
[----:B------:R-:W-:-:S02]  /*19c0*/  ISETP.GE.AND P1, PT, R21, R242, PT ;  /* 0x000000f21500720c */ /* 0x000fc40003f26270 */
[----:B------:R-:W-:-:S03]  /*19d0*/  IADD3.X R17, PT, PT, R8, R19, R9, P0, !PT ;  /* 0x0000001308117210 */ /* 0x000fc600007fe409 */
[----:B-1----:R-:W-:-:S04]  /*19e0*/  IMAD.WIDE.U32 R16, R211, UR4, R16 ;  /* 0x00000004d3107c25 */ /* 0x002fc8000f8e0010 */
[----:B------:R-:W-:Y:S01]  /*19f0*/  IMAD R9, R211, UR5, R17 ;  /* 0x00000005d3097c24 */ /* 0x000fe2000f8e0211 */
[----:B------:R-:W-:Y:S06]  /*1a00*/  @P2 BRA `(.L_x_86) ;  /* 0x0000000000202947 */ /* 0x000fec0003800000 */
[----:B------:R-:W1:Y:S01]  /*1a10*/  LDCU.64 UR4, c[0x0][0x560] ;  /* 0x0000ac00ff0477ac */ /* 0x000e620008000a00 */
[----:B------:R-:W-:-:S05]  /*1a20*/  MOV R8, R16 ;  /* 0x0000001000087202 */ /* 0x000fca0000000f00 */
[----:B------:R-:W-:-:S04]  /*1a30*/  IMAD.WIDE.U32 R18, R217, R6, R8 ;  /* 0x00000006d9127225 */ /* 0x000fc800078e0008 */
[----:B------:R-:W-:Y:S01]  /*1a40*/  IMAD R8, R217, R7, R19 ;  /* 0x00000007d9087224 */ /* 0x000fe200078e0213 */
[----:B-1----:R-:W-:-:S04]  /*1a50*/  LEA R20, P0, R18, UR4, 0x1 ;  /* 0x0000000412147c11 */ /* 0x002fc8000f8008ff */
[----:B------:R-:W-:-:S05]  /*1a60*/  LEA.HI.X R21, R18, UR5, R8, 0x1, P0 ;  /* 0x0000000512157c11 */ /* 0x000fca00080f0c08 */
[----:B------:R1:W-:Y:S04]  /*1a70*/  STG.E.128 desc[UR14][R20.64], RZ ;  /* 0x000000ff14007986 */ /* 0x0003e8000c101d0e */
[----:B------:R1:W-:Y:S02]  /*1a80*/  STG.E.128 desc[UR14][R20.64+0x80], RZ ;  /* 0x000080ff14007986 */ /* 0x0003e4000c101d0e */
.L_x_86:
[----:B------:R-:W-:Y:S05]  /*1a90*/  BSYNC.RECONVERGENT B0 ;  /* 0x0000000000007941 */ /* 0x000fea0003800200 */
.L_x_85:
[----:B------:R-:W-:Y:S04]  /*1aa0*/  BSSY.RECONVERGENT B0, `(.L_x_87) ;  /* 0x000000c000007945 */ /* 0x000fe80003800200 */
[----:B------:R-:W-:Y:S05]  /*1ab0*/  @P1 BRA `(.L_x_88) ;  /* 0x0000000000281947 */ /* 0x000fea0003800000 */
[----:B------:R-:W2:Y:S01]  /*1ac0*/  LDCU.64 UR4, c[0x0][0x560] ;  /* 0x0000ac00ff0477ac */ /* 0x000ea20008000a00 */
[----:B------:R-:W-:Y:S01]  /*1ad0*/  MOV R17, R9 ;  /* 0x0000000900117202 */ /* 0x000fe20000000f00 */
[-C--:B------:R-:W-:Y:S02]  /*1ae0*/  IMAD R8, R13, R6.reuse, RZ ;  /* 0x000000060d087224 */ /* 0x080fe400078e02ff */
[----:B------:R-:W-:-:S04]  /*1af0*/  IMAD.WIDE.U32 R16, R12, R6, R16 ;  /* 0x000000060c107225 */ /* 0x000fc800078e0010 */
[----:B------:R-:W-:-:S05]  /*1b00*/  IMAD R8, R12, R7, R8 ;  /* 0x000000070c087224 */ /* 0x000fca00078e0208 */
[----:B------:R-:W-:Y:S02]  /*1b10*/  IADD3 R7, PT, PT, R17, R8, RZ ;  /* 0x0000000811077210 */ /* 0x000fe40007ffe0ff */
[----:B--2---:R-:W-:-:S04]  /*1b20*/  LEA R6, P0, R16, UR4, 0x1 ;  /* 0x0000000410067c11 */ /* 0x004fc8000f8008ff */
[----:B------:R-:W-:-:S05]  /*1b30*/  LEA.HI.X R7, R16, UR5, R7, 0x1, P0 ;  /* 0x0000000510077c11 */ /* 0x000fca00080f0c07 */
[----:B------:R2:W-:Y:S04]  /*1b40*/  STG.E.128 desc[UR14][R6.64], RZ ;  /* 0x000000ff06007986 */ /* 0x0005e8000c101d0e */
[----:B------:R2:W-:Y:S02]  /*1b50*/  STG.E.128 desc[UR14][R6.64+0x80], RZ ;  /* 0x000080ff06007986 */ /* 0x0005e4000c101d0e */
.L_x_88:
[----:B------:R-:W-:Y:S05]  /*1b60*/  BSYNC.RECONVERGENT B0 ;  /* 0x0000000000007941 */ /* 0x000fea0003800200 */
.L_x_87:
[----:B------:R-:W3:Y:S01]  /*1b70*/  LDCU.64 UR4, c[0x0][0x5e0] ;  /* 0x0000bc00ff0477ac */ /* 0x000ee20008000a00 */
[C---:B------:R-:W-:Y:S01]  /*1b80*/  IMAD.WIDE.U32 R24, R4.reuse, UR17, R24 ;  /* 0x0000001104187c25 */ /* 0x040fe2000f8e0018 */
[----:B------:R-:W-:Y:S03]  /*1b90*/  BSSY.RECONVERGENT B0, `(.L_x_89) ;  /* 0x0000010000007945 */ /* 0x000fe60003800200 */
[----:B--2---:R-:W-:Y:S01]  /*1ba0*/  IMAD R6, R4, UR16, RZ ;  /* 0x0000001004067c24 */ /* 0x004fe2000f8e02ff */
[----:B------:R-:W-:-:S03]  /*1bb0*/  IADD3 R8, P0, PT, R14, R24, RZ ;  /* 0x000000180e087210 */ /* 0x000fc60007f1e0ff */
[----:B------:R-:W-:-:S05]  /*1bc0*/  IMAD R6, R5, UR17, R6 ;  /* 0x0000001105067c24 */ /* 0x000fca000f8e0206 */
[----:B------:R-:W-:-:S03]  /*1bd0*/  IADD3.X R9, PT, PT, R11, R25, R6, P0, !PT ;  /* 0x000000190b097210 */ /* 0x000fc600007fe406 */
[----:B---3--:R-:W-:-:S04]  /*1be0*/  IMAD.WIDE.U32 R8, R211, UR4, R8 ;  /* 0x00000004d3087c25 */ /* 0x008fc8000f8e0008 */
[----:B------:R-:W-:Y:S01]  /*1bf0*/  IMAD R7, R211, UR5, R9 ;  /* 0x00000005d3077c24 */ /* 0x000fe2000f8e0209 */
[----:B------:R-:W-:Y:S06]  /*1c00*/  @P2 BRA `(.L_x_90) ;  /* 0x0000000000202947 */ /* 0x000fec0003800000 */
[----:B------:R-:W2:Y:S01]  /*1c10*/  LDCU.64 UR4, c[0x0][0x568] ;  /* 0x0000ad00ff0477ac */ /* 0x000ea20008000a00 */
[----:B------:R-:W-:-:S05]  /*1c20*/  MOV R6, R8 ;  /* 0x0000000800067202 */ /* 0x000fca0000000f00 */
[----:B------:R-:W-:-:S04]  /*1c30*/  IMAD.WIDE.U32 R10, R217, R4, R6 ;  /* 0x00000004d90a7225 */ /* 0x000fc800078e0006 */
[----:B------:R-:W-:Y:S01]  /*1c40*/  IMAD R6, R217, R5, R11 ;  /* 0x00000005d9067224 */ /* 0x000fe200078e020b */
[----:B--2---:R-:W-:-:S04]  /*1c50*/  LEA R14, P0, R10, UR4, 0x1 ;  /* 0x000000040a0e7c11 */ /* 0x004fc8000f8008ff */
[----:B------:R-:W-:-:S05]  /*1c60*/  LEA.HI.X R15, R10, UR5, R6, 0x1, P0 ;  /* 0x000000050a0f7c11 */ /* 0x000fca00080f0c06 */
[----:B------:R2:W-:Y:S04]  /*1c70*/  STG.E.128 desc[UR14][R14.64], RZ ;  /* 0x000000ff0e007986 */ /* 0x0005e8000c101d0e */
[----:B------:R2:W-:Y:S02]  /*1c80*/  STG.E.128 desc[UR14][R14.64+0x80], RZ ;  /* 0x000080ff0e007986 */ /* 0x0005e4000c101d0e */
.L_x_90:
[----:B------:R-:W-:Y:S05]  /*1c90*/  BSYNC.RECONVERGENT B0 ;  /* 0x0000000000007941 */ /* 0x000fea0003800200 */
.L_x_89:
[----:B------:R-:W-:Y:S05]  /*1ca0*/  @P1 BRA `(.L_x_91) ;  /* 0x0000003c00441947 */ /* 0x000fea0003800000 */
[----:B------:R-:W3:Y:S01]  /*1cb0*/  LDCU.64 UR4, c[0x0][0x568] ;  /* 0x0000ad00ff0477ac */ /* 0x000ee20008000a00 */
[----:B------:R-:W-:Y:S01]  /*1cc0*/  MOV R6, R8 ;  /* 0x0000000800067202 */ /* 0x000fe20000000f00 */
[----:B------:R-:W-:-:S04]  /*1cd0*/  IMAD R13, R13, R4, RZ ;  /* 0x000000040d0d7224 */ /* 0x000fc800078e02ff */
[----:B------:R-:W-:-:S04]  /*1ce0*/  IMAD.WIDE.U32 R6, R12, R4, R6 ;  /* 0x000000040c067225 */ /* 0x000fc800078e0006 */
[----:B------:R-:W-:-:S05]  /*1cf0*/  IMAD R13, R12, R5, R13 ;  /* 0x000000050c0d7224 */ /* 0x000fca00078e020d */
[----:B------:R-:W-:Y:S02]  /*1d00*/  IADD3 R13, PT, PT, R7, R13, RZ ;  /* 0x0000000d070d7210 */ /* 0x000fe40007ffe0ff */
[----:B---3--:R-:W-:-:S04]  /*1d10*/  LEA R4, P0, R6, UR4, 0x1 ;  /* 0x0000000406047c11 */ /* 0x008fc8000f8008ff */
[----:B------:R-:W-:-:S05]  /*1d20*/  LEA.HI.X R5, R6, UR5, R13, 0x1, P0 ;  /* 0x0000000506057c11 */ /* 0x000fca00080f0c0d */
[----:B------:R3:W-:Y:S04]  /*1d30*/  STG.E.128 desc[UR14][R4.64], RZ ;  /* 0x000000ff04007986 */ /* 0x0007e8000c101d0e */
[----:B------:R3:W-:Y:S01]  /*1d40*/  STG.E.128 desc[UR14][R4.64+0x80], RZ ;  /* 0x000080ff04007986 */ /* 0x0007e2000c101d0e */
[----:B------:R-:W-:Y:S05]  /*1d50*/  BRA `(.L_x_91) ;  /* 0x0000003c00187947 */ /* 0x000fea0003800000 */
.L_x_80:
[----:B------:R-:W-:Y:S01]  /*1d60*/  VIADD R4, R242, -UR17 ;  /* 0x80000011f2047c36 */ /* 0x000fe20008000000 */
[----:B------:R-:W1:Y:S01]  /*1d70*/  LDCU.64 UR4, c[0x0][0x3d8] ;  /* 0x00007b00ff0477ac */ /* 0x000e620008000a00 */
[C---:B------:R-:W-:Y:S01]  /*1d80*/  IMAD R8, R10.reuse, UR16, RZ ;  /* 0x000000100a087c24 */ /* 0x040fe2000f8e02ff */
[----:B------:R-:W2:Y:S01]  /*1d90*/  LDC R221, c[0x0][0x44c] ;  /* 0x00011300ffdd7b82 */ /* 0x000ea20000000800 */
[----:B------:R-:W-:Y:S01]  /*1da0*/  IMAD.WIDE.U32 R28, R10, UR17, R24 ;  /* 0x000000110a1c7c25 */ /* 0x000fe2000f8e0018 */
[-C--:B------:R-:W-:Y:S01]  /*1db0*/  ISETP.GE.AND P5, PT, R21, R4.reuse, PT ;  /* 0x000000041500720c */ /* 0x080fe20003fa6270 */
[----:B------:R-:W3:Y:S01]  /*1dc0*/  LDCU UR7, c[0x0][0x45c] ;  /* 0x00008b80ff0777ac */ /* 0x000ee20008000800 */
[----:B------:R-:W-:Y:S01]  /*1dd0*/  ISETP.GE.AND P6, PT, R217, R4, PT ;  /* 0x00000004d900720c */ /* 0x000fe20003fc6270 */
[----:B------:R-:W-:Y:S01]  /*1de0*/  IMAD R8, R11, UR17, R8 ;  /* 0x000000110b087c24 */ /* 0x000fe2000f8e0208 */
[----:B------:R-:W-:Y:S01]  /*1df0*/  IADD3 R28, P0, PT, R22, R28, RZ ;  /* 0x0000001c161c7210 */ /* 0x000fe20007f1e0ff */
[----:B------:R-:W-:Y:S01]  /*1e00*/  IMAD.WIDE.U32 R30, R6, UR17, R24 ;  /* 0x00000011061e7c25 */ /* 0x000fe2000f8e0018 */
[----:B------:R-:W-:-:S02]  /*1e10*/  LOP3.LUT R25, R20, 0x80000001, RZ, 0xc0, !PT ;  /* 0x8000000114197812 */ /* 0x000fc400078ec0ff */
[----:B------:R-:W-:Y:S01]  /*1e20*/  IADD3.X R29, PT, PT, R19, R29, R8, P0, !PT ;  /* 0x0000001d131d7210 */ /* 0x000fe200007fe408 */
[----:B------:R-:W-:Y:S01]  /*1e30*/  IMAD R22, R6, UR16, RZ ;  /* 0x0000001006167c24 */ /* 0x000fe2000f8e02ff */
[----:B------:R-:W-:Y:S01]  /*1e40*/  IADD3 R18, P1, PT, R18, R30, RZ ;  /* 0x0000001e12127210 */ /* 0x000fe20007f3e0ff */
[----:B------:R-:W-:Y:S01]  /*1e50*/  IMAD R20, R20, -0x40, R237 ;  /* 0xffffffc014147824 */ /* 0x000fe200078e02ed */
[----:B------:R-:W-:Y:S01]  /*1e60*/  @P4 BAR.SYNC.DEFER_BLOCKING 0x0 ;  /* 0x0000000000004b1d */ /* 0x000fe20000010000 */
[----:B------:R-:W-:Y:S01]  /*1e70*/  @!P5 IMAD R24, R13, R10, RZ ;  /* 0x0000000a0d18d224 */ /* 0x000fe200078e02ff */
[----:B------:R-:W-:Y:S01]  /*1e80*/  ISETP.NE.AND P0, PT, R25, 0x1, PT ;  /* 0x000000011900780c */ /* 0x000fe20003f05270 */
[----:B-1----:R-:W-:Y:S01]  /*1e90*/  IMAD R19, R15, UR4, RZ ;  /* 0x000000040f137c24 */ /* 0x002fe2000f8e02ff */
[----:B------:R-:W-:Y:S01]  /*1ea0*/  ISETP.GE.AND P3, PT, R21, R20, PT ;  /* 0x000000141500720c */ /* 0x000fe20003f66270 */
[----:B------:R-:W-:-:S03]  /*1eb0*/  IMAD.WIDE.U32 R28, R16, UR4, R28 ;  /* 0x00000004101c7c25 */ /* 0x000fc6000f8e001c */
[----:B------:R-:W1:Y:S01]  /*1ec0*/  @!P5 LDC.64 R4, c[0x0][0x390] ;  /* 0x0000e400ff04db82 */ /* 0x000e620000000a00 */
[----:B------:R-:W-:Y:S01]  /*1ed0*/  ISETP.GE.AND P4, PT, R217, R20, PT ;  /* 0x00000014d900720c */ /* 0x000fe20003f86270 */
[----:B------:R-:W-:Y:S01]  /*1ee0*/  IMAD R19, R16, UR5, R19 ;  /* 0x0000000510137c24 */ /* 0x000fe2000f8e0213 */
[----:B------:R-:W4:Y:S01]  /*1ef0*/  LDCU.64 UR4, c[0x0][0x3d0] ;  /* 0x00007a00ff0477ac */ /* 0x000f220008000a00 */
[----:B------:R-:W-:Y:S02]  /*1f00*/  IMAD R22, R7, UR17, R22 ;  /* 0x0000001107167c24 */ /* 0x000fe4000f8e0216 */
[----:B------:R-:W-:Y:S02]  /*1f10*/  IMAD.IADD R29, R29, 0x1, R19 ;  /* 0x000000011d1d7824 */ /* 0x000fe400078e0213 */
[----:B------:R-:W3:Y:S01]  /*1f20*/  @!P6 LDC.64 R8, c[0x0][0x390] ;  /* 0x0000e400ff08eb82 */ /* 0x000ee20000000a00 */
[C---:B------:R-:W-:Y:S01]  /*1f30*/  @!P5 IMAD R24, R12.reuse, R11, R24 ;  /* 0x0000000b0c18d224 */ /* 0x040fe200078e0218 */
[----:B------:R-:W-:Y:S01]  /*1f40*/  IADD3.X R19, PT, PT, R17, R31, R22, P1, !PT ;  /* 0x0000001f11137210 */ /* 0x000fe20000ffe416 */
[----:B------:R-:W-:-:S04]  /*1f50*/  @!P5 IMAD.WIDE.U32 R32, R12, R10, R28 ;  /* 0x0000000a0c20d225 */ /* 0x000fc800078e001c */
[----:B------:R-:W-:Y:S02]  /*1f60*/  @!P5 IMAD.IADD R24, R33, 0x1, R24 ;  /* 0x000000012118d824 */ /* 0x000fe400078e0218 */
[----:B------:R-:W-:-:S04]  /*1f70*/  @!P6 IMAD.WIDE.U32 R28, R217, R10, R28 ;  /* 0x0000000ad91ce225 */ /* 0x000fc800078e001c */
[----:B------:R-:W-:Y:S02]  /*1f80*/  @!P6 IMAD R11, R217, R11, R29 ;  /* 0x0000000bd90be224 */ /* 0x000fe400078e021d */
[----:B----4-:R-:W-:Y:S01]  /*1f90*/  IMAD R15, R15, UR4, RZ ;  /* 0x000000040f0f7c24 */ /* 0x010fe2000f8e02ff */
[----:B-1----:R-:W-:Y:S01]  /*1fa0*/  @!P5 LEA R30, P1, R32, R4, 0x1 ;  /* 0x00000004201ed211 */ /* 0x002fe200078208ff */
[----:B------:R-:W-:Y:S02]  /*1fb0*/  @!P5 IMAD R4, R13, R6, RZ ;  /* 0x000000060d04d224 */ /* 0x000fe400078e02ff */
[----:B------:R-:W-:Y:S01]  /*1fc0*/  IMAD R15, R16, UR5, R15 ;  /* 0x00000005100f7c24 */ /* 0x000fe2000f8e020f */
[----:B------:R-:W-:Y:S01]  /*1fd0*/  @!P5 LEA.HI.X R31, R32, R5, R24, 0x1, P1 ;  /* 0x00000005201fd211 */ /* 0x000fe200008f0c18 */
[----:B------:R-:W-:Y:S01]  /*1fe0*/  IMAD.WIDE.U32 R32, R16, UR4, R18 ;  /* 0x0000000410207c25 */ /* 0x000fe2000f8e0012 */
[----:B------:R-:W-:Y:S01]  /*1ff0*/  SEL R5, RZ, 0x4000, P0 ;  /* 0x00004000ff057807 */ /* 0x000fe20000000000 */
[----:B------:R-:W1:Y:S01]  /*2000*/  LDCU UR4, c[0x0][0x590] ;  /* 0x0000b200ff0477ac */ /* 0x000e620008000800 */
[C---:B---3--:R-:W-:Y:S01]  /*2010*/  @!P6 LEA R24, P2, R28.reuse, R8, 0x1 ;  /* 0x000000081c18e211 */ /* 0x048fe200078408ff */
[----:B------:R-:W-:Y:S01]  /*2020*/  IMAD.IADD R33, R33, 0x1, R15 ;  /* 0x0000000121217824 */ /* 0x000fe200078e020f */
[----:B------:R-:W-:Y:S01]  /*2030*/  @!P3 LEA R16, P0, R23, R230, 0x1 ;  /* 0x000000e61710b211 */ /* 0x000fe200078008ff */
[----:B------:R-:W-:Y:S01]  /*2040*/  @!P5 IMAD.MOV.U32 R8, RZ, RZ, R32 ;  /* 0x000000ffff08d224 */ /* 0x000fe200078e0020 */
[----:B------:R-:W-:Y:S01]  /*2050*/  @!P6 LEA.HI.X R25, R28, R9, R11, 0x1, P2 ;  /* 0x000000091c19e211 */ /* 0x000fe200010f0c0b */
[----:B------:R-:W-:Y:S01]  /*2060*/  @!P5 IMAD.MOV.U32 R9, RZ, RZ, R33 ;  /* 0x000000ffff09d224 */ /* 0x000fe200078e0021 */
[----:B------:R-:W3:Y:S01]  /*2070*/  @!P6 LDC.64 R10, c[0x0][0x388] ;  /* 0x0000e200ff0aeb82 */ /* 0x000ee20000000a00 */
[----:B------:R-:W-:Y:S01]  /*2080*/  @!P5 IMAD R4, R12, R7, R4 ;  /* 0x000000070c04d224 */ /* 0x000fe200078e0204 */
[----:B------:R-:W-:Y:S01]  /*2090*/  @!P3 LEA R18, P2, R226, R232, 0x1 ;  /* 0x000000e8e212b211 */ /* 0x000fe200078408ff */
[-C--:B------:R-:W-:Y:S01]  /*20a0*/  @!P5 IMAD.WIDE.U32 R12, R12, R6.reuse, R8 ;  /* 0x000000060c0cd225 */ /* 0x080fe200078e0008 */
[----:B------:R-:W-:Y:S01]  /*20b0*/  @!PT LDS RZ, [RZ] ;  /* 0x00000000fffff984 */ /* 0x000fe20000000800 */
[----:B------:R-:W-:Y:S01]  /*20c0*/  @!PT LDS RZ, [RZ] ;  /* 0x00000000fffff984 */ /* 0x000fe20000000800 */
[----:B------:R-:W-:Y:S01]  /*20d0*/  @!PT LDS RZ, [RZ] ;  /* 0x00000000fffff984 */ /* 0x000fe20000000800 */
[----:B------:R-:W-:Y:S03]  /*20e0*/  @!P6 LDGSTS.E.BYPASS.LTC128B.128 [R220+0x10000], desc[UR14][R24.64] ;  /* 0x1000000018dcefae */ /* 0x000fe6000b981a0e */
[----:B------:R-:W-:Y:S01]  /*20f0*/  IMAD.MOV.U32 R239, RZ, RZ, 0x7f800000 ;  /* 0x7f800000ffef7424 */ /* 0x000fe200078e00ff */
[----:B------:R-:W4:Y:S01]  /*2100*/  @!P5 LDC.64 R8, c[0x0][0x388] ;  /* 0x0000e200ff08db82 */ /* 0x000f220000000a00 */
[----:B------:R-:W-:Y:S01]  /*2110*/  VIADD R17, R213, 0x8 ;  /* 0x00000008d5117836 */ /* 0x000fe20000000000 */
[----:B------:R-:W-:Y:S01]  /*2120*/  @!P6 LDGSTS.E.BYPASS.LTC128B.128 [R220+0x12000], desc[UR14][R24.64+0x80] ;  /* 0x1200008018dcefae */ /* 0x000fe2000b981a0e */
[----:B------:R-:W-:Y:S01]  /*2130*/  @!P6 IMAD.WIDE.U32 R32, R217, R6, R32 ;  /* 0x00000006d920e225 */ /* 0x000fe200078e0020 */
[----:B------:R-:W-:-:S03]  /*2140*/  @!P3 LEA.HI.X R19, R226, R233, R225, 0x1, P2 ;  /* 0x000000e9e213b211 */ /* 0x000fc600010f0ce1 */
[----:B------:R-:W-:Y:S01]  /*2150*/  IMAD.MOV.U32 R238, RZ, RZ, 0x7f800000 ;  /* 0x7f800000ffee7424 */ /* 0x000fe200078e00ff */
[----:B------:R1:W-:Y:S01]  /*2160*/  @P6 STS.128 [R220+0x10000], RZ ;  /* 0x010000ffdc006388 */ /* 0x0003e20000000c00 */
[-C--:B------:R-:W-:Y:S01]  /*2170*/  ISETP.GE.AND P1, PT, R17, R20.reuse, PT ;  /* 0x000000141100720c */ /* 0x080fe20003f26270 */
[----:B------:R-:W-:Y:S01]  /*2180*/  @!P6 IMAD R6, R217, R7, R33 ;  /* 0x00000007d906e224 */ /* 0x000fe200078e0221 */
[----:B------:R-:W-:Y:S01]  /*2190*/  @!P3 LEA.HI.X R17, R23, R231, R26, 0x1, P0 ;  /* 0x000000e71711b211 */ /* 0x000fe200000f0c1a */
[----:B------:R1:W-:Y:S01]  /*21a0*/  @P6 STS.128 [R220+0x12000], RZ ;  /* 0x012000ffdc006388 */ /* 0x0003e20000000c00 */
[----:B------:R-:W-:Y:S01]  /*21b0*/  IMAD.IADD R241, R220, 0x1, R5 ;  /* 0x00000001dcf17824 */ /* 0x000fe200078e0205 */
[----:B------:R-:W-:Y:S01]  /*21c0*/  ISETP.GE.AND P2, PT, R213, R20, PT ;  /* 0x00000014d500720c */ /* 0x000fe20003f46270 */
[----:B------:R-:W-:Y:S01]  /*21d0*/  @!P5 IMAD.IADD R4, R13, 0x1, R4 ;  /* 0x000000010d04d824 */ /* 0x000fe200078e0204 */
[----:B------:R1:W-:Y:S01]  /*21e0*/  @P5 STS.128 [R220+0x11000], RZ ;  /* 0x011000ffdc005388 */ /* 0x0003e20000000c00 */
[----:B---3--:R-:W-:Y:S01]  /*21f0*/  @!P6 LEA R10, P0, R32, R10, 0x1 ;  /* 0x0000000a200ae211 */ /* 0x008fe200078008ff */
[----:B------:R-:W-:Y:S01]  /*2200*/  IMAD.IADD R198, R208, 0x1, R209 ;  /* 0x00000001d0c67824 */ /* 0x000fe200078e02d1 */
[----:B------:R-:W-:Y:S01]  /*2210*/  SHF.R.U32.HI R222, RZ, 0x2, R14 ;  /* 0x00000002ffde7819 */ /* 0x000fe2000001160e */
[----:B------:R3:W-:Y:S01]  /*2220*/  @P5 STS.128 [R220+0x13000], RZ ;  /* 0x013000ffdc005388 */ /* 0x0007e20000000c00 */
[----:B------:R-:W-:Y:S01]  /*2230*/  @!P6 LEA.HI.X R11, R32, R11, R6, 0x1, P0 ;  /* 0x0000000b200be211 */ /* 0x000fe200000f0c06 */
[----:B------:R-:W-:Y:S01]  /*2240*/  IMAD.MOV.U32 R236, RZ, RZ, 0x10 ;  /* 0x00000010ffec7424 */ /* 0x000fe200078e00ff */
[----:B------:R-:W-:Y:S01]  /*2250*/  IADD3 R223, PT, PT, R223, 0x40, -R242 ;  /* 0x00000040dfdf7810 */ /* 0x000fe20007ffe8f2 */
[----:B------:R-:W-:Y:S01]  /*2260*/  @!PT LDS RZ, [RZ] ;  /* 0x00000000fffff984 */ /* 0x000fe20000000800 */
[----:B------:R-:W-:Y:S01]  /*2270*/  @!PT LDS RZ, [RZ] ;  /* 0x00000000fffff984 */ /* 0x000fe20000000800 */
[----:B------:R-:W-:Y:S01]  /*2280*/  @!PT LDS RZ, [RZ] ;  /* 0x00000000fffff984 */ /* 0x000fe20000000800 */
[----:B------:R-:W-:Y:S01]  /*2290*/  @!P5 LDGSTS.E.BYPASS.LTC128B.128 [R220+0x11000], desc[UR14][R30.64] ;  /* 0x110000001edcdfae */ /* 0x000fe2000b981a0e */
[----:B----4-:R-:W-:Y:S01]  /*22a0*/  @!P5 LEA R8, P0, R12, R8, 0x1 ;  /* 0x000000080c08d211 */ /* 0x010fe200078008ff */
[----:B------:R-:W-:Y:S01]  /*22b0*/  IMAD.SHL.U32 R234, R234, 0x8, RZ ;  /* 0x00000008eaea7824 */ /* 0x000fe200078e00ff */
[----:B------:R-:W-:Y:S01]  /*22c0*/  CS2R R94, SRZ ;  /* 0x00000000005e7805 */ /* 0x000fe2000001ff00 */
[----:B------:R4:W-:Y:S01]  /*22d0*/  @!P5 LDGSTS.E.BYPASS.LTC128B.128 [R220+0x13000], desc[UR14][R30.64+0x80] ;  /* 0x130000801edcdfae */ /* 0x0009e2000b981a0e */
[----:B------:R-:W-:Y:S01]  /*22e0*/  @!P5 LEA.HI.X R9, R12, R9, R4, 0x1, P0 ;  /* 0x000000090c09d211 */ /* 0x000fe200000f0c04 */
[----:B------:R-:W-:Y:S01]  /*22f0*/  IMAD.WIDE.U32 R12, R213, 0x4, R250 ;  /* 0x00000004d50c7825 */ /* 0x000fe200078e00fa */
[----:B------:R-:W-:Y:S01]  /*2300*/  CS2R R92, SRZ ;  /* 0x00000000005c7805 */ /* 0x000fe2000001ff00 */
[----:B------:R-:W0:Y:S01]  /*2310*/  LDGDEPBAR ;  /* 0x00000000000079af */ /* 0x000e220000000000 */
[----:B------:R-:W-:-:S02]  /*2320*/  CS2R R98, SRZ ;  /* 0x0000000000627805 */ /* 0x000fc4000001ff00 */
[----:B------:R-:W-:Y:S02]  /*2330*/  CS2R R96, SRZ ;  /* 0x0000000000607805 */ /* 0x000fe4000001ff00 */
[----:B------:R-:W-:Y:S01]  /*2340*/  CS2R R90, SRZ ;  /* 0x00000000005a7805 */ /* 0x000fe2000001ff00 */
[----:B------:R3:W-:Y:S01]  /*2350*/  @!P4 LDGSTS.E.BYPASS.LTC128B.128 [R220+0x8000], desc[UR14][R232.64] ;  /* 0x08000000e8dccfae */ /* 0x0007e2000b981a0e */
[----:B------:R-:W-:Y:S02]  /*2360*/  CS2R R88, SRZ ;  /* 0x0000000000587805 */ /* 0x000fe4000001ff00 */
[----:B------:R-:W-:Y:S02]  /*2370*/  CS2R R86, SRZ ;  /* 0x0000000000567805 */ /* 0x000fe4000001ff00 */
[----:B------:R-:W-:Y:S01]  /*2380*/  CS2R R84, SRZ ;  /* 0x0000000000547805 */ /* 0x000fe2000001ff00 */
[----:B------:R3:W-:Y:S01]  /*2390*/  @!P4 LDGSTS.E.BYPASS.LTC128B.128 [R220+0xa000], desc[UR14][R232.64+0x80] ;  /* 0x0a000080e8dccfae */ /* 0x0007e2000b981a0e */
[----:B------:R-:W-:-:S02]  /*23a0*/  CS2R R78, SRZ ;  /* 0x00000000004e7805 */ /* 0x000fc4000001ff00 */
[----:B------:R-:W-:Y:S02]  /*23b0*/  CS2R R76, SRZ ;  /* 0x00000000004c7805 */ /* 0x000fe4000001ff00 */
[----:B------:R-:W-:Y:S01]  /*23c0*/  CS2R R82, SRZ ;  /* 0x0000000000527805 */ /* 0x000fe2000001ff00 */
[----:B------:R3:W-:Y:S01]  /*23d0*/  @P4 STS.128 [R220+0x8000], RZ ;  /* 0x008000ffdc004388 */ /* 0x0007e20000000c00 */
[----:B------:R-:W-:Y:S02]  /*23e0*/  CS2R R80, SRZ ;  /* 0x0000000000507805 */ /* 0x000fe4000001ff00 */
[----:B------:R-:W-:Y:S02]  /*23f0*/  CS2R R74, SRZ ;  /* 0x00000000004a7805 */ /* 0x000fe4000001ff00 */
[----:B------:R-:W-:Y:S01]  /*2400*/  CS2R R72, SRZ ;  /* 0x0000000000487805 */ /* 0x000fe2000001ff00 */
[----:B------:R3:W-:Y:S01]  /*2410*/  @P4 STS.128 [R220+0xa000], RZ ;  /* 0x00a000ffdc004388 */ /* 0x0007e20000000c00 */
        /* <DEDUP_REMOVED lines=11> */
[----:B------:R-:W-:Y:S01]  /*24d0*/  @!PT LDS RZ, [RZ] ;  /* 0x00000000fffff984 */ /* 0x000fe20000000800 */
[----:B------:R-:W-:Y:S01]  /*24e0*/  @!PT LDS RZ, [RZ] ;  /* 0x00000000fffff984 */ /* 0x000fe20000000800 */
[----:B------:R-:W-:Y:S01]  /*24f0*/  @!PT LDS RZ, [RZ] ;  /* 0x00000000fffff984 */ /* 0x000fe20000000800 */
[----:B------:R3:W-:Y:S01]  /*2500*/  @!P3 LDGSTS.E.BYPASS.LTC128B.128 [R220+0x9000], desc[UR14][R18.64] ;  /* 0x0900000012dcbfae */ /* 0x0007e2000b981a0e */
[----:B------:R-:W-:Y:S02]  /*2510*/  CS2R R36, SRZ ;  /* 0x0000000000247805 */ /* 0x000fe4000001ff00 */
[----:B------:R-:W-:Y:S01]  /*2520*/  CS2R R34, SRZ ;  /* 0x0000000000227805 */ /* 0x000fe2000001ff00 */
[----:B------:R-:W1:Y:S01]  /*2530*/  LDCU UR5, c[0x0][0x3e0] ;  /* 0x00007c00ff0577ac */ /* 0x000e620008000800 */
[----:B------:R3:W-:Y:S04]  /*2540*/  @!P3 LDGSTS.E.BYPASS.LTC128B.128 [R220+0xb000], desc[UR14][R18.64+0x80] ;  /* 0x0b00008012dcbfae */ /* 0x0007e8000b981a0e */
[----:B------:R3:W-:Y:S04]  /*2550*/  @!P4 LDGSTS.E.BYPASS.LTC128B.128 [R241], desc[UR14][R230.64] ;  /* 0x00000000e6f1cfae */ /* 0x0007e8000b981a0e */
[----:B------:R3:W-:Y:S04]  /*2560*/  @!P4 LDGSTS.E.BYPASS.LTC128B.128 [R241+0x2000], desc[UR14][R230.64+0x80] ;  /* 0x02000080e6f1cfae */ /* 0x0007e8000b981a0e */
[----:B------:R3:W-:Y:S04]  /*2570*/  @P4 STS.128 [R241], RZ ;  /* 0x000000fff1004388 */ /* 0x0007e80000000c00 */
[----:B------:R3:W-:Y:S04]  /*2580*/  @P4 STS.128 [R241+0x2000], RZ ;  /* 0x002000fff1004388 */ /* 0x0007e80000000c00 */
[----:B------:R3:W-:Y:S04]  /*2590*/  @P3 STS.128 [R241+0x1000], RZ ;  /* 0x001000fff1003388 */ /* 0x0007e80000000c00 */
[----:B------:R3:W-:Y:S04]  /*25a0*/  @P3 STS.128 [R241+0x3000], RZ ;  /* 0x003000fff1003388 */ /* 0x0007e80000000c00 */
[----:B------:R-:W-:Y:S01]  /*25b0*/  @!PT LDS RZ, [RZ] ;  /* 0x00000000fffff984 */ /* 0x000fe20000000800 */
[----:B------:R-:W-:Y:S01]  /*25c0*/  @!PT LDS RZ, [RZ] ;  /* 0x00000000fffff984 */ /* 0x000fe20000000800 */
[----:B------:R-:W-:Y:S01]  /*25d0*/  @!PT LDS RZ, [RZ] ;  /* 0x00000000fffff984 */ /* 0x000fe20000000800 */
[----:B------:R3:W-:Y:S04]  /*25e0*/  @!P3 LDGSTS.E.BYPASS.LTC128B.128 [R241+0x1000], desc[UR14][R16.64] ;  /* 0x0100000010f1bfae */ /* 0x0007e8000b981a0e */
[----:B------:R3:W-:Y:S04]  /*25f0*/  @!P3 LDGSTS.E.BYPASS.LTC128B.128 [R241+0x3000], desc[UR14][R16.64+0x80] ;  /* 0x0300008010f1bfae */ /* 0x0007e8000b981a0e */
[----:B------:R3:W-:Y:S04]  /*2600*/  @!P6 LDGSTS.E.BYPASS.LTC128B.128 [R220+0xc000], desc[UR14][R10.64] ;  /* 0x0c0000000adcefae */ /* 0x0007e8000b981a0e */
[----:B------:R3:W-:Y:S04]  /*2610*/  @!P6 LDGSTS.E.BYPASS.LTC128B.128 [R220+0xe000], desc[UR14][R10.64+0x80] ;  /* 0x0e0000800adcefae */ /* 0x0007e8000b981a0e */
[----:B------:R3:W-:Y:S04]  /*2620*/  @P6 STS.128 [R220+0xc000], RZ ;  /* 0x00c000ffdc006388 */ /* 0x0007e80000000c00 */
        /* <DEDUP_REMOVED lines=8> */
[----:B------:R-:W0:Y:S04]  /*26b0*/  LDGDEPBAR ;  /* 0x00000000000079af */ /* 0x000e280000000000 */
[----:B------:R3:W5:Y:S04]  /*26c0*/  @!P2 LDG.E R239, desc[UR14][R12.64] ;  /* 0x0000000e0cefa981 */ /* 0x000768000c1e1900 */
[----:B------:R3:W5:Y:S01]  /*26d0*/  @!P1 LDG.E R238, desc[UR14][R12.64+0x20] ;  /* 0x0000200e0cee9981 */ /* 0x000762000c1e1900 */
[----:B------:R-:W-:Y:S01]  /*26e0*/  IMAD.SHL.U32 R7, R14, 0x2, RZ ;  /* 0x000000020e077824 */ /* 0x000fe200078e00ff */
[----:B------:R-:W-:-:S02]  /*26f0*/  IADD3 R6, PT, PT, R240, R213, R242 ;  /* 0x000000d5f0067210 */ /* 0x000fc40007ffe0f2 */
[----:B----4-:R-:W-:Y:S01]  /*2700*/  CS2R R30, SRZ ;  /* 0x00000000001e7805 */ /* 0x010fe2000001ff00 */
[----:B------:R-:W4:Y:S01]  /*2710*/  S2R R4, SR_TID.X ;  /* 0x0000000000047919 */ /* 0x000f220000002100 */
[----:B------:R-:W-:Y:S02]  /*2720*/  CS2R R28, SRZ ;  /* 0x00000000001c7805 */ /* 0x000fe4000001ff00 */
[----:B------:R-:W-:Y:S01]  /*2730*/  LOP3.LUT R7, R7, 0x6, RZ, 0xc0, !PT ;  /* 0x0000000607077812 */ /* 0x000fe200078ec0ff */
[----:B------:R-:W-:Y:S01]  /*2740*/  IMAD.IADD R237, R6, 0x1, -R237 ;  /* 0x0000000106ed7824 */ /* 0x000fe200078e0aed */
[----:B------:R-:W-:Y:S02]  /*2750*/  CS2R R32, SRZ ;  /* 0x0000000000207805 */ /* 0x000fe4000001ff00 */
[----:B------:R-:W-:Y:S02]  /*2760*/  CS2R R26, SRZ ;  /* 0x00000000001a7805 */ /* 0x000fe4000001ff00 */
[----:B------:R-:W-:-:S02]  /*2770*/  LOP3.LUT R222, R7, 0xe0, R222, 0xf8, !PT ;  /* 0x000000e007de7812 */ /* 0x000fc400078ef8de */
[----:B------:R-:W-:Y:S02]  /*2780*/  CS2R R24, SRZ ;  /* 0x0000000000187805 */ /* 0x000fe4000001ff00 */
[----:B------:R-:W-:Y:S02]  /*2790*/  CS2R R22, SRZ ;  /* 0x0000000000167805 */ /* 0x000fe4000001ff00 */
[----:B------:R-:W-:Y:S01]  /*27a0*/  CS2R R20, SRZ ;  /* 0x0000000000147805 */ /* 0x000fe2000001ff00 */
[----:B------:R-:W-:Y:S01]  /*27b0*/  IMAD.IADD R197, R212, 0x1, R5 ;  /* 0x00000001d4c57824 */ /* 0x000fe200078e0205 */
[----:B------:R-:W-:Y:S01]  /*27c0*/  UIADD3 UR6, UPT, UPT, UR17, 0x40, URZ ;  /* 0x0000004011067890 */ /* 0x000fe2000fffe0ff */
[----:B------:R-:W-:-:S04]  /*27d0*/  DEPBAR.LE SB0, 0x1 ;  /* 0x000080400000791a */ /* 0x000fc80000000000 */
[----:B------:R-:W-:Y:S01]  /*27e0*/  BAR.SYNC.DEFER_BLOCKING 0x0 ;  /* 0x0000000000007b1d */ /* 0x000fe20000010000 */
[----:B------:R-:W-:Y:S01]  /*27f0*/  VIADD R222, R222, UR17 ;  /* 0x00000011dede7c36 */ /* 0x000fe20008000000 */
[----:B-1----:R-:W-:Y:S01]  /*2800*/  USHF.L.U32 UR4, UR4, 0x6, URZ ;  /* 0x0000000604047899 */ /* 0x002fe200080006ff */
[----:B------:R-:W-:Y:S01]  /*2810*/  IMAD.IADD R196, R210, 0x1, R5 ;  /* 0x00000001d2c47824 */ /* 0x000fe200078e0205 */
[----:B----4-:R-:W-:-:S04]  /*2820*/  LOP3.LUT P0, RZ, R4, 0x4, RZ, 0xc0, !PT ;  /* 0x0000000404ff7812 */ /* 0x010fc8000780c0ff */
[----:B------:R-:W-:Y:S01]  /*2830*/  SEL R236, R236, 0xfffffff0, !P0 ;  /* 0xfffffff0ecec7807 */ /* 0x000fe20004000000 */
[----:B------:R3:W1:Y:S04]  /*2840*/  LDSM.16.M88.4 R116, [R208] ;  /* 0x00000000d074783b */ /* 0x0006680000000200 */
[----:B------:R-:W-:Y:S01]  /*2850*/  IMAD.IADD R235, R219, 0x1, R236 ;  /* 0x00000001dbeb7824 */ /* 0x000fe200078e02ec */
[----:B------:R3:W4:Y:S04]  /*2860*/  LDSM.16.M88.4 R120, [R208+0x800] ;  /* 0x00080000d078783b */ /* 0x0007280000000200 */
[----:B------:R3:W1:Y:S04]  /*2870*/  LDSM.16.M88.4 R124, [R198] ;  /* 0x00000000c67c783b */ /* 0x0006680000000200 */
[----:B------:R3:W1:Y:S04]  /*2880*/  LDSM.16.M88.4 R128, [R198+0x800] ;  /* 0x00080000c680783b */ /* 0x0006680000000200 */
[----:B------:R3:W1:Y:S04]  /*2890*/  LDSM.16.M88.4 R132, [R206] ;  /* 0x00000000ce84783b */ /* 0x0006680000000200 */
[----:B------:R3:W1:Y:S04]  /*28a0*/  LDSM.16.M88.4 R136, [R206+0x800] ;  /* 0x00080000ce88783b */ /* 0x0006680000000200 */
[----:B------:R3:W1:Y:S04]  /*28b0*/  LDSM.16.M88.4 R140, [R205] ;  /* 0x00000000cd8c783b */ /* 0x0006680000000200 */
[----:B------:R3:W1:Y:S04]  /*28c0*/  LDSM.16.M88.4 R144, [R205+0x800] ;  /* 0x00080000cd90783b */ /* 0x0006680000000200 */
[----:B------:R3:W1:Y:S04]  /*28d0*/  LDSM.16.M88.4 R148, [R208+0x2000] ;  /* 0x00200000d094783b */ /* 0x0006680000000200 */
[----:B------:R3:W1:Y:S04]  /*28e0*/  LDSM.16.M88.4 R152, [R208+0x2800] ;  /* 0x00280000d098783b */ /* 0x0006680000000200 */
[----:B------:R3:W1:Y:S04]  /*28f0*/  LDSM.16.M88.4 R156, [R198+0x2000] ;  /* 0x00200000c69c783b */ /* 0x0006680000000200 */
[----:B------:R3:W1:Y:S04]  /*2900*/  LDSM.16.M88.4 R160, [R198+0x2800] ;  /* 0x00280000c6a0783b */ /* 0x0006680000000200 */
[----:B------:R3:W1:Y:S04]  /*2910*/  LDSM.16.M88.4 R164, [R206+0x2000] ;  /* 0x00200000cea4783b */ /* 0x0006680000000200 */
[----:B------:R3:W1:Y:S04]  /*2920*/  LDSM.16.M88.4 R168, [R206+0x2800] ;  /* 0x00280000cea8783b */ /* 0x0006680000000200 */
[----:B------:R3:W1:Y:S04]  /*2930*/  LDSM.16.M88.4 R172, [R205+0x2000] ;  /* 0x00200000cdac783b */ /* 0x0006680000000200 */
[----:B--2-4-:R3:W1:Y:S02]  /*2940*/  LDSM.16.M88.4 R176, [R205+0x2800] ;  /* 0x00280000cdb0783b */ /* 0x0146640000000200 */
.L_x_94:
[----:B------:R-:W0:Y:S01]  /*2950*/  LDGDEPBAR ;  /* 0x00000000000079af */ /* 0x000e220000000000 */
[--C-:B------:R-:W-:Y:S01]  /*2960*/  IMAD.IADD R181, R209, 0x1, R197.reuse ;  /* 0x00000001d1b57824 */ /* 0x100fe200078e02c5 */
[----:B-----5:R-:W-:Y:S01]  /*2970*/  FSETP.NEU.FTZ.AND P0, PT, R239, -INF , PT ;  /* 0xff800000ef00780b */ /* 0x020fe20003f1d000 */
[----:B------:R-:W-:Y:S02]  /*2980*/  IMAD.IADD R182, R207, 0x1, R197 ;  /* 0x00000001cfb67824 */ /* 0x000fe400078e02c5 */
[----:B------:R-:W-:Y:S01]  /*2990*/  FMUL.FTZ R185, R238, 1.4426950216293334961 ;  /* 0x3fb8aa3beeb97820 */ /* 0x000fe20000410000 */
[----:B------:R-:W-:Y:S02]  /*29a0*/  IMAD.MOV.U32 R229, RZ, RZ, R227 ;  /* 0x000000ffffe57224 */ /* 0x000fe400078e00e3 */
[----:B------:R-:W-:Y:S01]  /*29b0*/  FMUL.FTZ R252, R239, 1.4426950216293334961 ;  /* 0x3fb8aa3beffc7820 */ /* 0x000fe20000410000 */
[----:B------:R-:W-:Y:S01]  /*29c0*/  VIADD R240, R240, 0xffffffc0 ;  /* 0xffffffc0f0f07836 */ /* 0x000fe20000000000 */
[----:B------:R-:W-:Y:S02]  /*29d0*/  IADD3 R180, PT, PT, R209, R182, RZ ;  /* 0x000000b6d1b47210 */ /* 0x000fe40007ffe0ff */
[----:B------:R-:W-:Y:S02]  /*29e0*/  IADD3 R243, PT, PT, R243, -0x1, RZ ;  /* 0xfffffffff3f37810 */ /* 0x000fe40007ffe0ff */
[----:B------:R-:W-:Y:S02]  /*29f0*/  FSEL R252, R252, RZ, P0 ;  /* 0x000000fffcfc7208 */ /* 0x000fe40000000000 */
[----:B------:R-:W-:Y:S02]  /*2a00*/  FSETP.NEU.FTZ.AND P0, PT, R238, -INF , PT ;  /* 0xff800000ee00780b */ /* 0x000fe40003f1d000 */
[----:B------:R-:W-:Y:S04]  /*2a10*/  ISETP.GE.AND P3, PT, R240, R223, PT ;  /* 0x000000dff000720c */ /* 0x000fe80003f66270 */
[----:B------:R-:W-:Y:S01]  /*2a20*/  ISETP.GT.AND P3, PT, R242, UR6, P3 ;  /* 0x00000006f2007c0c */ /* 0x000fe20009f64270 */
[----:B------:R-:W-:Y:S04]  /*2a30*/  DEPBAR.LE SB0, 0x0 ;  /* 0x000080000000791a */ /* 0x000fe80000000000 */
[----:B------:R-:W-:Y:S08]  /*2a40*/  BAR.SYNC.DEFER_BLOCKING 0x0 ;  /* 0x0000000000007b1d */ /* 0x000ff00000010000 */
[C---:B------:R-:W-:Y:S01]  /*2a50*/  @!P3 VIADD R190, R222.reuse, 0x9 ;  /* 0x00000009debeb836 */ /* 0x040fe20000000000 */
[C-C-:B------:R-:W-:Y:S01]  /*2a60*/  @!P3 VIADDMNMX R246, R237.reuse, 0xffffffc1, R242.reuse, PT ;  /* 0xffffffc1edf6b846 */ /* 0x140fe200038001f2 */
[C---:B------:R-:W-:Y:S01]  /*2a70*/  @!P3 VIADD R184, R222.reuse, 0x1 ;  /* 0x00000001deb8b836 */ /* 0x040fe20000000000 */
[C---:B------:R-:W-:Y:S02]  /*2a80*/  @!P3 IADD3 R189, PT, PT, R222.reuse, 0x8, RZ ;  /* 0x00000008debdb810 */ /* 0x040fe40007ffe0ff */
[C---:B------:R-:W-:Y:S01]  /*2a90*/  @!P3 ISETP.GE.AND P1, PT, R222.reuse, R246, PT ;  /* 0x000000f6de00b20c */ /* 0x040fe20003f26270 */
[----:B------:R-:W-:Y:S08]  /*2aa0*/  LDSM.16.M88.4 R52, [R197] ;  /* 0x00000000c534783b */ /* 0x000ff00000000200 */
[----:B------:R-:W2:Y:S08]  /*2ab0*/  LDSM.16.M88.4 R56, [R208+-0x4000] ;  /* 0xffc00000d038783b */ /* 0x000eb00000000200 */
[----:B------:R-:W4:Y:S08]  /*2ac0*/  LDSM.16.M88.4 R60, [R208+-0x3800] ;  /* 0xffc80000d03c783b */ /* 0x000f300000000200 */
[----:B------:R-:W-:Y:S08]  /*2ad0*/  LDSM.16.M88.4 R64, [R181] ;  /* 0x00000000b540783b */ /* 0x000ff00000000200 */
[----:B------:R-:W1:Y:S08]  /*2ae0*/  LDSM.16.M88.4 R100, [R198+-0x4000] ;  /* 0xffc00000c664783b */ /* 0x000e700000000200 */
[----:B------:R-:W1:Y:S01]  /*2af0*/  LDSM.16.M88.4 R104, [R198+-0x3800] ;  /* 0xffc80000c668783b */ /* 0x000e620000000200 */
[C---:B--2---:R-:W-:Y:S07]  /*2b00*/  HMMA.16816.F32 R4, R52.reuse, R56, RZ ;  /* 0x000000383404723c */ /* 0x044fee00000018ff */
[----:B------:R-:W-:Y:S01]  /*2b10*/  LDSM.16.M88.4 R108, [R182] ;  /* 0x00000000b66c783b */ /* 0x000fe20000000200 */
[C---:B---3--:R-:W-:Y:S07]  /*2b20*/  HMMA.16816.F32 R8, R52.reuse, R58, RZ ;  /* 0x0000003a3408723c */ /* 0x048fee00000018ff */
[----:B------:R-:W2:Y:S01]  /*2b30*/  LDSM.16.M88.4 R112, [R206+-0x4000] ;  /* 0xffc00000ce70783b */ /* 0x000ea20000000200 */
[C---:B----4-:R-:W-:Y:S07]  /*2b40*/  HMMA.16816.F32 R12, R52.reuse, R60, RZ ;  /* 0x0000003c340c723c */ /* 0x050fee00000018ff */
[----:B------:R-:W-:Y:S01]  /*2b50*/  LDSM.16.M88.4 R56, [R180] ;  /* 0x00000000b438783b */ /* 0x000fe20000000200 */
[----:B------:R-:W-:Y:S07]  /*2b60*/  HMMA.16816.F32 R16, R52, R62, RZ ;  /* 0x0000003e3410723c */ /* 0x000fee00000018ff */
[----:B------:R-:W3:Y:S01]  /*2b70*/  LDSM.16.M88.4 R52, [R206+-0x3800] ;  /* 0xffc80000ce34783b */ /* 0x000ee20000000200 */
[C---:B-1----:R-:W-:Y:S07]  /*2b80*/  HMMA.16816.F32 R4, R64.reuse, R100, R4 ;  /* 0x000000644004723c */ /* 0x042fee0000001804 */
[----:B------:R-:W1:Y:S01]  /*2b90*/  LDSM.16.M88.4 R60, [R205+-0x4000] ;  /* 0xffc00000cd3c783b */ /* 0x000e620000000200 */
[C---:B------:R-:W-:Y:S07]  /*2ba0*/  HMMA.16816.F32 R8, R64.reuse, R102, R8 ;  /* 0x000000664008723c */ /* 0x040fee0000001808 */
[----:B------:R-:W-:Y:S01]  /*2bb0*/  LDSM.16.M88.4 R100, [R197+0x2000] ;  /* 0x00200000c564783b */ /* 0x000fe20000000200 */
[C---:B------:R-:W-:Y:S08]  /*2bc0*/  HMMA.16816.F32 R12, R64.reuse, R104, R12 ;  /* 0x00000068400c723c */ /* 0x040ff0000000180c */
[----:B------:R-:W-:Y:S01]  /*2bd0*/  HMMA.16816.F32 R16, R64, R106, R16 ;  /* 0x0000006a4010723c */ /* 0x000fe20000001810 */
[----:B------:R-:W4:Y:S07]  /*2be0*/  LDSM.16.M88.4 R64, [R205+-0x3800] ;  /* 0xffc80000cd40783b */ /* 0x000f2e0000000200 */
[C---:B--2---:R-:W-:Y:S01]  /*2bf0*/  HMMA.16816.F32 R4, R108.reuse, R112, R4 ;  /* 0x000000706c04723c */ /* 0x044fe20000001804 */
[----:B------:R-:W2:Y:S07]  /*2c00*/  LDSM.16.M88.4 R104, [R208+-0x2000] ;  /* 0xffe00000d068783b */ /* 0x000eae0000000200 */
[C---:B------:R-:W-:Y:S01]  /*2c10*/  HMMA.16816.F32 R8, R108.reuse, R114, R8 ;  /* 0x000000726c08723c */ /* 0x040fe20000001808 */
[----:B------:R-:W-:Y:S07]  /*2c20*/  LDSM.16.M88.4 R112, [R206+-0x1800] ;  /* 0xffe80000ce70783b */ /* 0x000fee0000000200 */
[C---:B---3--:R-:W-:Y:S08]  /*2c30*/  HMMA.16816.F32 R12, R108.reuse, R52, R12 ;  /* 0x000000346c0c723c */ /* 0x048ff0000000180c */
[----:B------:R-:W-:Y:S01]  /*2c40*/  HMMA.16816.F32 R16, R108, R54, R16 ;  /* 0x000000366c10723c */ /* 0x000fe20000001810 */
[----:B------:R-:W3:Y:S07]  /*2c50*/  LDSM.16.M88.4 R52, [R208+-0x1800] ;  /* 0xffe80000d034783b */ /* 0x000eee0000000200 */
[C---:B-1----:R-:W-:Y:S01]  /*2c60*/  HMMA.16816.F32 R4, R56.reuse, R60, R4 ;  /* 0x0000003c3804723c */ /* 0x042fe20000001804 */
[----:B------:R-:W-:Y:S07]  /*2c70*/  LDSM.16.M88.4 R108, [R198+-0x2000] ;  /* 0xffe00000c66c783b */ /* 0x000fee0000000200 */
[C---:B------:R-:W-:Y:S01]  /*2c80*/  HMMA.16816.F32 R8, R56.reuse, R62, R8 ;  /* 0x0000003e3808723c */ /* 0x040fe20000001808 */
[----:B------:R-:W1:Y:S07]  /*2c90*/  LDSM.16.M88.4 R60, [R181+0x2000] ;  /* 0x00200000b53c783b */ /* 0x000e6e0000000200 */
[C---:B----4-:R-:W-:Y:S08]  /*2ca0*/  HMMA.16816.F32 R12, R56.reuse, R64, R12 ;  /* 0x00000040380c723c */ /* 0x050ff0000000180c */
[----:B------:R-:W-:Y:S01]  /*2cb0*/  HMMA.16816.F32 R16, R56, R66, R16 ;  /* 0x000000423810723c */ /* 0x000fe20000001810 */
[----:B------:R-:W4:Y:S07]  /*2cc0*/  LDSM.16.M88.4 R56, [R198+-0x1800] ;  /* 0xffe80000c638783b */ /* 0x000f2e0000000200 */
[C---:B--2---:R-:W-:Y:S01]  /*2cd0*/  HMMA.16816.F32 R4, R100.reuse, R104, R4 ;  /* 0x000000686404723c */ /* 0x044fe20000001804 */
[----:B------:R-:W-:Y:S07]  /*2ce0*/  LDSM.16.M88.4 R64, [R182+0x2000] ;  /* 0x00200000b640783b */ /* 0x000fee0000000200 */
[C---:B------:R-:W-:Y:S01]  /*2cf0*/  HMMA.16816.F32 R8, R100.reuse, R106, R8 ;  /* 0x0000006a6408723c */ /* 0x040fe20000001808 */
[----:B------:R-:W2:Y:S07]  /*2d00*/  LDSM.16.M88.4 R104, [R206+-0x2000] ;  /* 0xffe00000ce68783b */ /* 0x000eae0000000200 */
[C---:B---3--:R-:W-:Y:S08]  /*2d10*/  HMMA.16816.F32 R12, R100.reuse, R52, R12 ;  /* 0x00000034640c723c */ /* 0x048ff0000000180c */
[----:B------:R-:W-:Y:S01]  /*2d20*/  HMMA.16816.F32 R16, R100, R54, R16 ;  /* 0x000000366410723c */ /* 0x000fe20000001810 */
[----:B------:R3:W-:Y:S07]  /*2d30*/  LDSM.16.M88.4 R52, [R180+0x2000] ;  /* 0x00200000b434783b */ /* 0x0007ee0000000200 */
[C---:B-1----:R-:W-:Y:S01]  /*2d40*/  HMMA.16816.F32 R4, R60.reuse, R108, R4 ;  /* 0x0000006c3c04723c */ /* 0x042fe20000001804 */
[----:B------:R-:W1:Y:S07]  /*2d50*/  LDSM.16.M88.4 R100, [R205+-0x2000] ;  /* 0xffe00000cd64783b */ /* 0x000e6e0000000200 */
[C---:B------:R-:W-:Y:S08]  /*2d60*/  HMMA.16816.F32 R8, R60.reuse, R110, R8 ;  /* 0x0000006e3c08723c */ /* 0x040ff00000001808 */
[C---:B----4-:R-:W-:Y:S03]  /*2d70*/  HMMA.16816.F32 R12, R60.reuse, R56, R12 ;  /* 0x000000383c0c723c */ /* 0x050fe6000000180c */
[C---:B---3--:R-:W-:Y:S05]  /*2d80*/  @!P3 IADD3 R180, PT, PT, R222.reuse, 0x19, RZ ;  /* 0x00000019deb4b810 */ /* 0x048fea0007ffe0ff */
[----:B------:R-:W-:Y:S01]  /*2d90*/  HMMA.16816.F32 R16, R60, R58, R16 ;  /* 0x0000003a3c10723c */ /* 0x000fe20000001810 */
[----:B------:R-:W3:Y:S07]  /*2da0*/  LDSM.16.M88.4 R56, [R205+-0x1800] ;  /* 0xffe80000cd38783b */ /* 0x000eee0000000200 */
[C---:B--2---:R-:W-:Y:S08]  /*2db0*/  HMMA.16816.F32 R4, R64.reuse, R104, R4 ;  /* 0x000000684004723c */ /* 0x044ff00000001804 */
[C---:B------:R-:W-:Y:S08]  /*2dc0*/  HMMA.16816.F32 R8, R64.reuse, R106, R8 ;  /* 0x0000006a4008723c */ /* 0x040ff00000001808 */
[C---:B------:R-:W-:Y:S03]  /*2dd0*/  HMMA.16816.F32 R12, R64.reuse, R112, R12 ;  /* 0x00000070400c723c */ /* 0x040fe6000000180c */
[----:B------:R-:W-:Y:S04]  /*2de0*/  @!P3 VIADDMNMX R113, R237, 0xffffffc9, R242, PT ;  /* 0xffffffc9ed71b846 */ /* 0x000fe800038001f2 */
[C---:B------:R-:W-:Y:S01]  /*2df0*/  @!P3 ISETP.GE.AND P2, PT, R222.reuse, R113, PT ;  /* 0x00000071de00b20c */ /* 0x040fe20003f46270 */
[----:B------:R-:W-:Y:S03]  /*2e00*/  HMMA.16816.F32 R16, R64, R114, R16 ;  /* 0x000000724010723c */ /* 0x000fe60000001810 */
[----:B------:R-:W-:Y:S01]  /*2e10*/  FSEL R114, R185, RZ, P0 ;  /* 0x000000ffb9727208 */ /* 0x000fe20000000000 */
[----:B------:R-:W-:Y:S01]  /*2e20*/  @!P3 VIADD R115, R222, 0x11 ;  /* 0x00000011de73b836 */ /* 0x000fe20000000000 */
[C---:B------:R-:W-:Y:S03]  /*2e30*/  LEA R194, P0, R213.reuse, R228, 0x2 ;  /* 0x000000e4d5c27211 */ /* 0x040fe600078010ff */
[C---:B-1----:R-:W-:Y:S05]  /*2e40*/  HMMA.16816.F32 R4, R52.reuse, R100, R4 ;  /* 0x000000643404723c */ /* 0x042fea0000001804 */
[----:B------:R-:W-:Y:S02]  /*2e50*/  LEA.HI.X R195, R213, R229, RZ, 0x2, P0 ;  /* 0x000000e5d5c37211 */ /* 0x000fe400000f14ff */
[-C--:B------:R-:W-:Y:S01]  /*2e60*/  @!P3 ISETP.GE.AND P0, PT, R190, R246.reuse, PT ;  /* 0x000000f6be00b20c */ /* 0x080fe20003f06270 */
[C---:B------:R-:W-:Y:S02]  /*2e70*/  HMMA.16816.F32 R8, R52.reuse, R102, R8 ;  /* 0x000000663408723c */ /* 0x040fe40000001808 */
[----:B------:R-:W2:Y:S01]  /*2e80*/  LDG.E R187, desc[UR14][R194.64] ;  /* 0x0000000ec2bb7981 */ /* 0x000ea2000c1e1900 */
[----:B------:R-:W-:Y:S03]  /*2e90*/  @!P3 IADD3 R229, PT, PT, R222, 0x10, RZ ;  /* 0x00000010dee5b810 */ /* 0x000fe60007ffe0ff */
[----:B------:R1:W4:Y:S02]  /*2ea0*/  LDG.E R191, desc[UR14][R194.64+0x20] ;  /* 0x0000200ec2bf7981 */ /* 0x000324000c1e1900 */
[C---:B---3--:R-:W-:Y:S03]  /*2eb0*/  HMMA.16816.F32 R12, R52.reuse, R56, R12 ;  /* 0x00000038340c723c */ /* 0x048fe6000000180c */
[----:B------:R-:W-:Y:S02]  /*2ec0*/  @!P3 FSEL R4, R4, -INF , !P1 ;  /* 0xff8000000404b808 */ /* 0x000fe40004800000 */
[-C--:B------:R-:W-:Y:S02]  /*2ed0*/  @!P3 ISETP.GE.AND P1, PT, R184, R246.reuse, PT ;  /* 0x000000f6b800b20c */ /* 0x080fe40003f26270 */
[----:B------:R-:W-:Y:S01]  /*2ee0*/  @!P3 FSEL R6, R6, -INF , !P2 ;  /* 0xff8000000606b808 */ /* 0x000fe20005000000 */
[----:B------:R-:W-:Y:S03]  /*2ef0*/  HMMA.16816.F32 R16, R52, R58, R16 ;  /* 0x0000003a3410723c */ /* 0x000fe60000001810 */
[----:B------:R-:W-:Y:S01]  /*2f00*/  @!P3 FSEL R9, R9, -INF , !P0 ;  /* 0xff8000000909b808 */ /* 0x000fe20004000000 */
[----:B------:R-:W-:Y:S01]  /*2f10*/  FFMA.FTZ R185, R6, UR7, -R114 ;  /* 0x0000000706b97c23 */ /* 0x000fe20008010872 */
[-C--:B------:R-:W-:Y:S01]  /*2f20*/  @!P3 ISETP.GE.AND P0, PT, R189, R113.reuse, PT ;  /* 0x00000071bd00b20c */ /* 0x080fe20003f06270 */
[--C-:B------:R-:W-:Y:S01]  /*2f30*/  FFMA.FTZ R183, R4, UR7, -R252.reuse ;  /* 0x0000000704b77c23 */ /* 0x100fe200080108fc */
[----:B------:R-:W-:Y:S02]  /*2f40*/  @!P3 FSEL R5, R5, -INF , !P1 ;  /* 0xff8000000505b808 */ /* 0x000fe40004800000 */
[----:B------:R-:W-:Y:S01]  /*2f50*/  @!P3 FSEL R10, R10, -INF , !P0 ;  /* 0xff8000000a0ab808 */ /* 0x000fe20004000000 */
[----:B------:R-:W-:Y:S01]  /*2f60*/  MUFU.EX2 R185, R185 ;  /* 0x000000b900b97308 */ /* 0x000fe20000000800 */
[-C--:B------:R-:W-:Y:S02]  /*2f70*/  @!P3 ISETP.GE.AND P0, PT, R190, R113.reuse, PT ;  /* 0x00000071be00b20c */ /* 0x080fe40003f06270 */
[-C--:B------:R-:W-:Y:S01]  /*2f80*/  @!P3 ISETP.GE.AND P1, PT, R184, R113.reuse, PT ;  /* 0x00000071b800b20c */ /* 0x080fe20003f26270 */
[----:B------:R-:W-:Y:S01]  /*2f90*/  FFMA.FTZ R184, R5, UR7, -R252 ;  /* 0x0000000705b87c23 */ /* 0x000fe200080108fc */
[----:B------:R-:W-:Y:S01]  /*2fa0*/  @!P3 FSEL R11, R11, -INF , !P0 ;  /* 0xff8000000b0bb808 */ /* 0x000fe20004000000 */
[--C-:B------:R-:W-:Y:S01]  /*2fb0*/  FFMA.FTZ R190, R10, UR7, -R114.reuse ;  /* 0x000000070abe7c23 */ /* 0x100fe20008010872 */
[-C--:B------:R-:W-:Y:S03]  /*2fc0*/  @!P3 ISETP.GE.AND P0, PT, R229, R246.reuse, PT ;  /* 0x000000f6e500b20c */ /* 0x080fe60003f06270 */
[----:B------:R-:W-:Y:S01]  /*2fd0*/  MUFU.EX2 R183, R183 ;  /* 0x000000b700b77308 */ /* 0x000fe20000000800 */
[----:B------:R-:W-:Y:S01]  /*2fe0*/  @!P3 FSEL R7, R7, -INF , !P1 ;  /* 0xff8000000707b808 */ /* 0x000fe20004800000 */
[--C-:B------:R-:W-:Y:S01]  /*2ff0*/  FFMA.FTZ R193, R11, UR7, -R114.reuse ;  /* 0x000000070bc17c23 */ /* 0x100fe20008010872 */
[----:B------:R-:W-:Y:S02]  /*3000*/  @!P3 FSEL R12, R12, -INF , !P0 ;  /* 0xff8000000c0cb808 */ /* 0x000fe40004000000 */
[-C--:B------:R-:W-:Y:S01]  /*3010*/  @!P3 ISETP.GE.AND P0, PT, R115, R246.reuse, PT ;  /* 0x000000f67300b20c */ /* 0x080fe20003f06270 */
[----:B------:R-:W-:Y:S01]  /*3020*/  FFMA.FTZ R186, R7, UR7, -R114 ;  /* 0x0000000707ba7c23 */ /* 0x000fe20008010872 */
[----:B------:R-:W-:Y:S01]  /*3030*/  @!P3 ISETP.GE.AND P1, PT, R189, R246, PT ;  /* 0x000000f6bd00b20c */ /* 0x000fe20003f26270 */
[--C-:B------:R-:W-:Y:S01]  /*3040*/  FFMA.FTZ R189, R9, UR7, -R252.reuse ;  /* 0x0000000709bd7c23 */ /* 0x100fe200080108fc */
[----:B------:R-:W-:Y:S01]  /*3050*/  @!P3 FSEL R13, R13, -INF , !P0 ;  /* 0xff8000000d0db808 */ /* 0x000fe20004000000 */
[----:B------:R-:W-:Y:S01]  /*3060*/  MUFU.EX2 R184, R184 ;  /* 0x000000b800b87308 */ /* 0x000fe20000000800 */
[-C--:B------:R-:W-:Y:S01]  /*3070*/  @!P3 ISETP.GE.AND P0, PT, R229, R113.reuse, PT ;  /* 0x00000071e500b20c */ /* 0x080fe20003f06270 */
[--C-:B------:R-:W-:Y:S01]  /*3080*/  FFMA.FTZ R192, R12, UR7, -R252.reuse ;  /* 0x000000070cc07c23 */ /* 0x100fe200080108fc */
[----:B------:R-:W-:Y:S01]  /*3090*/  @!P3 FSEL R8, R8, -INF , !P1 ;  /* 0xff8000000808b808 */ /* 0x000fe20004800000 */
[--C-:B-1----:R-:W-:Y:S01]  /*30a0*/  FFMA.FTZ R195, R13, UR7, -R252.reuse ;  /* 0x000000070dc37c23 */ /* 0x102fe200080108fc */
[----:B------:R-:W-:Y:S02]  /*30b0*/  @!P3 FSEL R14, R14, -INF , !P0 ;  /* 0xff8000000e0eb808 */ /* 0x000fe40004000000 */
[-C--:B------:R-:W-:Y:S03]  /*30c0*/  @!P3 ISETP.GE.AND P0, PT, R115, R113.reuse, PT ;  /* 0x000000717300b20c */ /* 0x080fe60003f06270 */
[----:B------:R-:W1:Y:S01]  /*30d0*/  MUFU.EX2 R186, R186 ;  /* 0x000000ba00ba7308 */ /* 0x000e620000000800 */
[----:B------:R-:W-:Y:S02]  /*30e0*/  @!P3 VIADD R115, R222, 0x18 ;  /* 0x00000018de73b836 */ /* 0x000fe40000000000 */
[----:B------:R-:W-:Y:S01]  /*30f0*/  FFMA.FTZ R188, R8, UR7, -R252 ;  /* 0x0000000708bc7c23 */ /* 0x000fe200080108fc */
[----:B------:R-:W-:Y:S01]  /*3100*/  @!P3 FSEL R15, R15, -INF , !P0 ;  /* 0xff8000000f0fb808 */ /* 0x000fe20004000000 */
[--C-:B------:R-:W-:Y:S01]  /*3110*/  FFMA.FTZ R194, R14, UR7, -R114.reuse ;  /* 0x000000070ec27c23 */ /* 0x100fe20008010872 */
[----:B------:R-:W-:Y:S02]  /*3120*/  ISETP.GT.AND P2, PT, R243, R224, PT ;  /* 0x000000e0f300720c */ /* 0x000fe40003f44270 */
[-C--:B------:R-:W-:Y:S01]  /*3130*/  @!P3 ISETP.GE.AND P0, PT, R115, R246.reuse, PT ;  /* 0x000000f67300b20c */ /* 0x080fe20003f06270 */
[----:B------:R-:W-:Y:S01]  /*3140*/  FFMA.FTZ R229, R15, UR7, -R114 ;  /* 0x000000070fe57c23 */ /* 0x000fe20008010872 */
[----:B------:R-:W-:Y:S01]  /*3150*/  @!P3 ISETP.GE.AND P1, PT, R115, R113, PT ;  /* 0x000000717300b20c */ /* 0x000fe20003f26270 */
[----:B------:R-:W-:Y:S01]  /*3160*/  MUFU.EX2 R188, R188 ;  /* 0x000000bc00bc7308 */ /* 0x000fe20000000800 */
[----:B------:R-:W-:Y:S02]  /*3170*/  @!P3 FSEL R16, R16, -INF , !P0 ;  /* 0xff8000001010b808 */ /* 0x000fe40004000000 */
[----:B------:R-:W-:Y:S02]  /*3180*/  @!P3 ISETP.GE.AND P0, PT, R180, R246, PT ;  /* 0x000000f6b400b20c */ /* 0x000fe40003f06270 */
[----:B------:R-:W-:Y:S01]  /*3190*/  @!P3 FSEL R18, R18, -INF , !P1 ;  /* 0xff8000001212b808 */ /* 0x000fe20004800000 */
[--C-:B------:R-:W-:Y:S01]  /*31a0*/  FFMA.FTZ R246, R16, UR7, -R252.reuse ;  /* 0x0000000710f67c23 */ /* 0x100fe200080108fc */
[----:B------:R-:W-:Y:S03]  /*31b0*/  @!P3 FSEL R17, R17, -INF , !P0 ;  /* 0xff8000001111b808 */ /* 0x000fe60004000000 */
[----:B------:R-:W3:Y:S01]  /*31c0*/  MUFU.EX2 R189, R189 ;  /* 0x000000bd00bd7308 */ /* 0x000ee20000000800 */
[----:B-1----:R-:W-:Y:S02]  /*31d0*/  F2FP.F16.F32.PACK_AB R115, R186, R185 ;  /* 0x000000b9ba73723e */ /* 0x002fe400000000ff */
[----:B------:R-:W-:Y:S01]  /*31e0*/  @!P3 ISETP.GE.AND P0, PT, R180, R113, PT ;  /* 0x00000071b400b20c */ /* 0x000fe20003f06270 */
[----:B------:R-:W-:Y:S01]  /*31f0*/  FFMA.FTZ R252, R17, UR7, -R252 ;  /* 0x0000000711fc7c23 */ /* 0x000fe200080108fc */
[--C-:B------:R-:W-:Y:S01]  /*3200*/  FFMA.FTZ R113, R18, UR7, -R114.reuse ;  /* 0x0000000712717c23 */ /* 0x100fe20008010872 */
[----:B------:R1:W-:Y:S01]  /*3210*/  STS [R219+0x400], R115 ;  /* 0x00040073db007388 */ /* 0x0003e20000000800 */
[----:B------:R-:W-:Y:S03]  /*3220*/  @!P3 FSEL R19, R19, -INF , !P0 ;  /* 0xff8000001313b808 */ /* 0x000fe60004000000 */
[----:B------:R-:W-:Y:S01]  /*3230*/  MUFU.EX2 R190, R190 ;  /* 0x000000be00be7308 */ /* 0x000fe20000000800 */
[----:B------:R-:W-:Y:S01]  /*3240*/  F2FP.F16.F32.PACK_AB R62, R184, R183 ;  /* 0x000000b7b83e723e */ /* 0x000fe200000000ff */
[----:B------:R-:W-:Y:S04]  /*3250*/  FFMA.FTZ R114, R19, UR7, -R114 ;  /* 0x0000000713727c23 */ /* 0x000fe80008010872 */
[----:B------:R-:W-:Y:S04]  /*3260*/  STS [R219], R62 ;  /* 0x0000003edb007388 */ /* 0x000fe80000000800 */
[----:B------:R-:W1:Y:S01]  /*3270*/  MUFU.EX2 R193, R193 ;  /* 0x000000c100c17308 */ /* 0x000e620000000800 */
[----:B---3--:R-:W-:Y:S05]  /*3280*/  F2FP.F16.F32.PACK_AB R107, R189, R188 ;  /* 0x000000bcbd6b723e */ /* 0x008fea00000000ff */
[----:B------:R-:W-:Y:S04]  /*3290*/  STS [R235], R107 ;  /* 0x0000006beb007388 */ /* 0x000fe80000000800 */
[----:B------:R-:W-:Y:S10]  /*32a0*/  MUFU.EX2 R192, R192 ;  /* 0x000000c000c07308 */ /* 0x000ff40000000800 */
[----:B------:R-:W3:Y:S01]  /*32b0*/  MUFU.EX2 R195, R195 ;  /* 0x000000c300c37308 */ /* 0x000ee20000000800 */
[----:B-1----:R-:W-:Y:S05]  /*32c0*/  F2FP.F16.F32.PACK_AB R105, R193, R190 ;  /* 0x000000bec169723e */ /* 0x002fea00000000ff */
[----:B------:R-:W-:Y:S04]  /*32d0*/  STS [R235+0x400], R105 ;  /* 0x00040069eb007388 */ /* 0x000fe80000000800 */
[----:B------:R-:W-:Y:S10]  /*32e0*/  MUFU.EX2 R194, R194 ;  /* 0x000000c200c27308 */ /* 0x000ff40000000800 */
        /* <DEDUP_REMOVED lines=8> */
[----:B------:R1:W1:Y:S01]  /*3370*/  MUFU.EX2 R180, R114 ;  /* 0x0000007200b47308 */ /* 0x0002620000000800 */
[----:B---3--:R-:W-:Y:S01]  /*3380*/  F2FP.F16.F32.PACK_AB R181, R252, R246 ;  /* 0x000000f6fcb5723e */ /* 0x008fe200000000ff */
[----:B-1----:R-:W-:Y:S01]  /*3390*/  IMAD.IADD R114, R247, 0x1, R236 ;  /* 0x00000001f7727824 */ /* 0x002fe200078e02ec */
[----:B------:R-:W-:Y:S04]  /*33a0*/  F2FP.F16.F32.PACK_AB R115, R180, R113 ;  /* 0x00000071b473723e */ /* 0x000fe800000000ff */
[----:B------:R-:W-:Y:S04]  /*33b0*/  STS [R114], R181 ;  /* 0x000000b572007388 */ /* 0x000fe80000000800 */
[----:B------:R-:W-:Y:S04]  /*33c0*/  STS [R114+0x400], R115 ;  /* 0x0004007372007388 */ /* 0x000fe80000000800 */
[----:B------:R-:W1:Y:S08]  /*33d0*/  LDSM.16.M88.4 R52, [R212+0x8000] ;  /* 0x00800000d434783b */ /* 0x000e700000000200 */
[----:B------:R-:W3:Y:S08]  /*33e0*/  LDSM.16.M88.4 R56, [R3+0x8000] ;  /* 0x008000000338783b */ /* 0x000ef00000000200 */
[----:B------:R-:W3:Y:S01]  /*33f0*/  LDSM.16.M88.4 R60, [R2+0x8000] ;  /* 0x00800000023c783b */ /* 0x000ee20000000200 */
[C---:B-1----:R-:W-:Y:S08]  /*3400*/  HMMA.16816.F32 R4, R52.reuse, R116, RZ ;  /* 0x000000743404723c */ /* 0x042ff000000018ff */
[C---:B------:R-:W-:Y:S08]  /*3410*/  HMMA.16816.F32 R8, R52.reuse, R118, RZ ;  /* 0x000000763408723c */ /* 0x040ff000000018ff */
[C---:B------:R-:W-:Y:S08]  /*3420*/  HMMA.16816.F32 R12, R52.reuse, R120, RZ ;  /* 0x00000078340c723c */ /* 0x040ff000000018ff */
[----:B------:R-:W-:Y:S01]  /*3430*/  HMMA.16816.F32 R16, R52, R122, RZ ;  /* 0x0000007a3410723c */ /* 0x000fe200000018ff */
[----:B------:R-:W1:Y:S07]  /*3440*/  LDSM.16.M88.4 R52, [R0+0x8000] ;  /* 0x008000000034783b */ /* 0x000e6e0000000200 */
[C---:B---3--:R-:W-:Y:S08]  /*3450*/  HMMA.16816.F32 R4, R56.reuse, R124, R4 ;  /* 0x0000007c3804723c */ /* 0x048ff00000001804 */
[C---:B------:R-:W-:Y:S08]  /*3460*/  HMMA.16816.F32 R8, R56.reuse, R126, R8 ;  /* 0x0000007e3808723c */ /* 0x040ff00000001808 */
[C---:B------:R-:W-:Y:S08]  /*3470*/  HMMA.16816.F32 R12, R56.reuse, R128, R12 ;  /* 0x00000080380c723c */ /* 0x040ff0000000180c */
[----:B------:R-:W-:Y:S01]  /*3480*/  HMMA.16816.F32 R16, R56, R130, R16 ;  /* 0x000000823810723c */ /* 0x000fe20000001810 */
[----:B------:R-:W3:Y:S07]  /*3490*/  LDSM.16.M88.4 R56, [R212+0xa000] ;  /* 0x00a00000d438783b */ /* 0x000eee0000000200 */
        /* <DEDUP_REMOVED lines=10> */
[C---:B---3--:R-:W-:Y:S08]  /*3540*/  HMMA.16816.F32 R4, R56.reuse, R148, R4 ;  /* 0x000000943804723c */ /* 0x048ff00000001804 */
[C---:B------:R-:W-:Y:S08]  /*3550*/  HMMA.16816.F32 R8, R56.reuse, R150, R8 ;  /* 0x000000963808723c */ /* 0x040ff00000001808 */
[C---:B------:R-:W-:Y:S08]  /*3560*/  HMMA.16816.F32 R12, R56.reuse, R152, R12 ;  /* 0x00000098380c723c */ /* 0x040ff0000000180c */
[----:B------:R-:W-:Y:S01]  /*3570*/  HMMA.16816.F32 R16, R56, R154, R16 ;  /* 0x0000009a3810723c */ /* 0x000fe20000001810 */
[----:B------:R-:W3:Y:S07]  /*3580*/  LDSM.16.M88.4 R56, [R0+0xa000] ;  /* 0x00a000000038783b */ /* 0x000eee0000000200 */
        /* <DEDUP_REMOVED lines=8> */
[C---:B---3--:R-:W-:Y:S08]  /*3610*/  HMMA.16816.F32 R4, R56.reuse, R172, R4 ;  /* 0x000000ac3804723c */ /* 0x048ff00000001804 */
        /* <DEDUP_REMOVED lines=14> */
[----:B------:R-:W-:Y:S01]  /*3700*/  FMUL.FTZ R183, R192, R183 ;  /* 0x000000b7c0b77220 */ /* 0x000fe20000410000 */
[----:B------:R-:W-:Y:S01]  /*3710*/  FMUL.FTZ R192, R195, R115 ;  /* 0x00000073c3c07220 */ /* 0x000fe20000410000 */
[----:B------:R-:W-:Y:S01]  /*3720*/  F2FP.F16.F32.PACK_AB R188, R189, R188 ;  /* 0x000000bcbdbc723e */ /* 0x000fe200000000ff */
[----:B----4-:R-:W-:Y:S01]  /*3730*/  FADD.FTZ R189, -R191, R6 ;  /* 0x00000006bfbd7221 */ /* 0x010fe20000010100 */
[C---:B------:R-:W-:Y:S01]  /*3740*/  FADD.FTZ R181, -R187.reuse, R16 ;  /* 0x00000010bbb57221 */ /* 0x040fe20000010100 */
[----:B------:R-:W-:Y:S01]  /*3750*/  FADD.FTZ R187, -R187, R17 ;  /* 0x00000011bbbb7221 */ /* 0x000fe20000010100 */
[----:B------:R-:W-:Y:S01]  /*3760*/  F2FP.F16.F32.PACK_AB R192, R192, R183 ;  /* 0x000000b7c0c0723e */ /* 0x000fe200000000ff */
[C---:B------:R-:W-:Y:S01]  /*3770*/  FADD.FTZ R183, -R191.reuse, R10 ;  /* 0x0000000abfb77221 */ /* 0x040fe20000010100 */
[----:B------:R-:W-:Y:S01]  /*3780*/  FMUL.FTZ R246, R246, R181 ;  /* 0x000000b5f6f67220 */ /* 0x000fe20000410000 */
[----:B------:R-:W-:Y:S01]  /*3790*/  FMUL.FTZ R187, R252, R187 ;  /* 0x000000bbfcbb7220 */ /* 0x000fe20000410000 */
[----:B------:R-:W-:Y:S01]  /*37a0*/  FADD.FTZ R195, -R191, R7 ;  /* 0x00000007bfc37221 */ /* 0x000fe20000010100 */
[----:B------:R-:W-:Y:S01]  /*37b0*/  FMUL.FTZ R189, R185, R189 ;  /* 0x000000bdb9bd7220 */ /* 0x000fe20000410000 */
[----:B------:R-:W-:Y:S01]  /*37c0*/  FMUL.FTZ R183, R190, R183 ;  /* 0x000000b7beb77220 */ /* 0x000fe20000410000 */
[----:B------:R-:W-:Y:S01]  /*37d0*/  FADD.FTZ R252, -R191, R11 ;  /* 0x0000000bbffc7221 */ /* 0x000fe20000010100 */
[----:B------:R-:W-:Y:S01]  /*37e0*/  F2FP.F16.F32.PACK_AB R187, R187, R246 ;  /* 0x000000f6bbbb723e */ /* 0x000fe200000000ff */
[----:B------:R-:W-:Y:S01]  /*37f0*/  FMUL.FTZ R186, R186, R195 ;  /* 0x000000c3baba7220 */ /* 0x000fe20000410000 */
[C---:B------:R-:W-:Y:S01]  /*3800*/  FADD.FTZ R185, -R191.reuse, R14 ;  /* 0x0000000ebfb97221 */ /* 0x040fe20000010100 */
[C---:B------:R-:W-:Y:S01]  /*3810*/  FADD.FTZ R190, -R191.reuse, R15 ;  /* 0x0000000fbfbe7221 */ /* 0x040fe20000010100 */
[C---:B------:R-:W-:Y:S01]  /*3820*/  FADD.FTZ R246, -R191.reuse, R18 ;  /* 0x00000012bff67221 */ /* 0x040fe20000010100 */
[----:B------:R-:W-:Y:S01]  /*3830*/  FADD.FTZ R191, -R191, R19 ;  /* 0x00000013bfbf7221 */ /* 0x000fe20000010100 */
[----:B------:R-:W-:Y:S01]  /*3840*/  FMUL.FTZ R252, R193, R252 ;  /* 0x000000fcc1fc7220 */ /* 0x000fe20000410000 */
        /* <DEDUP_REMOVED lines=8> */
[----:B------:R-:W-:Y:S04]  /*38d0*/  LOP3.LUT R6, R243, 0x1, RZ, 0xc0, !PT ;  /* 0x00000001f3067812 */ /* 0x000fe800078ec0ff */
[----:B------:R-:W-:Y:S01]  /*38e0*/  ISETP.NE.U32.AND P1, PT, R6, 0x1, PT ;  /* 0x000000010600780c */ /* 0x000fe20003f25070 */
[----:B------:R-:W2:Y:S01]  /*38f0*/  LDC R4, c[0x0][0x3b4] ;  /* 0x0000ed00ff047b82 */ /* 0x000ea20000000800 */
[----:B------:R-:W-:Y:S05]  /*3900*/  IMAD.MOV.U32 R6, RZ, RZ, -0x4000 ;  /* 0xffffc000ff067424 */ /* 0x000fea00078e00ff */
[----:B------:R-:W-:Y:S05]  /*3910*/  SEL R6, R6, 0x4000, !P1 ;  /* 0x0000400006067807 */ /* 0x000fea0004800000 */
[--C-:B------:R-:W-:Y:S02]  /*3920*/  IMAD.IADD R241, R241, 0x1, R6.reuse ;  /* 0x00000001f1f17824 */ /* 0x100fe400078e0206 */
[----:B------:R-:W-:Y:S02]  /*3930*/  IMAD.IADD R197, R197, 0x1, R6 ;  /* 0x00000001c5c57824 */ /* 0x000fe400078e0206 */
        /* <DEDUP_REMOVED lines=9> */
[----:B------:R1:W-:Y:S01]  /*39d0*/  LDGSTS.E.BYPASS.LTC128B.128 [R241], desc[UR14][R230.64] ;  /* 0x00000000e6f17fae */ /* 0x0003e2000b981a0e */
[----:B--2---:R-:W-:Y:S03]  /*39e0*/  LEA.HI.X R9, R5, R231, R4, 0x6, P0 ;  /* 0x000000e705097211 */ /* 0x004fe600000f3404 */
[----:B------:R1:W-:Y:S04]  /*39f0*/  LDGSTS.E.BYPASS.LTC128B.128 [R241+0x2000], desc[UR14][R230.64+0x80] ;  /* 0x02000080e6f17fae */ /* 0x0003e8000b981a0e */
[----:B------:R1:W-:Y:S04]  /*3a00*/  LDGSTS.E.BYPASS.LTC128B.128 [R241+0x1000], desc[UR14][R8.64] ;  /* 0x0100000008f17fae */ /* 0x0003e8000b981a0e */
[----:B------:R1:W-:Y:S04]  /*3a10*/  LDGSTS.E.BYPASS.LTC128B.128 [R241+0x3000], desc[UR14][R8.64+0x80] ;  /* 0x0300008008f17fae */ /* 0x0003e8000b981a0e */
[----:B------:R-:W0:Y:S02]  /*3a20*/  LDGDEPBAR ;  /* 0x00000000000079af */ /* 0x000e240000000000 */
.L_x_92:
        /* <DEDUP_REMOVED lines=66> */
[----:B------:R-:W-:Y:S05]  /*3e50*/  IADD3 R5, P0, PT, RZ, -UR19, RZ ;  /* 0x80000013ff057c10 */ /* 0x000fea000ff1e0ff */
[----:B------:R-:W-:Y:S05]  /*3e60*/  IMAD.X R4, RZ, RZ, ~UR4, P0 ;  /* 0x80000004ff047e24 */ /* 0x000fea00080e06ff */
        /* <DEDUP_REMOVED lines=8> */
[----:B------:R-:W-:Y:S03]  /*3ef0*/  LEA.HI.X R7, R226, R233, R225, 0x1, P0 ;  /* 0x000000e9e2077211 */ /* 0x000fe600000f0ce1 */
[----:B------:R1:W-:Y:S04]  /*3f00*/  LDGSTS.E.BYPASS.LTC128B.128 [R220+0xa000], desc[UR14][R232.64+0x80] ;  /* 0x0a000080e8dc7fae */ /* 0x0003e8000b981a0e */
[----:B------:R1:W-:Y:S04]  /*3f10*/  LDGSTS.E.BYPASS.LTC128B.128 [R220+0x9000], desc[UR14][R6.64] ;  /* 0x0900000006dc7fae */ /* 0x0003e8000b981a0e */
[----:B------:R1:W-:Y:S04]  /*3f20*/  LDGSTS.E.BYPASS.LTC128B.128 [R220+0xb000], desc[UR14][R6.64+0x80] ;  /* 0x0b00008006dc7fae */ /* 0x0003e8000b981a0e */
[----:B------:R-:W0:Y:S02]  /*3f30*/  LDGDEPBAR ;  /* 0x00000000000079af */ /* 0x000e240000000000 */
.L_x_93:
        /* <DEDUP_REMOVED lines=30> */
[C---:B------:R-:W-:Y:S04]  /*4120*/  HMMA.16816.F32 R56, R112.reuse, R180, R56 ;  /* 0x000000b47038723c */ /* 0x040fe80000001838 */
[C---:B------:R-:W-:Y:S04]  /*4130*/  LEA R180, P0, R234.reuse, R248, 0x2 ;  /* 0x000000f8eab47211 */ /* 0x040fe800078010ff */
[-C--:B------:R-:W-:Y:S01]  /*4140*/  HMMA.16816.F32 R60, R112, R182.reuse, R60 ;  /* 0x000000b6703c723c */ /* 0x080fe2000000183c */
[----:B------:R-:W-:Y:S02]  /*4150*/  LDSM.16.M88.4 R112, [R199+0x1000] ;  /* 0x00100000c770783b */ /* 0x000fe40000000200 */
[----:B------:R-:W-:Y:S05]  /*4160*/  LEA.HI.X.SX32 R181, R234, R249, 0x2, P0 ;  /* 0x000000f9eab57211 */ /* 0x000fea00000f16ff */
[----:B------:R-:W-:Y:S01]  /*4170*/  HMMA.16816.F32 R64, R104, R182, R64 ;  /* 0x000000b66840723c */ /* 0x000fe20000001840 */
[----:B------:R-:W2:Y:S03]  /*4180*/  LDSM.16.M88.4 R104, [R199] ;  /* 0x00000000c768783b */ /* 0x000ea60000000200 */
[C---:B------:R-:W-:Y:S04]  /*4190*/  LEA R182, P0, R229.reuse, R180, 0x5 ;  /* 0x000000b4e5b67211 */ /* 0x040fe800078028ff */
[-C--:B------:R-:W-:Y:S05]  /*41a0*/  HMMA.16816.F32 R4, R184, R188.reuse, R4 ;  /* 0x000000bcb804723c */ /* 0x080fea0000001804 */
[C---:B------:R-:W-:Y:S03]  /*41b0*/  LEA.HI.X.SX32 R183, R229.reuse, R181, 0x5, P0 ;  /* 0x000000b5e5b77211 */ /* 0x040fe600000f2eff */
[C---:B------:R-:W-:Y:S04]  /*41c0*/  HMMA.16816.F32 R8, R192.reuse, R188, R8 ;  /* 0x000000bcc008723c */ /* 0x040fe80000001808 */
[C---:B------:R-:W-:Y:S04]  /*41d0*/  LEA R188, P0, R229.reuse, R182, 0x5 ;  /* 0x000000b6e5bc7211 */ /* 0x040fe800078028ff */
        /* <DEDUP_REMOVED lines=30> */
[----:B------:R-:W-:Y:S03]  /*43c0*/  LEA R114, P0, R229, R100, 0x5 ;  /* 0x00000064e5727211 */ /* 0x000fe600078028ff */
        /* <DEDUP_REMOVED lines=232> */
[----:B------:R-:W1:Y:S01]  /*5250*/  LDCU.64 UR6, c[0x0][0x5a8] ;  /* 0x0000b500ff0677ac */ /* 0x000e620008000a00 */
[----:B--2---:R-:W-:Y:S02]  /*5260*/  MOV R6, UR4 ;  /* 0x0000000400067c02 */ /* 0x004fe40008000f00 */
[----:B------:R-:W-:-:S03]  /*5270*/  MOV R7, UR5 ;  /* 0x0000000500077c02 */ /* 0x000fc60008000f00 */
[-C--:B------:R-:W-:Y:S02]  /*5280*/  IMAD R4, R5, R6.reuse, RZ ;  /* 0x0000000605047224 */ /* 0x080fe400078e02ff */
[----:B------:R-:W-:-:S04]  /*5290*/  IMAD.WIDE.U32 R8, R244, R6, RZ ;  /* 0x00000006f4087225 */ /* 0x000fc800078e00ff */
[----:B------:R-:W-:-:S05]  /*52a0*/  IMAD R4, R244, R7, R4 ;  /* 0x00000007f4047224 */ /* 0x000fca00078e0204 */
[----:B------:R-:W-:-:S03]  /*52b0*/  IADD3 R9, PT, PT, R9, R4, RZ ;  /* 0x0000000409097210 */ /* 0x000fc60007ffe0ff */
[----:B-1----:R-:W-:-:S04]  /*52c0*/  IMAD.WIDE.U32 R34, R214, UR6, R8 ;  /* 0x00000006d6227c25 */ /* 0x002fc8000f8e0008 */
[----:B------:R-:W-:Y:S01]  /*52d0*/  IMAD R32, R214, UR7, R35 ;  /* 0x00000007d6207c24 */ /* 0x000fe2000f8e0223 */
[----:B------:R-:W-:Y:S05]  /*52e0*/  BRA `(.L_x_96) ;  /* 0x0000000000147947 */ /* 0x000fea0003800000 */
.L_x_95:
[----:B------:R-:W2:Y:S01]  /*52f0*/  LDC.64 R6, c[0x0][0x5c0] ;  /* 0x00017000ff067b82 */ /* 0x000ea20000000a00 */
[----:B-1----:R-:W-:-:S05]  /*5300*/  IADD3 R34, PT, PT, R244, R245, RZ ;  /* 0x000000f5f4227210 */ /* 0x002fca0007ffe0ff */
[C---:B--2---:R-:W-:Y:S02]  /*5310*/  IMAD R32, R34.reuse, R7, RZ ;  /* 0x0000000722207224 */ /* 0x044fe400078e02ff */
[----:B------:R-:W-:-:S05]  /*5320*/  IMAD.WIDE.U32 R34, R34, R6, RZ ;  /* 0x0000000622227225 */ /* 0x000fca00078e00ff */
[----:B------:R-:W-:Y:S02]  /*5330*/  IADD3 R32, PT, PT, R35, R32, RZ ;  /* 0x0000002023207210 */ /* 0x000fe40007ffe0ff */
.L_x_96:
        /* <DEDUP_REMOVED lines=13> */
.L_x_97:
[----:B------:R-:W1:Y:S01]  /*5410*/  LDC.64 R4, c[0x0][0x5c8] ;  /* 0x00017200ff047b82 */ /* 0x000e620000000a00 */
[----:B------:R-:W-:-:S05]  /*5420*/  IADD3 R42, PT, PT, R244, R245, RZ ;  /* 0x000000f5f42a7210 */ /* 0x000fca0007ffe0ff */
[C---:B-1----:R-:W-:Y:S02]  /*5430*/  IMAD R40, R42.reuse, R5, RZ ;  /* 0x000000052a287224 */ /* 0x042fe400078e02ff */
[----:B------:R-:W-:-:S05]  /*5440*/  IMAD.WIDE.U32 R42, R42, R4, RZ ;  /* 0x000000042a2a7225 */ /* 0x000fca00078e00ff */
[----:B------:R-:W-:-:S07]  /*5450*/  IADD3 R40, PT, PT, R43, R40, RZ ;  /* 0x000000282b287210 */ /* 0x000fce0007ffe0ff */
.L_x_98:
[----:B------:R-:W-:Y:S01]  /*5460*/  BAR.SYNC.DEFER_BLOCKING 0x0 ;  /* 0x0000000000007b1d */ /* 0x000fe20000010000 */
[----:B------:R-:W-:Y:S01]  /*5470*/  USHF.L.U32 UR6, UR13, 0x6, URZ ;  /* 0x000000060d067899 */ /* 0x000fe200080006ff */
[----:B------:R-:W-:Y:S01]  /*5480*/  LOP3.LUT R44, R216, 0x38, RZ, 0xc0, !PT ;  /* 0x00000038d82c7812 */ /* 0x000fe200078ec0ff */
[----:B------:R-:W-:Y:S02]  /*5490*/  USHF.L.U32 UR10, UR13, 0x6, URZ ;  /* 0x000000060d0a7899 */ /* 0x000fe400080006ff */
[----:B------:R-:W-:Y:S01]  /*54a0*/  USHF.R.S32.HI UR7, URZ, 0x1f, UR6 ;  /* 0x0000001fff077899 */ /* 0x000fe20008011406 */
[----:B------:R-:W-:Y:S01]  /*54b0*/  BSSY.RECONVERGENT B0, `(.L_x_99) ;  /* 0x0000022000007945 */ /* 0x000fe20003800200 */
[C---:B------:R-:W-:Y:S01]  /*54c0*/  IMAD.WIDE.U32 R38, R6.reuse, UR6, RZ ;  /* 0x0000000606267c25 */ /* 0x040fe2000f8e00ff */
[----:B------:R-:W1:Y:S03]  /*54d0*/  LDCU.64 UR4, c[0x0][0x5d8] ;  /* 0x0000bb00ff0477ac */ /* 0x000e660008000a00 */
[----:B------:R-:W-:Y:S01]  /*54e0*/  IMAD R36, R6, UR7, RZ ;  /* 0x0000000706247c24 */ /* 0x000fe2000f8e02ff */
[----:B------:R-:W-:Y:S01]  /*54f0*/  LOP3.LUT R35, R38, 0x38, R216, 0xf8, !PT ;  /* 0x0000003826237812 */ /* 0x000fe200078ef8d8 */
[----:B------:R-:W-:-:S02]  /*5500*/  VIADD R242, R242, -UR10 ;  /* 0x8000000af2f27c36 */ /* 0x000fc40008000000 */
[----:B------:R-:W-:Y:S01]  /*5510*/  IMAD R33, R7, UR6, R36 ;  /* 0x0000000607217c24 */ /* 0x000fe2000f8e0224 */
[----:B------:R-:W-:Y:S02]  /*5520*/  IADD3 R48, P0, PT, R34, R35, RZ ;  /* 0x0000002322307210 */ /* 0x000fe40007f1e0ff */
[C---:B------:R-:W-:Y:S02]  /*5530*/  ISETP.GE.AND P1, PT, R217.reuse, R242, PT ;  /* 0x000000f2d900720c */ /* 0x040fe40003f26270 */
[----:B------:R-:W-:Y:S02]  /*5540*/  IADD3.X R49, PT, PT, R32, R39, R33, P0, !PT ;  /* 0x0000002720317210 */ /* 0x000fe400007fe421 */
[C---:B------:R-:W-:Y:S01]  /*5550*/  IADD3 R43, P0, PT, R217.reuse, 0x20, RZ ;  /* 0x00000020d92b7810 */ /* 0x040fe20007f1e0ff */
[----:B------:R2:W3:Y:S01]  /*5560*/  LDS.128 R28, [R220+0xd000] ;  /* 0x00d00000dc1c7984 */ /* 0x0004e20000000c00 */
[----:B------:R-:W-:Y:S01]  /*5570*/  IADD3 R34, PT, PT, R217, 0x20, RZ ;  /* 0x00000020d9227810 */ /* 0x000fe20007ffe0ff */
[----:B-1----:R-:W-:-:S02]  /*5580*/  IMAD.WIDE.U32 R48, R211, UR4, R48 ;  /* 0x00000004d3307c25 */ /* 0x002fc4000f8e0030 */
[----:B------:R2:W1:Y:S01]  /*5590*/  LDS.128 R24, [R220+0xf000] ;  /* 0x00f00000dc187984 */ /* 0x0004620000000c00 */
[----:B------:R-:W-:Y:S01]  /*55a0*/  ISETP.GE.AND P2, PT, R34, R242, PT ;  /* 0x000000f22200720c */ /* 0x000fe20003f46270 */
[----:B------:R-:W-:Y:S02]  /*55b0*/  IMAD R45, R211, UR5, R49 ;  /* 0x00000005d32d7c24 */ /* 0x000fe4000f8e0231 */
[----:B------:R2:W4:Y:S01]  /*55c0*/  LDS.128 R20, [R220+0x10000] ;  /* 0x01000000dc147984 */ /* 0x0005220000000c00 */
[----:B------:R-:W-:-:S03]  /*55d0*/  IMAD.X R41, RZ, RZ, RZ, P0 ;  /* 0x000000ffff297224 */ /* 0x000fc600000e06ff */
[----:B------:R2:W1:Y:S04]  /*55e0*/  LDS.128 R16, [R220+0x11000] ;  /* 0x01100000dc107984 */ /* 0x0004680000000c00 */
[----:B------:R2:W1:Y:S04]  /*55f0*/  LDS.128 R12, [R220+0x12000] ;  /* 0x01200000dc0c7984 */ /* 0x0004680000000c00 */
[----:B------:R2:W1:Y:S01]  /*5600*/  LDS.128 R8, [R220+0x13000] ;  /* 0x01300000dc087984 */ /* 0x0004620000000c00 */
[----:B------:R-:W-:Y:S05]  /*5610*/  @P1 BRA `(.L_x_100) ;  /* 0x00000000002c1947 */ /* 0x000fea0003800000 */
[----:B------:R-:W3:Y:S01]  /*5620*/  LDS.128 R32, [R220+0xc000] ;  /* 0x00c00000dc207984 */ /* 0x000ee20000000c00 */
[----:B------:R-:W2:Y:S01]  /*5630*/  LDCU.64 UR4, c[0x0][0x560] ;  /* 0x0000ac00ff0477ac */ /* 0x000ea20008000a00 */
[----:B------:R-:W-:Y:S02]  /*5640*/  MOV R46, R48 ;  /* 0x00000030002e7202 */ /* 0x000fe40000000f00 */
[----:B------:R-:W4:Y:S01]  /*5650*/  LDS.128 R36, [R220+0xe000] ;  /* 0x00e00000dc247984 */ /* 0x000f220000000c00 */
[----:B------:R-:W-:-:S03]  /*5660*/  MOV R47, R45 ;  /* 0x0000002d002f7202 */ /* 0x000fc60000000f00 */
[----:B------:R-:W-:-:S04]  /*5670*/  IMAD.WIDE.U32 R50, R217, R6, R46 ;  /* 0x00000006d9327225 */ /* 0x000fc800078e002e */
[----:B------:R-:W-:Y:S01]  /*5680*/  IMAD R46, R217, R7, R51 ;  /* 0x00000007d92e7224 */ /* 0x000fe200078e0233 */
[----:B--2---:R-:W-:-:S04]  /*5690*/  LEA R52, P0, R50, UR4, 0x1 ;  /* 0x0000000432347c11 */ /* 0x004fc8000f8008ff */
[----:B------:R-:W-:-:S05]  /*56a0*/  LEA.HI.X R53, R50, UR5, R46, 0x1, P0 ;  /* 0x0000000532357c11 */ /* 0x000fca00080f0c2e */
[----:B---3--:R2:W-:Y:S04]  /*56b0*/  STG.E.128 desc[UR14][R52.64], R32 ;  /* 0x0000002034007986 */ /* 0x0085e8000c101d0e */
[----:B----4-:R2:W-:Y:S02]  /*56c0*/  STG.E.128 desc[UR14][R52.64+0x80], R36 ;  /* 0x0000802434007986 */ /* 0x0105e4000c101d0e */
.L_x_100:
[----:B------:R-:W-:Y:S05]  /*56d0*/  BSYNC.RECONVERGENT B0 ;  /* 0x0000000000007941 */ /* 0x000fea0003800200 */
.L_x_99:
[----:B------:R-:W-:Y:S04]  /*56e0*/  BSSY.RECONVERGENT B0, `(.L_x_101) ;  /* 0x000000d000007945 */ /* 0x000fe80003800200 */
[----:B------:R-:W-:Y:S05]  /*56f0*/  @P2 BRA `(.L_x_102) ;  /* 0x00000000002c2947 */ /* 0x000fea0003800000 */
[----:B------:R-:W3:Y:S01]  /*5700*/  LDCU.64 UR4, c[0x0][0x560] ;  /* 0x0000ac00ff0477ac */ /* 0x000ee20008000a00 */
[----:B--2---:R-:W-:Y:S01]  /*5710*/  MOV R34, R48 ;  /* 0x0000003000227202 */ /* 0x004fe20000000f00 */
[----:B------:R-:W-:Y:S01]  /*5720*/  IMAD R32, R41, R6, RZ ;  /* 0x0000000629207224 */ /* 0x000fe200078e02ff */
[----:B------:R-:W-:-:S03]  /*5730*/  MOV R35, R45 ;  /* 0x0000002d00237202 */ /* 0x000fc60000000f00 */
[C---:B------:R-:W-:Y:S02]  /*5740*/  IMAD R32, R43.reuse, R7, R32 ;  /* 0x000000072b207224 */ /* 0x040fe400078e0220 */
[----:B------:R-:W-:-:S05]  /*5750*/  IMAD.WIDE.U32 R34, R43, R6, R34 ;  /* 0x000000062b227225 */ /* 0x000fca00078e0022 */
[----:B------:R-:W-:Y:S02]  /*5760*/  IADD3 R32, PT, PT, R32, R35, RZ ;  /* 0x0000002320207210 */ /* 0x000fe40007ffe0ff */
[----:B---3--:R-:W-:-:S04]  /*5770*/  LEA R6, P0, R34, UR4, 0x1 ;  /* 0x0000000422067c11 */ /* 0x008fc8000f8008ff */
[----:B------:R-:W-:-:S05]  /*5780*/  LEA.HI.X R7, R34, UR5, R32, 0x1, P0 ;  /* 0x0000000522077c11 */ /* 0x000fca00080f0c20 */
[----:B------:R2:W-:Y:S04]  /*5790*/  STG.E.128 desc[UR14][R6.64], R28 ;  /* 0x0000001c06007986 */ /* 0x0005e8000c101d0e */
[----:B-1----:R2:W-:Y:S02]  /*57a0*/  STG.E.128 desc[UR14][R6.64+0x80], R24 ;  /* 0x0000801806007986 */ /* 0x0025e4000c101d0e */
.L_x_102:
[----:B------:R-:W-:Y:S05]  /*57b0*/  BSYNC.RECONVERGENT B0 ;  /* 0x0000000000007941 */ /* 0x000fea0003800200 */
.L_x_101:
[----:B------:R-:W-:Y:S01]  /*57c0*/  MOV R45, RZ ;  /* 0x000000ff002d7202 */ /* 0x000fe20000000f00 */
[----:B------:R-:W3:Y:S01]  /*57d0*/  LDCU.64 UR4, c[0x0][0x5e0] ;  /* 0x0000bc00ff0477ac */ /* 0x000ee20008000a00 */
[C---:B--2---:R-:W-:Y:S01]  /*57e0*/  IMAD R6, R4.reuse, UR7, RZ ;  /* 0x0000000704067c24 */ /* 0x044fe2000f8e02ff */
[----:B------:R-:W-:Y:S01]  /*57f0*/  BSSY.RECONVERGENT B0, `(.L_x_103) ;  /* 0x0000010000007945 */ /* 0x000fe20003800200 */
[----:B-1----:R-:W-:-:S04]  /*5800*/  IMAD.WIDE.U32 R24, R4, UR6, R44 ;  /* 0x0000000604187c25 */ /* 0x002fc8000f8e002c */
[----:B------:R-:W-:Y:S01]  /*5810*/  IMAD R7, R5, UR6, R6 ;  /* 0x0000000605077c24 */ /* 0x000fe2000f8e0206 */
[----:B------:R-:W-:-:S04]  /*5820*/  IADD3 R24, P0, PT, R42, R24, RZ ;  /* 0x000000182a187210 */ /* 0x000fc80007f1e0ff */
[----:B------:R-:W-:-:S03]  /*5830*/  IADD3.X R25, PT, PT, R40, R25, R7, P0, !PT ;  /* 0x0000001928197210 */ /* 0x000fc600007fe407 */
[----:B---3--:R-:W-:-:S04]  /*5840*/  IMAD.WIDE.U32 R24, R211, UR4, R24 ;  /* 0x00000004d3187c25 */ /* 0x008fc8000f8e0018 */
        /* <DEDUP_REMOVED lines=8> */
[----:B----4-:R1:W-:Y:S04]  /*58d0*/  STG.E.128 desc[UR14][R28.64], R20 ;  /* 0x000000141c007986 */ /* 0x0103e8000c101d0e */
[----:B------:R1:W-:Y:S02]  /*58e0*/  STG.E.128 desc[UR14][R28.64+0x80], R12 ;  /* 0x0000800c1c007986 */ /* 0x0003e4000c101d0e */
.L_x_104:
[----:B------:R-:W-:Y:S05]  /*58f0*/  BSYNC.RECONVERGENT B0 ;  /* 0x0000000000007941 */ /* 0x000fea0003800200 */
.L_x_103:
[----:B------:R-:W-:Y:S05]  /*5900*/  @P2 BRA `(.L_x_91) ;  /* 0x00000000002c2947 */ /* 0x000fea0003800000 */
[----:B------:R-:W2:Y:S01]  /*5910*/  LDCU.64 UR4, c[0x0][0x568] ;  /* 0x0000ad00ff0477ac */ /* 0x000ea20008000a00 */
[----:B-1----:R-:W-:Y:S01]  /*5920*/  MOV R12, R24 ;  /* 0x00000018000c7202 */ /* 0x002fe20000000f00 */
[----:B------:R-:W-:Y:S01]  /*5930*/  IMAD R6, R41, R4, RZ ;  /* 0x0000000429067224 */ /* 0x000fe200078e02ff */
[----:B------:R-:W-:-:S03]  /*5940*/  MOV R13, R7 ;  /* 0x00000007000d7202 */ /* 0x000fc60000000f00 */
[C---:B------:R-:W-:Y:S02]  /*5950*/  IMAD R6, R43.reuse, R5, R6 ;  /* 0x000000052b067224 */ /* 0x040fe400078e0206 */
[----:B------:R-:W-:-:S05]  /*5960*/  IMAD.WIDE.U32 R12, R43, R4, R12 ;  /* 0x000000042b0c7225 */ /* 0x000fca00078e000c */
[----:B------:R-:W-:Y:S02]  /*5970*/  IADD3 R6, PT, PT, R6, R13, RZ ;  /* 0x0000000d06067210 */ /* 0x000fe40007ffe0ff */
[----:B--2---:R-:W-:-:S04]  /*5980*/  LEA R4, P0, R12, UR4, 0x1 ;  /* 0x000000040c047c11 */ /* 0x004fc8000f8008ff */
[----:B------:R-:W-:-:S05]  /*5990*/  LEA.HI.X R5, R12, UR5, R6, 0x1, P0 ;  /* 0x000000050c057c11 */ /* 0x000fca00080f0c06 */
[----:B------:R2:W-:Y:S04]  /*59a0*/  STG.E.128 desc[UR14][R4.64], R16 ;  /* 0x0000001004007986 */ /* 0x0005e8000c101d0e */
[----:B------:R2:W-:Y:S02]  /*59b0*/  STG.E.128 desc[UR14][R4.64+0x80], R8 ;  /* 0x0000800804007986 */ /* 0x0005e4000c101d0e */
.L_x_91:
[----:B------:R-:W-:Y:S05]  /*59c0*/  BSYNC.RECONVERGENT B1 ;  /* 0x0000000000017941 */ /* 0x000fea0003800200 */
.L_x_69:
[----:B------:R-:W4:Y:S01]  /*59d0*/  LDCU UR5, c[0x0][0x438] ;  /* 0x00008700ff0577ac */ /* 0x000f220008000800 */
[----:B--2---:R-:W2:Y:S01]  /*59e0*/  LDC R11, c[0x0][0x438] ;  /* 0x00010e00ff0b7b82 */ /* 0x004ea20000000800 */
[----:B------:R-:W3:Y:S01]  /*59f0*/  LDCU UR6, c[0x0][0x370] ;  /* 0x00006e00ff0677ac */ /* 0x000ee20008000800 */
[----:B----4-:R-:W-:-:S04]  /*5a00*/  UIADD3 UR5, UPT, UPT, UR5, 0x3f, URZ ;  /* 0x0000003f05057890 */ /* 0x010fc8000fffe0ff */
[----:B------:R-:W-:Y:S02]  /*5a10*/  USHF.R.S32.HI UR4, URZ, 0x1f, UR5 ;  /* 0x0000001fff047899 */ /* 0x000fe40008011405 */
[----:B---3--:R-:W-:Y:S02]  /*5a20*/  UIADD3 UR13, UPT, UPT, UR6, UR13, URZ ;  /* 0x0000000d060d7290 */ /* 0x008fe4000fffe0ff */
[----:B------:R-:W-:-:S04]  /*5a30*/  ULEA.HI UR4, UR4, UR5, URZ, 0x6 ;  /* 0x0000000504047291 */ /* 0x000fc8000f8f30ff */
[----:B------:R-:W-:-:S04]  /*5a40*/  USHF.R.S32.HI UR4, URZ, 0x6, UR4 ;  /* 0x00000006ff047899 */ /* 0x000fc80008011404 */
[----:B------:R-:W-:-:S09]  /*5a50*/  UISETP.GE.AND UP0, UPT, UR13, UR4, UPT ;  /* 0x000000040d00728c */ /* 0x000fd2000bf06270 */
[----:B------:R-:W-:Y:S05]  /*5a60*/  BRA.U !UP0, `(.L_x_105) ;  /* 0xffffffa908e07547 */ /* 0x000fea000b83ffff */
[----:B------:R-:W-:Y:S05]  /*5a70*/  EXIT ;  /* 0x000000000000794d */ /* 0x000fea0003800000 */
.L_x_106:
        /* <DEDUP_REMOVED lines=16> */
.L_x_1243:


//--------------------- .text._ZN5flash44flash_bwd_dq_dk_dv_loop_seqk_parallel_kernelI23Flash_bwd_kernel_traitsILi128ELi64ELi64ELi8ELi4ELi2ELi2ELb1ELb0EN7cutlass6half_tE19Flash_kernel_traitsILi128ELi64ELi64ELi8ES3_EELb0ELb1ELb0ELb1ELb0ELb0ELb0EEEvNS_16Flash_bwd_paramsE --------------------------
	.section	.text._ZN5flash44flash_bwd_dq_dk_dv_loop_seqk_parallel_kernelI23Flash_bwd_kernel_traitsILi128ELi64ELi64ELi8ELi4ELi2ELi2ELb1ELb0EN7cutlass6half_tE19Flash_kernel_traitsILi128ELi64ELi64ELi8ES3_EELb0ELb1ELb0ELb1ELb0ELb0ELb0EEEvNS_16Flash_bwd_paramsE,"ax",@progbits
	.align	128
        .global         _ZN5flash44flash_bwd_dq_dk_dv_loop_seqk_parallel_kernelI23Flash_bwd_kernel_traitsILi128ELi64ELi64ELi8ELi4ELi2ELi2ELb1ELb0EN7cutlass6half_tE19Flash_kernel_traitsILi128ELi64ELi64ELi8ES3_EELb0ELb1ELb0ELb1ELb0ELb0ELb0EEEvNS_16Flash_bwd_paramsE
        .type           _ZN5flash44flash_bwd_dq_dk_dv_loop_seqk_parallel_kernelI23Flash_bwd_kernel_traitsILi128ELi64ELi64ELi8ELi4ELi2ELi2ELb1ELb0EN7cutlass6half_tE19Flash_kernel_traitsILi128ELi64ELi64ELi8ES3_EELb0ELb1ELb0ELb1ELb0ELb0ELb0EEEvNS_16Flash_bwd_paramsE,@function
        .size           _ZN5flash44flash_bwd_dq_dk_dv_loop_seqk_parallel_kernelI23Flash_bwd_kernel_traitsILi128ELi64ELi64ELi8ELi4ELi2ELi2ELb1ELb0EN7cutlass6half_tE19Flash_kernel_traitsILi128ELi64ELi64ELi8ES3_EELb0ELb1ELb0ELb1ELb0ELb0ELb0EEEvNS_16Flash_bwd_paramsE,(.L_x_1244 - _ZN5flash44flash_bwd_dq_dk_dv_loop_seqk_parallel_kernelI23Flash_bwd_kernel_traitsILi128ELi64ELi64ELi8ELi4ELi2ELi2ELb1ELb0EN7cutlass6half_tE19Flash_kernel_traitsILi128ELi64ELi64ELi8ES3_EELb0ELb1ELb0ELb1ELb0ELb0ELb0EEEvNS_16Flash_bwd_paramsE)
        .other          _ZN5flash44flash_bwd_dq_dk_dv_loop_seqk_parallel_kernelI23Flash_bwd_kernel_traitsILi128ELi64ELi64ELi8ELi4ELi2ELi2ELb1ELb0EN7cutlass6half_tE19Flash_kernel_traitsILi128ELi64ELi64ELi8ES3_EELb0ELb1ELb0ELb1ELb0ELb0ELb0EEEvNS_16Flash_bwd_paramsE,@"STO_CUDA_ENTRY STV_DEFAULT"
_ZN5flash44flash_bwd_dq_dk_dv_loop_seqk_parallel_kernelI23Flash_bwd_kernel_traitsILi128ELi64ELi64ELi8ELi4ELi2ELi2ELb1ELb0EN7cutlass6half_tE19Flash_kernel_traitsILi128ELi64ELi64ELi8ES3_EELb0ELb1ELb0ELb1ELb0ELb0ELb0EEEvNS_16Flash_bwd_paramsE:
.text._ZN5flash44flash_bwd_dq_dk_dv_loop_seqk_parallel_kernelI23Flash_bwd_kernel_traitsILi128ELi64ELi64ELi8ELi4ELi2ELi2ELb1ELb0EN7cutlass6half_tE19Flash_kernel_traitsILi128ELi64ELi64ELi8ES3_EELb0ELb1ELb0ELb1ELb0ELb0ELb0EEEvNS_16Flash_bwd_paramsE:
        /* <DEDUP_REMOVED lines=13> */
[----:B------:R-:W4:Y:S01]  /*00d0*/  S2R R208, SR_CTAID.Z ;  /* 0x0000000000d07919 */ /* 0x000f220000002700 */
[----:B------:R-:W-:Y:S01]  /*00e0*/  IMAD.MOV.U32 R201, RZ, RZ, 0x20 ;  /* 0x00000020ffc97424 */ /* 0x000fe200078e00ff */
[----:B------:R-:W-:Y:S01]  /*00f0*/  UMOV UR5, 0x400 ;  /* 0x0000040000057882 */ /* 0x000fe20000000000 */
[----:B------:R-:W1:Y:S02]  /*0100*/  LDCU.64 UR24, c[0x0][0x358] ;  /* 0x00006b00ff1877ac */ /* 0x000e640008000a00 */
[----:B------:R-:W3:Y:S01]  /*0110*/  S2UR UR21, SR_CTAID.X ;  /* 0x00000000001579c3 */ /* 0x000ee20000002500 */
[----:B------:R-:W1:Y:S01]  /*0120*/  LDCU.64 UR10, c[0x0][0x460] ;  /* 0x00008c00ff0a77ac */ /* 0x000e620008000a00 */
[----:B------:R-:W1:Y:S06]  /*0130*/  LDCU.64 UR8, c[0x0][0x470] ;  /* 0x00008e00ff0877ac */ /* 0x000e6c0008000a00 */
[----:B------:R-:W3:Y:S01]  /*0140*/  S2UR UR20, SR_CTAID.Y ;  /* 0x00000000001479c3 */ /* 0x000ee20000002600 */
        /* <DEDUP_REMOVED lines=11> */
[----:B------:R-:W-:Y:S01]  /*0200*/  LOP3.LUT R209, R200, 0x30, RZ, 0xc0, !PT ;  /* 0x00000030c8d17812 */ /* 0x000fe200078ec0ff */
[----:B------:R-:W-:Y:S01]  /*0210*/  IMAD.SHL.U32 R213, R204, 0x8, RZ ;  /* 0x00000008ccd57824 */ /* 0x000fe200078e00ff */
[----:B------:R-:W-:-:S02]  /*0220*/  LOP3.LUT R210, R5, 0x20, R0, 0x78, !PT ;  /* 0x0000002005d27812 */ /* 0x000fc400078e7800 */
[----:B------:R-:W-:Y:S02]  /*0230*/  LOP3.LUT R209, R209, 0x7, R0, 0xf8, !PT ;  /* 0x00000007d1d17812 */ /* 0x000fe400078ef800 */
[C---:B------:R-:W-:Y:S02]  /*0240*/  LOP3.LUT R0, R3.reuse, 0x200, RZ, 0xc0, !PT ;  /* 0x0000020003007812 */ /* 0x040fe400078ec0ff */
[----:B------:R-:W-:Y:S02]  /*0250*/  LOP3.LUT R7, R3, 0xc00, RZ, 0xc0, !PT ;  /* 0x00000c0003077812 */ /* 0x000fe400078ec0ff */
[--C-:B------:R-:W-:Y:S02]  /*0260*/  LOP3.LUT R5, R0, 0x3800, R207.reuse, 0xf8, !PT ;  /* 0x0000380000057812 */ /* 0x100fe400078ef8cf */
[----:B------:R-:W-:Y:S02]  /*0270*/  LOP3.LUT R210, R210, 0x1c0, R207, 0xf8, !PT ;  /* 0x000001c0d2d27812 */ /* 0x000fe400078ef8cf */
[----:B------:R-:W-:-:S02]  /*0280*/  SHF.R.U32.HI R214, RZ, 0x3, R204 ;  /* 0x00000003ffd67819 */ /* 0x000fc400000116cc */
[----:B------:R-:W-:Y:S02]  /*0290*/  LOP3.LUT R207, R207, 0x1c0, RZ, 0xc0, !PT ;  /* 0x000001c0cfcf7812 */ /* 0x000fe400078ec0ff */
[----:B------:R-:W-:Y:S02]  /*02a0*/  LOP3.LUT R7, R7, 0x6, R2, 0xf8, !PT ;  /* 0x0000000607077812 */ /* 0x000fe400078ef802 */
[----:B------:R-:W-:Y:S02]  /*02b0*/  LOP3.LUT R9, R3, 0x400, RZ, 0xc0, !PT ;  /* 0x0000040003097812 */ /* 0x000fe400078ec0ff */
[----:B------:R-:W-:Y:S02]  /*02c0*/  LOP3.LUT R207, R207, 0x18, R214, 0xf8, !PT ;  /* 0x00000018cfcf7812 */ /* 0x000fe400078ef8d6 */
[----:B------:R-:W-:Y:S02]  /*02d0*/  LOP3.LUT R0, R199, 0x1c0, RZ, 0xc0, !PT ;  /* 0x000001c0c7007812 */ /* 0x000fe400078ec0ff */
[----:B------:R-:W-:-:S02]  /*02e0*/  LOP3.LUT R210, R7, R210, RZ, 0xfc, !PT ;  /* 0x000000d207d27212 */ /* 0x000fc400078efcff */
[----:B------:R-:W-:Y:S02]  /*02f0*/  LOP3.LUT R7, R2, 0x20, RZ, 0xc0, !PT ;  /* 0x0000002002077812 */ /* 0x000fe400078ec0ff */
[----:B------:R-:W-:Y:S02]  /*0300*/  LOP3.LUT R13, R213, 0x1f8, RZ, 0xc0, !PT ;  /* 0x000001f8d50d7812 */ /* 0x000fe400078ec0ff */
[----:B------:R-:W-:Y:S02]  /*0310*/  LOP3.LUT R11, R200, 0x10, RZ, 0xc0, !PT ;  /* 0x00000010c80b7812 */ /* 0x000fe400078ec0ff */
[--C-:B------:R-:W-:Y:S02]  /*0320*/  LOP3.LUT R4, R9, 0x6, R2.reuse, 0xf8, !PT ;  /* 0x0000000609047812 */ /* 0x100fe400078ef802 */
[----:B------:R-:W-:Y:S02]  /*0330*/  LOP3.LUT R207, R207, 0x38, R2, 0x78, !PT ;  /* 0x00000038cfcf7812 */ /* 0x000fe400078e7802 */
[----:B------:R-:W-:-:S02]  /*0340*/  LOP3.LUT R9, R0, 0x38, R213, 0xf8, !PT ;  /* 0x0000003800097812 */ /* 0x000fc400078ef8d5 */
[----:B------:R-:W-:Y:S02]  /*0350*/  LOP3.LUT R2, R7, 0x18, R214, 0xf8, !PT ;  /* 0x0000001807027812 */ /* 0x000fe400078ef8d6 */
[----:B------:R-:W-:Y:S02]  /*0360*/  R2P PR, R204, 0xe ;  /* 0x0000000ecc007804 */ /* 0x000fe40000000000 */
[--C-:B------:R-:W-:Y:S02]  /*0370*/  LOP3.LUT R0, R13, 0x38, R204.reuse, 0x78, !PT ;  /* 0x000000380d007812 */ /* 0x100fe400078e78cc */
[--C-:B------:R-:W-:Y:S02]  /*0380*/  LOP3.LUT R202, R11, 0x8, R204.reuse, 0xf8, !PT ;  /* 0x000000080bca7812 */ /* 0x100fe400078ef8cc */
[----:B------:R-:W-:Y:S02]  /*0390*/  LOP3.LUT R207, R4, R207, RZ, 0xfc, !PT ;  /* 0x000000cf04cf7212 */ /* 0x000fe400078efcff */
[----:B------:R-:W-:-:S02]  /*03a0*/  LOP3.LUT R204, R9, 0x8, R204, 0x78, !PT ;  /* 0x0000000809cc7812 */ /* 0x000fc400078e78cc */
[----:B------:R-:W-:Y:S02]  /*03b0*/  LOP3.LUT R4, R199, 0x200, RZ, 0xc0, !PT ;  /* 0x00000200c7047812 */ /* 0x000fe400078ec0ff */
[----:B------:R-:W-:Y:S02]  /*03c0*/  LOP3.LUT R2, R2, 0x1c0, R199, 0xf8, !PT ;  /* 0x000001c002027812 */ /* 0x000fe400078ef8c7 */
[----:B------:R-:W-:Y:S02]  /*03d0*/  LOP3.LUT R200, R9, 0x8, R200, 0x78, !PT ;  /* 0x0000000809c87812 */ /* 0x000fe400078e78c8 */
[----:B------:R-:W-:Y:S02]  /*03e0*/  LOP3.LUT R204, R5, R204, RZ, 0xfc, !PT ;  /* 0x000000cc05cc7212 */ /* 0x000fe400078efcff */
[--C-:B------:R-:W-:Y:S02]  /*03f0*/  LOP3.LUT R7, R4, 0xc00, R3.reuse, 0xf8, !PT ;  /* 0x00000c0004077812 */ /* 0x100fe400078ef803 */
[----:B------:R-:W-:Y:S01]  /*0400*/  LOP3.LUT R202, R202, R9, RZ, 0x3c, !PT ;  /* 0x00000009caca7212 */ /* 0x000fe200078e3cff */
[----:B---3--:R-:W-:Y:S01]  /*0410*/  IMAD.U32 R9, RZ, RZ, UR4 ;  /* 0x00000004ff097e24 */ /* 0x008fe2000f8e00ff */
[----:B------:R-:W-:Y:S01]  /*0420*/  LOP3.LUT R5, R4, 0x400, R3, 0xf8, !PT ;  /* 0x0000040004057812 */ /* 0x000fe200078ef803 */
[----:B------:R-:W-:Y:S01]  /*0430*/  UIADD3 UR4, UPT, UPT, UR6, 0x10000, URZ ;  /* 0x0001000006047890 */ /* 0x000fe2000fffe0ff */
[----:B------:R-:W-:-:S02]  /*0440*/  LOP3.LUT R2, R2, 0x38, R213, 0x78, !PT ;  /* 0x0000003802027812 */ /* 0x000fc400078e78d5 */
[----:B------:R-:W-:Y:S02]  /*0450*/  LEA R210, R210, UR5, 0x1 ;  /* 0x00000005d2d27c11 */ /* 0x000fe4000f8e08ff */
[-C--:B------:R-:W-:Y:S02]  /*0460*/  LOP3.LUT R206, R7, R200.reuse, RZ, 0xfc, !PT ;  /* 0x000000c807ce7212 */ /* 0x080fe400078efcff */
[----:B------:R-:W-:Y:S01]  /*0470*/  LOP3.LUT R202, R202, 0x200, R3, 0xf8, !PT ;  /* 0x00000200caca7812 */ /* 0x000fe200078ef803 */
[C---:B------:R-:W-:Y:S01]  /*0480*/  VIADD R215, R210.reuse, 0x20 ;  /* 0x00000020d2d77836 */ /* 0x040fe20000000000 */
[----:B------:R-:W-:Y:S01]  /*0490*/  LOP3.LUT R200, R5, R200, RZ, 0xfc, !PT ;  /* 0x000000c805c87212 */ /* 0x000fe200078efcff */
[----:B------:R-:W-:Y:S01]  /*04a0*/  @P3 VIADD R215, R210, 0xffffffe0 ;  /* 0xffffffe0d2d73836 */ /* 0x000fe20000000000 */
[----:B------:R-:W-:Y:S02]  /*04b0*/  LOP3.LUT R199, R2, 0x200, R199, 0xf8, !PT ;  /* 0x0000020002c77812 */ /* 0x000fe400078ef8c7 */
[----:B------:R-:W-:-:S02]  /*04c0*/  LOP3.LUT R212, R213, 0x38, RZ, 0xc0, !PT ;  /* 0x00000038d5d47812 */ /* 0x000fc400078ec0ff */
[----:B------:R-:W-:Y:S02]  /*04d0*/  LOP3.LUT R211, R0, 0x1e00, R213, 0xf8, !PT ;  /* 0x00001e0000d37812 */ /* 0x000fe400078ef8d5 */
[----:B------:R-:W-:Y:S02]  /*04e0*/  SEL R203, R203, 0xfffffff0, !P1 ;  /* 0xfffffff0cbcb7807 */ /* 0x000fe40004800000 */
[----:B------:R-:W-:Y:S02]  /*04f0*/  SEL R201, R201, 0xffffffe0, !P2 ;  /* 0xffffffe0c9c97807 */ /* 0x000fe40005000000 */
[----:B------:R-:W-:Y:S02]  /*0500*/  LOP3.LUT R205, R212, 0x40, RZ, 0xfc, !PT ;  /* 0x00000040d4cd7812 */ /* 0x000fe400078efcff */
[----:B------:R-:W-:Y:S02]  /*0510*/  LEA R211, R211, UR6, 0x1 ;  /* 0x00000006d3d37c11 */ /* 0x000fe4000f8e08ff */
[----:B------:R-:W-:-:S02]  /*0520*/  LEA R207, R207, UR6, 0x1 ;  /* 0x00000006cfcf7c11 */ /* 0x000fc4000f8e08ff */
[----:B------:R-:W-:Y:S02]  /*0530*/  LEA R202, R202, UR5, 0x1 ;  /* 0x00000005caca7c11 */ /* 0x000fe4000f8e08ff */
[----:B------:R-:W-:Y:S02]  /*0540*/  LEA R206, R206, UR6, 0x1 ;  /* 0x00000006cece7c11 */ /* 0x000fe4000f8e08ff */
[----:B------:R-:W-:Y:S02]  /*0550*/  LEA R204, R204, UR4, 0x1 ;  /* 0x00000004cccc7c11 */ /* 0x000fe4000f8e08ff */
[----:B------:R-:W-:Y:S02]  /*0560*/  LEA R200, R200, UR4, 0x1 ;  /* 0x00000004c8c87c11 */ /* 0x000fe4000f8e08ff */
[----:B----4-:R-:W-:-:S07]  /*0570*/  LEA R199, R199, UR6, 0x1 ;  /* 0x00000006c7c77c11 */ /* 0x010fce000f8e08ff */
.L_x_164:
[----:B-1----:R-:W1:Y:S01]  /*0580*/  S2R R7, SR_CTAID.Y ;  /* 0x0000000000077919 */ /* 0x002e620000002600 */
[----:B------:R-:W2:Y:S01]  /*0590*/  LDCU.64 UR4, c[0x0][0x478] ;  /* 0x00008f00ff0477ac */ /* 0x000ea20008000a00 */
[----:B------:R-:W-:Y:S01]  /*05a0*/  ISETP.NE.U32.AND P0, PT, RZ, UR8, PT ;  /* 0x00000008ff007c0c */ /* 0x000fe2000bf05070 */
[----:B------:R-:W3:Y:S01]  /*05b0*/  LDC.64 R14, c[0x0][0x460] ;  /* 0x00011800ff0e7b82 */ /* 0x000ee20000000a00 */
[----:B------:R-:W-:Y:S01]  /*05c0*/  ISETP.NE.U32.AND P5, PT, RZ, UR10, PT ;  /* 0x0000000aff007c0c */ /* 0x000fe2000bfa5070 */
[----:B------:R-:W-:Y:S01]  /*05d0*/  IMAD.MOV.U32 R242, RZ, RZ, RZ ;  /* 0x000000fffff27224 */ /* 0x000fe200078e00ff */
[----:B------:R-:W-:Y:S02]  /*05e0*/  ISETP.NE.AND.EX P0, PT, RZ, UR9, PT, P0 ;  /* 0x00000009ff007c0c */ /* 0x000fe4000bf05300 */
[----:B------:R-:W-:-:S03]  /*05f0*/  ISETP.NE.AND.EX P5, PT, RZ, UR11, PT, P5 ;  /* 0x0000000bff007c0c */ /* 0x000fc6000bfa5350 */
[----:B------:R-:W4:Y:S01]  /*0600*/  LDC.64 R4, c[0x0][0x468] ;  /* 0x00011a00ff047b82 */ /* 0x000f220000000a00 */
[----:B--2---:R-:W-:-:S07]  /*0610*/  ISETP.NE.U32.AND P2, PT, RZ, UR4, PT ;  /* 0x00000004ff007c0c */ /* 0x004fce000bf45070 */
[----:B------:R-:W2:Y:S01]  /*0620*/  LDC.U8 R3, c[0x0][0x532] ;  /* 0x00014c80ff037b82 */ /* 0x000ea20000000000 */
[----:B------:R-:W-:Y:S01]  /*0630*/  ISETP.NE.AND.EX P2, PT, RZ, UR5, PT, P2 ;  /* 0x00000005ff007c0c */ /* 0x000fe2000bf45320 */
[C---:B-1----:R-:W-:Y:S01]  /*0640*/  IMAD.SHL.U32 R13, R7.reuse, 0x4, RZ ;  /* 0x00000004070d7824 */ /* 0x042fe200078e00ff */
[----:B------:R-:W-:Y:S01]  /*0650*/  SHF.R.U32.HI R2, RZ, 0x1e, R7 ;  /* 0x0000001eff027819 */ /* 0x000fe20000011607 */
[----:B------:R-:W-:Y:S02]  /*0660*/  IMAD.MOV.U32 R11, RZ, RZ, -0x1 ;  /* 0xffffffffff0b7424 */ /* 0x000fe400078e00ff */
[----:B---3--:R-:W-:-:S08]  /*0670*/  IMAD.WIDE.U32 R14, R7, 0x4, R14 ;  /* 0x00000004070e7825 */ /* 0x008fd000078e000e */
[C---:B------:R-:W-:Y:S01]  /*0680*/  @P2 IADD3 R16, P3, PT, R13.reuse, UR4, RZ ;  /* 0x000000040d102c10 */ /* 0x040fe2000ff7e0ff */
[----:B------:R-:W1:Y:S01]  /*0690*/  @!P2 LDC R6, c[0x0][0x43c] ;  /* 0x00010f00ff06ab82 */ /* 0x000e620000000800 */
[----:B------:R-:W-:Y:S02]  /*06a0*/  @P0 IADD3 R18, P1, PT, R13, UR8, RZ ;  /* 0x000000080d120c10 */ /* 0x000fe4000ff3e0ff */
[C---:B------:R-:W-:Y:S01]  /*06b0*/  @P2 IADD3.X R17, PT, PT, R2.reuse, UR5, RZ, P3, !PT ;  /* 0x0000000502112c10 */ /* 0x040fe20009ffe4ff */
[----:B-----5:R3:W5:Y:S01]  /*06c0*/  @P5 LDG.E R11, desc[UR24][R14.64] ;  /* 0x000000180e0b5981 */ /* 0x020762000c1e1900 */
[----:B------:R-:W-:Y:S02]  /*06d0*/  ISETP.NE.U32.AND P3, PT, RZ, UR10, PT ;  /* 0x0000000aff007c0c */ /* 0x000fe4000bf65070 */
[----:B------:R-:W-:Y:S01]  /*06e0*/  @P0 IADD3.X R19, PT, PT, R2, UR9, RZ, P1, !PT ;  /* 0x0000000902130c10 */ /* 0x000fe20008ffe4ff */
[----:B------:R-:W3:Y:S01]  /*06f0*/  @P2 LDG.E R241, desc[UR24][R16.64] ;  /* 0x0000001810f12981 */ /* 0x000ee2000c1e1900 */
[----:B------:R-:W-:-:S03]  /*0700*/  ISETP.NE.AND.EX P3, PT, RZ, UR11, PT, P3 ;  /* 0x0000000bff007c0c */ /* 0x000fc6000bf65330 */
[----:B------:R-:W3:Y:S10]  /*0710*/  @P0 LDG.E R242, desc[UR24][R18.64] ;  /* 0x0000001812f20981 */ /* 0x000ef4000c1e1900 */
[----:B------:R1:W5:Y:S01]  /*0720*/  @P3 LDG.E R0, desc[UR24][R14.64+0x4] ;  /* 0x000004180e003981 */ /* 0x000362000c1e1900 */
[----:B----4-:R-:W-:-:S02]  /*0730*/  IADD3 R12, P0, PT, R13, R4, RZ ;  /* 0x000000040d0c7210 */ /* 0x010fc40007f1e0ff */
[----:B--2---:R-:W-:Y:S02]  /*0740*/  ISETP.NE.AND P4, PT, R3, RZ, PT ;  /* 0x000000ff0300720c */ /* 0x004fe40003f85270 */
[----:B------:R-:W-:Y:S01]  /*0750*/  ISETP.EQ.U32.AND P1, PT, R4, RZ, PT ;  /* 0x000000ff0400720c */ /* 0x000fe20003f22070 */
[----:B------:R-:W-:Y:S02]  /*0760*/  IMAD.X R13, R2, 0x1, R5, P0 ;  /* 0x00000001020d7824 */ /* 0x000fe400000e0605 */
[----:B------:R-:W2:Y:S01]  /*0770*/  @!P2 LDC.64 R2, c[0x0][0x488] ;  /* 0x00012200ff02ab82 */ /* 0x000ea20000000a00 */
[----:B------:R-:W-:Y:S01]  /*0780*/  ISETP.EQ.OR.EX P1, PT, R5, RZ, !P4, P1 ;  /* 0x000000ff0500720c */ /* 0x000fe20006722710 */
[----:B------:R-:W-:-:S06]  /*0790*/  IMAD.MOV.U32 R243, RZ, RZ, -0x1 ;  /* 0xfffffffffff37424 */ /* 0x000fcc00078e00ff */
[----:B------:R-:W4:Y:S06]  /*07a0*/  @!P3 LDC R234, c[0x0][0x434] ;  /* 0x00010d00ffeabb82 */ /* 0x000f2c0000000800 */
[----:B------:R1:W5:Y:S01]  /*07b0*/  @!P1 LDG.E R243, desc[UR24][R12.64] ;  /* 0x000000180cf39981 */ /* 0x000362000c1e1900 */
[----:B------:R-:W-:-:S04]  /*07c0*/  ISETP.NE.U32.AND P1, PT, R4, RZ, PT ;  /* 0x000000ff0400720c */ /* 0x000fc80003f25070 */
[----:B------:R-:W-:Y:S02]  /*07d0*/  ISETP.NE.AND.EX P1, PT, R5, RZ, PT, P1 ;  /* 0x000000ff0500720c */ /* 0x000fe40003f25310 */
[----:B--2---:R-:W-:Y:S01]  /*07e0*/  @!P2 ISETP.NE.U32.AND P0, PT, R2, RZ, PT ;  /* 0x000000ff0200a20c */ /* 0x004fe20003f05070 */
[----:B------:R-:W-:-:S03]  /*07f0*/  USHF.L.U32 UR26, UR22, 0x6, URZ ;  /* 0x00000006161a7899 */ /* 0x000fc600080006ff */
[----:B------:R-:W-:-:S04]  /*0800*/  @!P2 ISETP.NE.AND.EX P0, PT, R3, RZ, PT, P0 ;  /* 0x000000ff0300a20c */ /* 0x000fc80003f05300 */
[----:B-1----:R-:W-:Y:S01]  /*0810*/  @!P2 SEL R6, R6, RZ, P0 ;  /* 0x000000ff0606a207 */ /* 0x002fe20000000000 */
[----:B---3--:R-:W-:Y:S02]  /*0820*/  @P2 IMAD.IADD R241, R241, 0x1, -R242 ;  /* 0x00000001f1f12824 */ /* 0x008fe400078e0af2 */
[----:B----4-:R-:W-:Y:S06]  /*0830*/  @!P1 BRA `(.L_x_107) ;  /* 0x00000000000c9947 */ /* 0x010fec0003800000 */
[----:B------:R-:W2:Y:S02]  /*0840*/  @P4 LDG.E R2, desc[UR24][R12.64+0x4] ;  /* 0x000004180c024981 */ /* 0x000ea4000c1e1900 */
[----:B--2--5:R-:W-:-:S06]  /*0850*/  @P4 IADD3 R9, PT, PT, R2, -R243, RZ ;  /* 0x800000f302094210 */ /* 0x024fcc0007ffe0ff */
[----:B------:R1:W5:Y:S02]  /*0860*/  @!P4 LDG.E R9, desc[UR24][R12.64] ;  /* 0x000000180c09c981 */ /* 0x000364000c1e1900 */
.L_x_107:
        /* <DEDUP_REMOVED lines=10> */
[----:B------:R-:W-:-:S07]  /*0910*/  SHF.R.S32.HI R240, RZ, 0x6, R0 ;  /* 0x00000006fff07819 */ /* 0x000fce0000011400 */
[----:B------:R-:W3:Y:S01]  /*0920*/  @P3 LDC.64 R2, c[0x0][0x3b0] ;  /* 0x0000ec00ff023b82 */ /* 0x000ee20000000a00 */
[----:B--2---:R-:W-:-:S04]  /*0930*/  @!P3 IMAD.WIDE.U32 R18, R7, R4, RZ ;  /* 0x000000040712b225 */ /* 0x004fc800078e00ff */
[----:B------:R-:W-:Y:S01]  /*0940*/  @!P3 IMAD R17, R7, R5, R19 ;  /* 0x000000050711b224 */ /* 0x000fe200078e0213 */
[----:B------:R-:W-:Y:S01]  /*0950*/  LEA R19, R240, 0xffffffc0, 0x6 ;  /* 0xffffffc0f0137811 */ /* 0x000fe200078e30ff */
        /* <DEDUP_REMOVED lines=14> */
[----:B------:R-:W-:Y:S01]  /*0a40*/  MOV R10, R2 ;  /* 0x00000002000a7202 */ /* 0x000fe20000000f00 */
[----:B------:R-:W-:Y:S06]  /*0a50*/  BRA `(.L_x_110) ;  /* 0x0000000000187947 */ /* 0x000fec0003800000 */
.L_x_109:
[----:B------:R-:W2:Y:S01]  /*0a60*/  LDCU.64 UR16, c[0x0][0x3b8] ;  /* 0x00007700ff1077ac */ /* 0x000ea20008000a00 */
[----:B------:R-:W-:-:S05]  /*0a70*/  IADD3 R2, PT, PT, R242, R243, RZ ;  /* 0x000000f3f2027210 */ /* 0x000fca0007ffe0ff */
[C---:B--2---:R-:W-:Y:S02]  /*0a80*/  IMAD R9, R2.reuse, UR17, RZ ;  /* 0x0000001102097c24 */ /* 0x044fe4000f8e02ff */
[----:B------:R-:W-:-:S05]  /*0a90*/  IMAD.WIDE.U32 R2, R2, UR16, RZ ;  /* 0x0000001002027c25 */ /* 0x000fca000f8e00ff */
[----:B------:R-:W-:Y:S02]  /*0aa0*/  IADD3 R9, PT, PT, R3, R9, RZ ;  /* 0x0000000903097210 */ /* 0x000fe40007ffe0ff */
[----:B------:R-:W-:-:S07]  /*0ab0*/  MOV R10, R2 ;  /* 0x00000002000a7202 */ /* 0x000fce0000000f00 */
.L_x_110:
        /* <DEDUP_REMOVED lines=37> */
.L_x_111:
[----:B------:R-:W1:Y:S01]  /*0d10*/  LDCU.64 UR14, c[0x0][0x3c0] ;  /* 0x00007800ff0e77ac */ /* 0x000e620008000a00 */
[----:B------:R-:W-:-:S05]  /*0d20*/  IADD3 R12, PT, PT, R242, R243, RZ ;  /* 0x000000f3f20c7210 */ /* 0x000fca0007ffe0ff */
[C---:B-1----:R-:W-:Y:S02]  /*0d30*/  IMAD R0, R12.reuse, UR15, RZ ;  /* 0x0000000f0c007c24 */ /* 0x042fe4000f8e02ff */
[----:B------:R-:W-:-:S05]  /*0d40*/  IMAD.WIDE.U32 R12, R12, UR14, RZ ;  /* 0x0000000e0c0c7c25 */ /* 0x000fca000f8e00ff */
[----:B------:R-:W-:Y:S02]  /*0d50*/  IADD3 R0, PT, PT, R13, R0, RZ ;  /* 0x000000000d007210 */ /* 0x000fe40007ffe0ff */
.L_x_112:
        /* <DEDUP_REMOVED lines=15> */
[----:B------:R-:W-:-:S05]  /*0e50*/  IMAD R3, R7, UR5, RZ ;  /* 0x0000000507037c24 */ /* 0x000fca000f8e02ff */
[----:B------:R-:W-:-:S05]  /*0e60*/  IADD3 R3, PT, PT, R5, R3, RZ ;  /* 0x0000000305037210 */ /* 0x000fca0007ffe0ff */
[----:B------:R-:W-:Y:S02]  /*0e70*/  IMAD R5, R3, UR13, RZ ;  /* 0x0000000d03057c24 */ /* 0x000fe4000f8e02ff */
[----:B------:R-:W-:-:S04]  /*0e80*/  IMAD.WIDE.U32 R2, R4, UR13, RZ ;  /* 0x0000000d04027c25 */ /* 0x000fc8000f8e00ff */
[----:B------:R-:W-:Y:S01]  /*0e90*/  IMAD R5, R4, UR4, R5 ;  /* 0x0000000404057c24 */ /* 0x000fe2000f8e0205 */
[----:B------:R-:W-:Y:S01]  /*0ea0*/  USHF.R.S32.HI UR4, URZ, 0x1f, UR29 ;  /* 0x0000001fff047899 */ /* 0x000fe2000801141d */
[----:B------:R-:W-:-:S03]  /*0eb0*/  IMAD.WIDE.U32 R22, R2, UR29, RZ ;  /* 0x0000001d02167c25 */ /* 0x000fc6000f8e00ff */
[----:B------:R-:W-:-:S05]  /*0ec0*/  IADD3 R5, PT, PT, R3, R5, RZ ;  /* 0x0000000503057210 */ /* 0x000fca0007ffe0ff */
[----:B------:R-:W-:-:S04]  /*0ed0*/  IMAD R14, R5, UR29, RZ ;  /* 0x0000001d050e7c24 */ /* 0x000fc8000f8e02ff */
[----:B------:R-:W-:-:S05]  /*0ee0*/  IMAD R14, R2, UR4, R14 ;  /* 0x00000004020e7c24 */ /* 0x000fca000f8e020e */
[----:B------:R-:W-:Y:S01]  /*0ef0*/  IADD3 R14, PT, PT, R23, R14, RZ ;  /* 0x0000000e170e7210 */ /* 0x000fe20007ffe0ff */
[----:B------:R-:W-:Y:S06]  /*0f00*/  BRA `(.L_x_114) ;  /* 0x00000000000c7947 */ /* 0x000fec0003800000 */
.L_x_113:
[C---:B------:R-:W-:Y:S02]  /*0f10*/  IMAD R14, R11.reuse, UR7, RZ ;  /* 0x000000070b0e7c24 */ /* 0x040fe4000f8e02ff */
[----:B------:R-:W-:-:S05]  /*0f20*/  IMAD.WIDE.U32 R22, R11, UR6, RZ ;  /* 0x000000060b167c25 */ /* 0x000fca000f8e00ff */
[----:B------:R-:W-:Y:S02]  /*0f30*/  IADD3 R14, PT, PT, R23, R14, RZ ;  /* 0x0000000e170e7210 */ /* 0x000fe40007ffe0ff */
.L_x_114:
        /* <DEDUP_REMOVED lines=20> */
.L_x_115:
[----:B------:R-:W1:Y:S01]  /*1080*/  LDC R16, c[0x0][0x434] ;  /* 0x00010d00ff107b82 */ /* 0x000e620000000800 */
[----:B------:R-:W-:-:S04]  /*1090*/  IMAD R3, R7, UR13, R208 ;  /* 0x0000000d07037c24 */ /* 0x000fc8000f8e02d0 */
[----:B-1----:R-:W-:-:S03]  /*10a0*/  IMAD R16, R3, R16, RZ ;  /* 0x0000001003107224 */ /* 0x002fc600078e02ff */
.L_x_116:
        /* <DEDUP_REMOVED lines=11> */
.L_x_117:
[----:B------:R-:W1:Y:S01]  /*1160*/  LDC R20, c[0x0][0x444] ;  /* 0x00011100ff147b82 */ /* 0x000e620000000800 */
[----:B------:R-:W-:-:S04]  /*1170*/  IMAD R3, R7, UR13, R208 ;  /* 0x0000000d07037c24 */ /* 0x000fc8000f8e02d0 */
[----:B-1----:R-:W-:-:S07]  /*1180*/  IMAD R20, R3, R20, RZ ;  /* 0x0000001403147224 */ /* 0x002fce00078e02ff */
.L_x_118:
[----:B------:R-:W1:Y:S01]  /*1190*/  S2R R11, SR_TID.X ;  /* 0x00000000000b7919 */ /* 0x000e620000002100 */
[----:B------:R-:W2:Y:S01]  /*11a0*/  LDC.64 R2, c[0x0][0x3b0] ;  /* 0x0000ec00ff027b82 */ /* 0x000ea20000000a00 */
[----:B------:R-:W3:Y:S01]  /*11b0*/  LDCU.128 UR4, c[0x0][0x590] ;  /* 0x0000b200ff0477ac */ /* 0x000ee20008000c00 */
[--C-:B------:R-:W-:Y:S01]  /*11c0*/  IADD3 R23, P1, P0, R28, R22, R24.reuse ;  /* 0x000000161c177210 */ /* 0x100fe2000783e018 */
[----:B------:R-:W-:Y:S01]  /*11d0*/  VIADD R226, R234, UR26 ;  /* 0x0000001aeae27c36 */ /* 0x000fe20008000000 */
[----:B------:R-:W-:Y:S01]  /*11e0*/  SHF.R.S32.HI R24, RZ, 0x1f, R24 ;  /* 0x0000001fff187819 */ /* 0x000fe20000011418 */
[----:B------:R-:W-:Y:S01]  /*11f0*/  UIMAD UR29, UR13, UR29, URZ ;  /* 0x0000001d0d1d72a4 */ /* 0x000fe2000f8e02ff */
[----:B------:R-:W-:Y:S01]  /*1200*/  IADD3 R26, P3, PT, R212, R26, RZ ;  /* 0x0000001ad41a7210 */ /* 0x000fe20007f7e0ff */
[----:B------:R-:W4:Y:S01]  /*1210*/  LDCU.64 UR18, c[0x0][0x550] ;  /* 0x0000aa00ff1277ac */ /* 0x000f220008000a00 */
[----:B------:R-:W5:Y:S01]  /*1220*/  LDC.64 R4, c[0x0][0x5f8] ;  /* 0x00017e00ff047b82 */ /* 0x000f620000000a00 */
[----:B------:R-:W-:Y:S01]  /*1230*/  IADD3.X R25, PT, PT, R25, R14, R24, P1, P0 ;  /* 0x0000000e19197210 */ /* 0x000fe20000fe0418 */
[----:B------:R-:W-:Y:S01]  /*1240*/  IMAD.MOV.U32 R14, RZ, RZ, R212 ;  /* 0x000000ffff0e7224 */ /* 0x000fe200078e00d4 */
[----:B------:R-:W-:Y:S01]  /*1250*/  ISETP.NE.AND P4, PT, RZ, UR12, PT ;  /* 0x0000000cff007c0c */ /* 0x000fe2000bf85270 */
[----:B------:R-:W-:Y:S01]  /*1260*/  IMAD.X R27, RZ, RZ, R15, P3 ;  /* 0x000000ffff1b7224 */ /* 0x000fe200018e060f */
[----:B------:R-:W4:Y:S01]  /*1270*/  LDCU.64 UR12, c[0x0][0x3c8] ;  /* 0x00007900ff0c77ac */ /* 0x000f220008000a00 */
[----:B------:R-:W-:Y:S02]  /*1280*/  BSSY.RECONVERGENT B1, `(.L_x_108) ;  /* 0x0000575000017945 */ /* 0x000fe40003800200 */
[----:B------:R-:W4:Y:S01]  /*1290*/  LDC.64 R246, c[0x0][0x420] ;  /* 0x00010800fff67b82 */ /* 0x000f220000000a00 */
[----:B------:R-:W-:Y:S01]  /*12a0*/  USHF.L.U32 UR31, UR29, 0x6, URZ ;  /* 0x000000061d1f7899 */ /* 0x000fe200080006ff */
[----:B---3--:R-:W-:Y:S01]  /*12b0*/  IMAD R28, R21, UR4, RZ ;  /* 0x00000004151c7c24 */ /* 0x008fe2000f8e02ff */
[----:B------:R-:W-:Y:S01]  /*12c0*/  USHF.L.U64.HI UR30, UR4, 0x5, UR5 ;  /* 0x00000005041e7899 */ /* 0x000fe20008010205 */
[----:B------:R-:W-:-:S04]  /*12d0*/  IMAD.WIDE.U32 R26, R19, UR4, R26 ;  /* 0x00000004131a7c25 */ /* 0x000fc8000f8e001a */
[----:B--2---:R-:W-:Y:S02]  /*12e0*/  IMAD R24, R21, R2, RZ ;  /* 0x0000000215187224 */ /* 0x004fe400078e02ff */
[----:B------:R-:W-:Y:S01]  /*12f0*/  IMAD R29, R19, UR5, R28 ;  /* 0x00000005131d7c24 */ /* 0x000fe2000f8e021c */
[----:B-1----:R-:W-:Y:S01]  /*1300*/  SHF.R.U32.HI R15, RZ, 0x5, R11 ;  /* 0x00000005ff0f7819 */ /* 0x002fe2000001160b */
[----:B-----5:R-:W-:Y:S01]  /*1310*/  IMAD.WIDE.U32 R30, R4, UR21, RZ ;  /* 0x00000015041e7c25 */ /* 0x020fe2000f8e00ff */
[----:B------:R-:W-:-:S03]  /*1320*/  LOP3.LUT R22, R11, 0x1f, RZ, 0xc0, !PT ;  /* 0x0000001f0b167812 */ /* 0x000fc600078ec0ff */
[----:B------:R-:W-:Y:S02]  /*1330*/  IMAD R4, R19, R3, R24 ;  /* 0x0000000313047224 */ /* 0x000fe400078e0218 */
[----:B------:R-:W1:Y:S01]  /*1340*/  LDC R24, c[0x0][0x508] ;  /* 0x00014200ff187b82 */ /* 0x000e620000000800 */
[----:B------:R-:W-:Y:S02]  /*1350*/  IMAD R22, R15, UR29, R22 ;  /* 0x0000001d0f167c24 */ /* 0x000fe4000f8e0216 */
[----:B------:R-:W-:Y:S02]  /*1360*/  IMAD.MOV.U32 R15, RZ, RZ, RZ ;  /* 0x000000ffff0f7224 */ /* 0x000fe400078e00ff */
[----:B------:R-:W-:Y:S02]  /*1370*/  IMAD.IADD R27, R27, 0x1, R29 ;  /* 0x000000011b1b7824 */ /* 0x000fe400078e021d */
[----:B------:R-:W-:Y:S01]  /*1380*/  IMAD.WIDE.U32 R28, R19, R2, R14 ;  /* 0x00000002131c7225 */ /* 0x000fe200078e000e */
[----:B------:R-:W-:-:S03]  /*1390*/  SEL R19, R30, RZ, P4 ;  /* 0x000000ff1e137207 */ /* 0x000fc60002000000 */
[----:B------:R-:W-:Y:S01]  /*13a0*/  IMAD.WIDE.U32 R26, R208, UR6, R26 ;  /* 0x00000006d01a7c25 */ /* 0x000fe2000f8e001a */
[----:B------:R-:W-:-:S03]  /*13b0*/  IADD3 R18, P3, PT, R18, R28, RZ ;  /* 0x0000001c12127210 */ /* 0x000fc60007f7e0ff */
[----:B------:R-:W-:Y:S01]  /*13c0*/  IMAD R30, R5, UR21, R31 ;  /* 0x00000015051e7c24 */ /* 0x000fe2000f8e021f */
[----:B------:R-:W-:Y:S01]  /*13d0*/  IADD3 R5, P1, P0, R22, R23, R19 ;  /* 0x0000001716057210 */ /* 0x000fe2000783e013 */
[----:B------:R-:W-:Y:S01]  /*13e0*/  IMAD R27, R208, UR7, R27 ;  /* 0x00000007d01b7c24 */ /* 0x000fe2000f8e021b */
[----:B------:R-:W-:Y:S01]  /*13f0*/  IADD3.X R19, PT, PT, R17, R29, R4, P3, !PT ;  /* 0x0000001d11137210 */ /* 0x000fe20001ffe404 */
[----:B------:R-:W2:Y:S01]  /*1400*/  LDCU.64 UR6, c[0x0][0x380] ;  /* 0x00007000ff0677ac */ /* 0x000ea20008000a00 */
[----:B------:R-:W-:Y:S01]  /*1410*/  SHF.R.S32.HI R4, RZ, 0x1f, R22 ;  /* 0x0000001fff047819 */ /* 0x000fe20000011416 */
[----:B------:R-:W-:Y:S01]  /*1420*/  IMAD.WIDE.U32 R26, R214, UR4, R26 ;  /* 0x00000004d61a7c25 */ /* 0x000fe2000f8e001a */
[----:B------:R-:W-:Y:S02]  /*1430*/  SEL R17, R30, RZ, P4 ;  /* 0x000000ff1e117207 */ /* 0x000fe40002000000 */
[----:B-1----:R-:W-:Y:S01]  /*1440*/  IADD3 R24, PT, PT, R226, -R24, -R241 ;  /* 0x80000018e2187210 */ /* 0x002fe20007ffe8f1 */
[----:B----4-:R-:W-:Y:S01]  /*1450*/  IMAD.WIDE.U32 R22, R208, UR12, R18 ;  /* 0x0000000cd0167c25 */ /* 0x010fe2000f8e0012 */
[----:B------:R-:W-:Y:S01]  /*1460*/  IADD3.X R17, PT, PT, R4, R25, R17, P1, P0 ;  /* 0x0000001904117210 */ /* 0x000fe20000fe0411 */
[----:B------:R-:W1:Y:S01]  /*1470*/  LDC.64 R18, c[0x0][0x5e8] ;  /* 0x00017a00ff127b82 */ /* 0x000e620000000a00 */
[----:B------:R-:W-:Y:S01]  /*1480*/  SHF.R.S32.HI R227, RZ, 0x1f, R24 ;  /* 0x0000001fffe37819 */ /* 0x000fe20000011418 */
[----:B------:R-:W-:Y:S01]  /*1490*/  IMAD R23, R208, UR13, R23 ;  /* 0x0000000dd0177c24 */ /* 0x000fe2000f8e0217 */
[----:B------:R-:W3:Y:S01]  /*14a0*/  LDCU.64 UR12, c[0x0][0x570] ;  /* 0x0000ae00ff0c77ac */ /* 0x000ee20008000a00 */
[C---:B------:R-:W-:Y:S01]  /*14b0*/  IMAD R233, R214.reuse, UR5, R27 ;  /* 0x00000005d6e97c24 */ /* 0x040fe2000f8e021b */
[----:B------:R-:W-:Y:S01]  /*14c0*/  LEA.HI R227, R227, R24, RZ, 0x6 ;  /* 0x00000018e3e37211 */ /* 0x000fe200078f30ff */
[----:B------:R-:W-:Y:S01]  /*14d0*/  IMAD.WIDE.U32 R22, R214, R2, R22 ;  /* 0x00000002d6167225 */ /* 0x000fe200078e0016 */
[----:B------:R-:W-:Y:S01]  /*14e0*/  LEA R232, P1, R26, UR18, 0x1 ;  /* 0x000000121ae87c11 */ /* 0x000fe2000f8208ff */
[----:B------:R-:W-:Y:S01]  /*14f0*/  USHF.L.U32 UR18, UR4, 0x5, URZ ;  /* 0x0000000504127899 */ /* 0x000fe200080006ff */
[----:B------:R-:W-:Y:S01]  /*1500*/  SHF.R.S32.HI R227, RZ, 0x6, R227 ;  /* 0x00000006ffe37819 */ /* 0x000fe200000114e3 */
[----:B------:R-:W-:Y:S01]  /*1510*/  IMAD R231, R214, R3, R23 ;  /* 0x00000003d6e77224 */ /* 0x000fe200078e0217 */
[----:B------:R-:W-:Y:S01]  /*1520*/  LEA.HI.X R233, R26, UR19, R233, 0x1, P1 ;  /* 0x000000131ae97c11 */ /* 0x000fe200088f0ce9 */
[----:B------:R-:W-:Y:S01]  /*1530*/  IMAD.U32 R4, RZ, RZ, UR31 ;  /* 0x0000001fff047e24 */ /* 0x000fe2000f8e00ff */
[----:B--2---:R-:W-:-:S02]  /*1540*/  LEA R230, P1, R22, UR6, 0x1 ;  /* 0x0000000616e67c11 */ /* 0x004fc4000f8208ff */
[----:B------:R-:W-:Y:S02]  /*1550*/  VIMNMX R227, PT, PT, RZ, R227, !PT ;  /* 0x000000e3ffe37248 */ /* 0x000fe40007fe0100 */
[----:B------:R-:W-:Y:S02]  /*1560*/  LEA.HI.X R231, R22, UR7, R231, 0x1, P1 ;  /* 0x0000000716e77c11 */ /* 0x000fe400088f0ce7 */
[----:B------:R-:W-:Y:S02]  /*1570*/  IADD3 R5, P0, PT, R5, UR31, RZ ;  /* 0x0000001f05057c10 */ /* 0x000fe4000ff1e0ff */
[----:B------:R-:W-:Y:S02]  /*1580*/  ISETP.GT.AND P1, PT, R240, R227, PT ;  /* 0x000000e3f000720c */ /* 0x000fe40003f24270 */
[----:B------:R-:W-:Y:S01]  /*1590*/  LEA.HI.X.SX32 R4, R4, R17, 0x1, P0 ;  /* 0x0000001104047211 */ /* 0x000fe200000f0eff */
[----:B------:R-:W-:Y:S01]  /*15a0*/  IMAD R17, R13, 0x40, R20 ;  /* 0x000000400d117824 */ /* 0x000fe200078e0214 */
[----:B---3--:R-:W-:-:S03]  /*15b0*/  LEA R244, P0, R5, UR12, 0x2 ;  /* 0x0000000c05f47c11 */ /* 0x008fc6000f8010ff */
[----:B-1----:R-:W-:Y:S01]  /*15c0*/  IMAD.WIDE R228, R17, 0x4, R18 ;  /* 0x0000000411e47825 */ /* 0x002fe200078e0212 */
[----:B------:R-:W-:Y:S02]  /*15d0*/  LEA.HI.X R245, R5, UR13, R4, 0x2, P0 ;  /* 0x0000000d05f57c11 */ /* 0x000fe400080f1404 */
[----:B------:R-:W-:Y:S01]  /*15e0*/  IADD3 R4, P0, PT, R214, 0x20, RZ ;  /* 0x00000020d6047810 */ /* 0x000fe20007f1e0ff */
[----:B------:R-:W-:Y:S01]  /*15f0*/  IMAD R5, R13, 0x40, R16 ;  /* 0x000000400d057824 */ /* 0x000fe200078e0210 */
[C---:B------:R-:W-:Y:S01]  /*1600*/  SHF.L.U64.HI R16, R2.reuse, 0x5, R3 ;  /* 0x0000000502107819 */ /* 0x040fe20000010203 */
[----:B------:R-:W-:Y:S02]  /*1610*/  IMAD.SHL.U32 R3, R2, 0x20, RZ ;  /* 0x0000002002037824 */ /* 0x000fe400078e00ff */
[----:B------:R-:W-:-:S04]  /*1620*/  IMAD.WIDE R246, R5, 0x4, R246 ;  /* 0x0000000405f67825 */ /* 0x000fc800078e02f6 */
[----:B------:R-:W-:Y:S02]  /*1630*/  VIADD R5, R214, 0x20 ;  /* 0x00000020d6057836 */ /* 0x000fe40000000000 */
        /* <DEDUP_REMOVED lines=13> */
[----:B------:R-:W-:Y:S05]  /*1710*/  BRA `(.L_x_121) ;  /* 0x0000000000187947 */ /* 0x000fea0003800000 */
.L_x_120:
[----:B------:R-:W1:Y:S01]  /*1720*/  LDCU.64 UR12, c[0x0][0x5c0] ;  /* 0x0000b800ff0c77ac */ /* 0x000e620008000a00 */
[----:B------:R-:W-:-:S05]  /*1730*/  IADD3 R0, PT, PT, R242, R243, RZ ;  /* 0x000000f3f2007210 */ /* 0x000fca0007ffe0ff */
[C---:B-1----:R-:W-:Y:S02]  /*1740*/  IMAD R3, R0.reuse, UR13, RZ ;  /* 0x0000000d00037c24 */ /* 0x042fe4000f8e02ff */
[----:B------:R-:W-:-:S05]  /*1750*/  IMAD.WIDE.U32 R8, R0, UR12, RZ ;  /* 0x0000000c00087c25 */ /* 0x000fca000f8e00ff */
[----:B------:R-:W-:Y:S02]  /*1760*/  IADD3 R0, PT, PT, R9, R3, RZ ;  /* 0x0000000309007210 */ /* 0x000fe40007ffe0ff */
[----:B------:R-:W-:Y:S02]  /*1770*/  MOV R6, R8 ;  /* 0x0000000800067202 */ /* 0x000fe40000000f00 */
.L_x_121:
        /* <DEDUP_REMOVED lines=11> */
.L_x_122:
[----:B------:R-:W1:Y:S01]  /*1830*/  LDCU.64 UR6, c[0x0][0x5c8] ;  /* 0x0000b900ff0677ac */ /* 0x000e620008000a00 */
[----:B------:R-:W-:-:S05]  /*1840*/  IADD3 R242, PT, PT, R242, R243, RZ ;  /* 0x000000f3f2f27210 */ /* 0x000fca0007ffe0ff */
[C---:B-1----:R-:W-:Y:S02]  /*1850*/  IMAD R7, R242.reuse, UR7, RZ ;  /* 0x00000007f2077c24 */ /* 0x042fe4000f8e02ff */
[----:B------:R-:W-:-:S05]  /*1860*/  IMAD.WIDE.U32 R8, R242, UR6, RZ ;  /* 0x00000006f2087c25 */ /* 0x000fca000f8e00ff */
[----:B------:R-:W-:Y:S02]  /*1870*/  IADD3 R7, PT, PT, R9, R7, RZ ;  /* 0x0000000709077210 */ /* 0x000fe40007ffe0ff */
.L_x_123:
[----:B------:R-:W-:Y:S01]  /*1880*/  IMAD.U32 R3, RZ, RZ, UR12 ;  /* 0x0000000cff037e24 */ /* 0x000fe2000f8e00ff */
[----:B------:R-:W1:Y:S01]  /*1890*/  LDCU.64 UR4, c[0x0][0x5d8] ;  /* 0x0000bb00ff0477ac */ /* 0x000e620008000a00 */
[----:B------:R-:W-:Y:S01]  /*18a0*/  IADD3 R241, PT, PT, R241, -UR26, RZ ;  /* 0x8000001af1f17c10 */ /* 0x000fe2000fffe0ff */
[----:B------:R-:W-:Y:S01]  /*18b0*/  BSSY.RECONVERGENT B0, `(.L_x_124) ;  /* 0x0000018000007945 */ /* 0x000fe20003800200 */
[----:B------:R-:W-:Y:S01]  /*18c0*/  IMAD.WIDE.U32 R10, R3, UR26, R14 ;  /* 0x0000001a030a7c25 */ /* 0x000fe2000f8e000e */
[----:B------:R-:W-:Y:S01]  /*18d0*/  UIMAD UR14, UR23, UR12, URZ ;  /* 0x0000000c170e72a4 */ /* 0x000fe2000f8e02ff */
[-C--:B------:R-:W-:Y:S02]  /*18e0*/  ISETP.GE.AND P4, PT, R214, R241.reuse, PT ;  /* 0x000000f1d600720c */ /* 0x080fe40003f86270 */
[----:B------:R-:W-:Y:S01]  /*18f0*/  ISETP.GE.AND P3, PT, R5, R241, PT ;  /* 0x000000f10500720c */ /* 0x000fe20003f66270 */
[----:B------:R-:W-:Y:S01]  /*1900*/  UIMAD UR14, UR26, UR13, UR14 ;  /* 0x0000000d1a0e72a4 */ /* 0x000fe2000f8e020e */
[----:B------:R-:W-:Y:S01]  /*1910*/  IADD3 R10, P0, PT, R6, R10, RZ ;  /* 0x0000000a060a7210 */ /* 0x000fe20007f1e0ff */
[----:B------:R-:W-:-:S04]  /*1920*/  IMAD.U32 R3, RZ, RZ, UR6 ;  /* 0x00000006ff037e24 */ /* 0x000fc8000f8e00ff */
[----:B------:R-:W-:-:S03]  /*1930*/  IADD3.X R11, PT, PT, R0, UR14, R11, P0, !PT ;  /* 0x0000000e000b7c10 */ /* 0x000fc600087fe40b */
[----:B-1----:R-:W-:-:S04]  /*1940*/  IMAD.WIDE.U32 R10, R208, UR4, R10 ;  /* 0x00000004d00a7c25 */ /* 0x002fc8000f8e000a */
[----:B------:R-:W-:Y:S01]  /*1950*/  IMAD R5, R208, UR5, R11 ;  /* 0x00000005d0057c24 */ /* 0x000fe2000f8e020b */
        /* <DEDUP_REMOVED lines=13> */
.L_x_125:
[----:B------:R-:W-:Y:S05]  /*1a30*/  BSYNC.RECONVERGENT B0 ;  /* 0x0000000000007941 */ /* 0x000fea0003800200 */
.L_x_124:
        /* <DEDUP_REMOVED lines=15> */
.L_x_127:
[----:B------:R-:W-:Y:S05]  /*1b30*/  BSYNC.RECONVERGENT B0 ;  /* 0x0000000000007941 */ /* 0x000fea0003800200 */
.L_x_126:
        /* <DEDUP_REMOVED lines=22> */
.L_x_129:
[----:B------:R-:W-:Y:S05]  /*1ca0*/  BSYNC.RECONVERGENT B0 ;  /* 0x0000000000007941 */ /* 0x000fea0003800200 */
.L_x_128:
        /* <DEDUP_REMOVED lines=16> */
.L_x_119:
[----:B------:R-:W-:Y:S01]  /*1db0*/  IMAD.U32 R17, RZ, RZ, UR14 ;  /* 0x0000000eff117e24 */ /* 0x000fe2000f8e00ff */
[----:B------:R-:W1:Y:S01]  /*1dc0*/  LDCU.64 UR4, c[0x0][0x3d8] ;  /* 0x00007b00ff0477ac */ /* 0x000e620008000a00 */
[----:B------:R-:W-:Y:S02]  /*1dd0*/  BSSY.RECONVERGENT B0, `(.L_x_131) ;  /* 0x0000028000007945 */ /* 0x000fe40003800200 */
[----:B------:R-:W-:Y:S01]  /*1de0*/  IMAD.WIDE.U32 R18, R17, UR26, R14 ;  /* 0x0000001a11127c25 */ /* 0x000fe2000f8e000e */
[----:B------:R-:W-:Y:S01]  /*1df0*/  UIMAD UR6, UR23, UR14, URZ ;  /* 0x0000000e170672a4 */ /* 0x000fe2000f8e02ff */
[----:B------:R-:W-:Y:S01]  /*1e00*/  @P4 BAR.SYNC.DEFER_BLOCKING 0x0 ;  /* 0x0000000000004b1d */ /* 0x000fe20000010000 */
[----:B------:R-:W-:Y:S02]  /*1e10*/  IADD3 R20, P0, PT, R12, R18, RZ ;  /* 0x000000120c147210 */ /* 0x000fe40007f1e0ff */
[----:B------:R-:W-:Y:S01]  /*1e20*/  UIMAD UR6, UR26, UR15, UR6 ;  /* 0x0000000f1a0672a4 */ /* 0x000fe2000f8e0206 */
[----:B------:R-:W-:-:S04]  /*1e30*/  IADD3 R12, PT, PT, R241, -UR26, RZ ;  /* 0x8000001af10c7c10 */ /* 0x000fc8000fffe0ff */
[----:B------:R-:W-:Y:S02]  /*1e40*/  ISETP.GE.AND P6, PT, R214, R12, PT ;  /* 0x0000000cd600720c */ /* 0x000fe40003fc6270 */
[----:B------:R-:W-:Y:S02]  /*1e50*/  IADD3.X R21, PT, PT, R0, UR6, R19, P0, !PT ;  /* 0x0000000600157c10 */ /* 0x000fe400087fe413 */
[----:B------:R-:W-:Y:S01]  /*1e60*/  LOP3.LUT R0, R13, 0x80000001, RZ, 0xc0, !PT ;  /* 0x800000010d007812 */ /* 0x000fe200078ec0ff */
[----:B-1----:R-:W-:Y:S02]  /*1e70*/  IMAD R17, R6, UR4, RZ ;  /* 0x0000000406117c24 */ /* 0x002fe4000f8e02ff */
[----:B------:R-:W-:Y:S01]  /*1e80*/  IMAD.WIDE.U32 R20, R8, UR4, R20 ;  /* 0x0000000408147c25 */ /* 0x000fe2000f8e0014 */
[----:B------:R-:W-:-:S03]  /*1e90*/  ISETP.NE.AND P0, PT, R0, 0x1, PT ;  /* 0x000000010000780c */ /* 0x000fc60003f05270 */
[----:B------:R-:W-:Y:S01]  /*1ea0*/  IMAD R17, R8, UR5, R17 ;  /* 0x0000000508117c24 */ /* 0x000fe2000f8e0211 */
[----:B------:R-:W-:-:S03]  /*1eb0*/  SEL R0, RZ, 0x4000, P0 ;  /* 0x00004000ff007807 */ /* 0x000fc60000000000 */
        /* <DEDUP_REMOVED lines=23> */
.L_x_132:
[----:B------:R2:W-:Y:S04]  /*2030*/  STS.128 [R211+0x10000], RZ ;  /* 0x010000ffd3007388 */ /* 0x0005e80000000c00 */
[----:B------:R2:W-:Y:S02]  /*2040*/  STS.128 [R211+0x12000], RZ ;  /* 0x012000ffd3007388 */ /* 0x0005e40000000c00 */
.L_x_133:
[----:B------:R-:W-:Y:S05]  /*2050*/  BSYNC.RECONVERGENT B0 ;  /* 0x0000000000007941 */ /* 0x000fea0003800200 */
.L_x_131:
        /* <DEDUP_REMOVED lines=13> */
[----:B------:R-:W-:Y:S02]  /*2130*/  ISETP.GE.AND P0, PT, R205, UR6, PT ;  /* 0x00000006cd007c0c */ /* 0x000fe4000bf06270 */
[----:B-----5:R-:W-:-:S04]  /*2140*/  LEA R18, P2, R20, UR4, 0x1 ;  /* 0x0000000414127c11 */ /* 0x020fc8000f8408ff */
        /* <DEDUP_REMOVED lines=11> */
.L_x_135:
[----:B------:R-:W-:Y:S05]  /*2200*/  BSYNC.RECONVERGENT B0 ;  /* 0x0000000000007941 */ /* 0x000fea0003800200 */
.L_x_134:
        /* <DEDUP_REMOVED lines=8> */
[----:B----4-:R-:W-:Y:S02]  /*2290*/  @!P1 IMAD.MOV.U32 R18, RZ, RZ, R232 ;  /* 0x000000ffff129224 */ /* 0x010fe400078e00e8 */
        /* <DEDUP_REMOVED lines=12> */
.L_x_137:
[----:B------:R1:W-:Y:S04]  /*2360*/  STS.128 [R211+0x8000], RZ ;  /* 0x008000ffd3007388 */ /* 0x0003e80000000c00 */
[----:B------:R1:W-:Y:S02]  /*2370*/  STS.128 [R211+0xa000], RZ ;  /* 0x00a000ffd3007388 */ /* 0x0003e40000000c00 */
.L_x_138:
[----:B------:R-:W-:Y:S05]  /*2380*/  BSYNC.RECONVERGENT B0 ;  /* 0x0000000000007941 */ /* 0x000fea0003800200 */
.L_x_136:
        /* <DEDUP_REMOVED lines=8> */
[----:B----4-:R-:W-:Y:S01]  /*2410*/  IMAD.U32 R18, RZ, RZ, UR30 ;  /* 0x0000001eff127e24 */ /* 0x010fe2000f8e00ff */
[----:B------:R-:W-:-:S04]  /*2420*/  LEA R20, P2, R13, R232, 0x1 ;  /* 0x000000e80d147211 */ /* 0x000fc800078408ff */
        /* <DEDUP_REMOVED lines=13> */
.L_x_140:
[----:B------:R-:W-:Y:S05]  /*2500*/  BSYNC.RECONVERGENT B0 ;  /* 0x0000000000007941 */ /* 0x000fea0003800200 */
.L_x_139:
[----:B------:R-:W-:Y:S01]  /*2510*/  BSSY.RECONVERGENT B0, `(.L_x_141) ;  /* 0x0000015000007945 */ /* 0x000fe20003800200 */
[----:B------:R-:W-:-:S03]  /*2520*/  IADD3 R239, PT, PT, R211, R0, RZ ;  /* 0x00000000d3ef7210 */ /* 0x000fc60007ffe0ff */
        /* <DEDUP_REMOVED lines=17> */
.L_x_142:
[----:B------:R1:W-:Y:S04]  /*2640*/  STS.128 [R239], RZ ;  /* 0x000000ffef007388 */ /* 0x0003e80000000c00 */
[----:B------:R1:W-:Y:S02]  /*2650*/  STS.128 [R239+0x2000], RZ ;  /* 0x002000ffef007388 */ /* 0x0003e40000000c00 */
.L_x_143:
[----:B------:R-:W-:Y:S05]  /*2660*/  BSYNC.RECONVERGENT B0 ;  /* 0x0000000000007941 */ /* 0x000fea0003800200 */
.L_x_141:
[C---:B------:R-:W-:Y:S01]  /*2670*/  VIADD R5, R209.reuse, 0x8 ;  /* 0x00000008d1057836 */ /* 0x040fe20000000000 */
[-C--:B------:R-:W-:Y:S01]  /*2680*/  ISETP.GE.AND P1, PT, R209, R12.reuse, PT ;  /* 0x0000000cd100720c */ /* 0x080fe20003f26270 */
        /* <DEDUP_REMOVED lines=25> */
.L_x_145:
[----:B------:R-:W-:Y:S05]  /*2820*/  BSYNC.RECONVERGENT B0 ;  /* 0x0000000000007941 */ /* 0x000fea0003800200 */
.L_x_144:
        /* <DEDUP_REMOVED lines=8> */
[----:B--2---:R-:W-:Y:S02]  /*28b0*/  IMAD R3, R6, UR4, RZ ;  /* 0x0000000406037c24 */ /* 0x004fe4000f8e02ff */
[----:B------:R-:W-:-:S04]  /*28c0*/  IMAD.WIDE.U32 R12, R8, UR4, R12 ;  /* 0x00000004080c7c25 */ /* 0x000fc8000f8e000c */
[----:B------:R-:W-:-:S05]  /*28d0*/  IMAD R3, R8, UR5, R3 ;  /* 0x0000000508037c24 */ /* 0x000fca000f8e0203 */
        /* <DEDUP_REMOVED lines=23> */
.L_x_147:
[----:B------:R1:W-:Y:S04]  /*2a50*/  STS.128 [R211+0xc000], RZ ;  /* 0x00c000ffd3007388 */ /* 0x0003e80000000c00 */
[----:B------:R1:W-:Y:S02]  /*2a60*/  STS.128 [R211+0xe000], RZ ;  /* 0x00e000ffd3007388 */ /* 0x0003e40000000c00 */
.L_x_148:
[----:B------:R-:W-:Y:S05]  /*2a70*/  BSYNC.RECONVERGENT B0 ;  /* 0x0000000000007941 */ /* 0x000fea0003800200 */
.L_x_146:
[----:B------:R1:W-:Y:S01]  /*2a80*/  @P5 STS.128 [R211+0xd000], RZ ;  /* 0x00d000ffd3005388 */ /* 0x0003e20000000c00 */
[----:B------:R-:W-:Y:S03]  /*2a90*/  BSSY.RECONVERGENT B0, `(.L_x_149) ;  /* 0x0000018000007945 */ /* 0x000fe60003800200 */
[----:B------:R1:W-:Y:S01]  /*2aa0*/  @P5 STS.128 [R211+0xf000], RZ ;  /* 0x00f000ffd3005388 */ /* 0x0003e20000000c00 */
[----:B------:R-:W-:Y:S05]  /*2ab0*/  @P5 BRA `(.L_x_150) ;  /* 0x0000000000545947 */ /* 0x000fea0003800000 */
[----:B------:R-:W3:Y:S01]  /*2ac0*/  LDCU UR6, c[0x0][0x440] ;  /* 0x00008800ff0677ac */ /* 0x000ee20008000800 */
[----:B------:R-:W-:Y:S02]  /*2ad0*/  IMAD R5, R2, UR16, RZ ;  /* 0x0000001002057c24 */ /* 0x000fe4000f8e02ff */
[----:B------:R-:W-:Y:S01]  /*2ae0*/  IMAD.MOV.U32 R2, RZ, RZ, R12 ;  /* 0x000000ffff027224 */ /* 0x000fe200078e000c */
[----:B------:R-:W4:Y:S01]  /*2af0*/  LDCU.64 UR4, c[0x0][0x388] ;  /* 0x00007100ff0477ac */ /* 0x000f220008000a00 */
[C---:B------:R-:W-:Y:S02]  /*2b00*/  IMAD R5, R4.reuse, UR17, R5 ;  /* 0x0000001104057c24 */ /* 0x040fe4000f8e0205 */
[----:B------:R-:W-:-:S05]  /*2b10*/  IMAD.WIDE.U32 R2, R4, UR16, R2 ;  /* 0x0000001004027c25 */ /* 0x000fca000f8e0002 */
[----:B------:R-:W-:Y:S02]  /*2b20*/  IADD3 R5, PT, PT, R3, R5, RZ ;  /* 0x0000000503057210 */ /* 0x000fe40007ffe0ff */
[----:B---3--:R-:W-:Y:S02]  /*2b30*/  ISETP.GE.AND P1, PT, R212, UR6, PT ;  /* 0x00000006d4007c0c */ /* 0x008fe4000bf26270 */
[----:B------:R-:W-:Y:S02]  /*2b40*/  ISETP.GE.AND P0, PT, R205, UR6, PT ;  /* 0x00000006cd007c0c */ /* 0x000fe4000bf06270 */
[----:B----4-:R-:W-:-:S04]  /*2b50*/  LEA R4, P2, R2, UR4, 0x1 ;  /* 0x0000000402047c11 */ /* 0x010fc8000f8408ff */
        /* <DEDUP_REMOVED lines=11> */
.L_x_150:
[----:B------:R-:W-:Y:S05]  /*2c10*/  BSYNC.RECONVERGENT B0 ;  /* 0x0000000000007941 */ /* 0x000fea0003800200 */
.L_x_149:
[----:B------:R-:W2:Y:S01]  /*2c20*/  LDCU.64 UR4, c[0x0][0x538] ;  /* 0x0000a700ff0477ac */ /* 0x000ea20008000a00 */
[----:B------:R-:W0:Y:S01]  /*2c30*/  LDGDEPBAR ;  /* 0x00000000000079af */ /* 0x000e220000000000 */
[----:B------:R-:W-:Y:S01]  /*2c40*/  IMAD.SHL.U32 R236, R240, 0x40, RZ ;  /* 0x00000040f0ec7824 */ /* 0x000fe200078e00ff */
[----:B------:R-:W1:Y:S01]  /*2c50*/  LDC R216, c[0x0][0x44c] ;  /* 0x00011300ffd87b82 */ /* 0x000e620000000800 */
[----:B------:R-:W-:Y:S01]  /*2c60*/  IMAD.MOV.U32 R218, RZ, RZ, RZ ;  /* 0x000000ffffda7224 */ /* 0x000fe200078e00ff */
[----:B------:R-:W1:Y:S01]  /*2c70*/  LDCU UR6, c[0x0][0x3e0] ;  /* 0x00007c00ff0677ac */ /* 0x000e620008000800 */
[----:B------:R-:W1:Y:S01]  /*2c80*/  LDCU UR7, c[0x0][0x45c] ;  /* 0x00008b80ff0777ac */ /* 0x000e620008000800 */
[----:B--2---:R-:W-:-:S04]  /*2c90*/  ISETP.NE.U32.AND P1, PT, RZ, UR4, PT ;  /* 0x00000004ff007c0c */ /* 0x004fc8000bf25070 */
[----:B------:R-:W-:Y:S01]  /*2ca0*/  ISETP.NE.AND.EX P1, PT, RZ, UR5, PT, P1 ;  /* 0x00000005ff007c0c */ /* 0x000fe2000bf25310 */
[----:B------:R-:W-:-:S04]  /*2cb0*/  DEPBAR.LE SB0, 0x1 ;  /* 0x000080400000791a */ /* 0x000fc80000000000 */
[----:B------:R-:W-:Y:S08]  /*2cc0*/  BAR.SYNC.DEFER_BLOCKING 0x0 ;  /* 0x0000000000007b1d */ /* 0x000ff00000010000 */
[----:B------:R-:W2:Y:S01]  /*2cd0*/  @P1 LDC.64 R2, c[0x0][0x540] ;  /* 0x00015000ff021b82 */ /* 0x000ea20000000a00 */
[----:B---3--:R-:W-:Y:S02]  /*2ce0*/  @P1 IMAD.MOV.U32 R4, RZ, RZ, R208 ;  /* 0x000000ffff041224 */ /* 0x008fe400078e00d0 */
[----:B------:R-:W-:Y:S01]  /*2cf0*/  @P1 IMAD.MOV.U32 R5, RZ, RZ, RZ ;  /* 0x000000ffff051224 */ /* 0x000fe200078e00ff */
[----:B------:R-:W3:Y:S01]  /*2d00*/  S2R R217, SR_TID.X ;  /* 0x0000000000d97919 */ /* 0x000ee20000002100 */
[----:B------:R-:W1:Y:S04]  /*2d10*/  LDSM.16.M88.4 R116, [R204] ;  /* 0x00000000cc74783b */ /* 0x000e680000000200 */
[----:B------:R-:W1:Y:S01]  /*2d20*/  LDSM.16.M88.4 R120, [R204+0x800] ;  /* 0x00080000cc78783b */ /* 0x000e620000000200 */
[----:B--2---:R-:W-:-:S02]  /*2d30*/  @P1 IMAD.WIDE.U32 R4, R7, R2, R4 ;  /* 0x0000000207041225 */ /* 0x004fc400078e0004 */
[----:B------:R-:W2:Y:S01]  /*2d40*/  @P1 LDC R2, c[0x0][0x458] ;  /* 0x00011600ff021b82 */ /* 0x000ea20000000800 */
[----:B------:R-:W1:Y:S01]  /*2d50*/  LDSM.16.M88.4 R148, [R204+0x2000] ;  /* 0x00200000cc94783b */ /* 0x000e620000000200 */
[----:B------:R-:W-:Y:S01]  /*2d60*/  @P1 IMAD R3, R7, R3, R5 ;  /* 0x0000000307031224 */ /* 0x000fe200078e0205 */
[C---:B------:R-:W-:Y:S01]  /*2d70*/  @P1 LEA R8, P0, R4.reuse, UR4, 0x2 ;  /* 0x0000000404081c11 */ /* 0x040fe2000f8010ff */
[----:B------:R-:W4:Y:S01]  /*2d80*/  LDCU UR4, c[0x0][0x590] ;  /* 0x0000b200ff0477ac */ /* 0x000f220008000800 */
[----:B------:R-:W1:Y:S02]  /*2d90*/  LDSM.16.M88.4 R152, [R204+0x2800] ;  /* 0x00280000cc98783b */ /* 0x000e640000000200 */
[----:B------:R-:W-:Y:S01]  /*2da0*/  @P1 LEA.HI.X R9, R4, UR5, R3, 0x2, P0 ;  /* 0x0000000504091c11 */ /* 0x000fe200080f1403 */
[----:B------:R-:W-:Y:S01]  /*2db0*/  IMAD.SHL.U32 R4, R11, 0x2, RZ ;  /* 0x000000020b047824 */ /* 0x000fe200078e00ff */
[----:B------:R-:W-:Y:S01]  /*2dc0*/  IADD3 R7, PT, PT, R236, R209, R241 ;  /* 0x000000d1ec077210 */ /* 0x000fe20007ffe0f1 */
[----:B------:R-:W-:-:S02]  /*2dd0*/  IMAD.SHL.U32 R197, R201, 0x2, RZ ;  /* 0x00000002c9c57824 */ /* 0x000fc400078e00ff */
[----:B------:R-:W-:Y:S01]  /*2de0*/  IMAD.MOV.U32 R249, RZ, RZ, 0x10 ;  /* 0x00000010fff97424 */ /* 0x000fe200078e00ff */
[----:B------:R4:W4:Y:S01]  /*2df0*/  @P1 LDG.E R5, desc[UR24][R8.64] ;  /* 0x0000001808051981 */ /* 0x000922000c1e1900 */
[----:B------:R-:W-:Y:S01]  /*2e00*/  SHF.R.U32.HI R3, RZ, 0x2, R11 ;  /* 0x00000002ff037819 */ /* 0x000fe2000001160b */
[----:B------:R-:W-:Y:S01]  /*2e10*/  IMAD.IADD R234, R7, 0x1, -R234 ;  /* 0x0000000107ea7824 */ /* 0x000fe200078e0aea */
[----:B------:R-:W-:Y:S01]  /*2e20*/  LOP3.LUT R4, R4, 0x6, RZ, 0xc0, !PT ;  /* 0x0000000604047812 */ /* 0x000fe200078ec0ff */
[--C-:B------:R-:W-:Y:S01]  /*2e30*/  IMAD.IADD R198, R206, 0x1, R0.reuse ;  /* 0x00000001cec67824 */ /* 0x100fe200078e0200 */
[----:B---3--:R-:W-:Y:S01]  /*2e40*/  LOP3.LUT P0, RZ, R217, 0x4, RZ, 0xc0, !PT ;  /* 0x00000004d9ff7812 */ /* 0x008fe2000780c0ff */
[----:B------:R-:W-:Y:S01]  /*2e50*/  IMAD.IADD R195, R199, 0x1, R0 ;  /* 0x00000001c7c37824 */ /* 0x000fe200078e0200 */
[----:B------:R-:W-:Y:S01]  /*2e60*/  LOP3.LUT R3, R4, 0xe0, R3, 0xf8, !PT ;  /* 0x000000e004037812 */ /* 0x000fe200078ef803 */
[----:B------:R-:W-:Y:S01]  /*2e70*/  IMAD.SHL.U32 R189, R203, 0x2, RZ ;  /* 0x00000002cbbd7824 */ /* 0x000fe200078e00ff */
[----:B------:R-:W-:Y:S01]  /*2e80*/  SEL R249, R249, 0xfffffff0, !P0 ;  /* 0xfffffff0f9f97807 */ /* 0x000fe20004000000 */
[----:B------:R-:W-:Y:S01]  /*2e90*/  IMAD.IADD R188, R204, 0x1, R197 ;  /* 0x00000001ccbc7824 */ /* 0x000fe200078e02c5 */
[----:B--2---:R-:W2:Y:S01]  /*2ea0*/  @P1 MUFU.RCP R2, R2 ;  /* 0x0000000200021308 */ /* 0x004ea20000001000 */
[----:B------:R-:W-:Y:S01]  /*2eb0*/  VIADD R3, R3, UR26 ;  /* 0x0000001a03037c36 */ /* 0x000fe20008000000 */
[----:B------:R-:W-:Y:S01]  /*2ec0*/  IADD3 R226, PT, PT, R226, 0x40, -R241 ;  /* 0x00000040e2e27810 */ /* 0x000fe20007ffe8f1 */
[--C-:B------:R-:W-:Y:S01]  /*2ed0*/  IMAD.IADD R192, R206, 0x1, R197.reuse ;  /* 0x00000001cec07824 */ /* 0x100fe200078e02c5 */
[----:B------:R-:W-:Y:S01]  /*2ee0*/  CS2R R94, SRZ ;  /* 0x00000000005e7805 */ /* 0x000fe2000001ff00 */
[C---:B------:R-:W-:Y:S01]  /*2ef0*/  VIADD R223, R3.reuse, 0x8 ;  /* 0x0000000803df7836 */ /* 0x040fe20000000000 */
[----:B------:R-:W-:Y:S01]  /*2f00*/  I2FP.F32.S32 R225, R3 ;  /* 0x0000000300e17245 */ /* 0x000fe20000201400 */
[C---:B------:R-:W-:Y:S01]  /*2f10*/  VIADD R7, R3.reuse, 0x9 ;  /* 0x0000000903077836 */ /* 0x040fe20000000000 */
[----:B------:R-:W-:Y:S01]  /*2f20*/  CS2R R92, SRZ ;  /* 0x00000000005c7805 */ /* 0x000fe2000001ff00 */
[C---:B------:R-:W-:Y:S01]  /*2f30*/  VIADD R221, R3.reuse, 0x10 ;  /* 0x0000001003dd7836 */ /* 0x040fe20000000000 */
[----:B------:R-:W-:Y:S01]  /*2f40*/  I2FP.F32.S32 R223, R223 ;  /* 0x000000df00df7245 */ /* 0x000fe20000201400 */
[C---:B------:R-:W-:Y:S01]  /*2f50*/  VIADD R219, R3.reuse, 0x18 ;  /* 0x0000001803db7836 */ /* 0x040fe20000000000 */
[----:B------:R-:W-:Y:S01]  /*2f60*/  I2FP.F32.S32 R7, R7 ;  /* 0x0000000700077245 */ /* 0x000fe20000201400 */
[----:B------:R-:W-:Y:S01]  /*2f70*/  IMAD.IADD R196, R200, 0x1, R197 ;  /* 0x00000001c8c47824 */ /* 0x000fe200078e02c5 */
[----:B------:R-:W-:Y:S01]  /*2f80*/  I2FP.F32.S32 R221, R221 ;  /* 0x000000dd00dd7245 */ /* 0x000fe20000201400 */
[----:B----4-:R-:W-:Y:S01]  /*2f90*/  VIADD R9, R3, 0x1 ;  /* 0x0000000103097836 */ /* 0x010fe20000000000 */
[----:B------:R-:W-:Y:S01]  /*2fa0*/  I2FP.F32.S32 R219, R219 ;  /* 0x000000db00db7245 */ /* 0x000fe20000201400 */
[----:B------:R-:W-:Y:S01]  /*2fb0*/  IMAD.MOV.U32 R235, RZ, RZ, R239 ;  /* 0x000000ffffeb7224 */ /* 0x000fe200078e00ef */
[----:B------:R-:W-:-:S02]  /*2fc0*/  CS2R R98, SRZ ;  /* 0x0000000000627805 */ /* 0x000fc4000001ff00 */
[----:B------:R-:W-:Y:S02]  /*2fd0*/  CS2R R96, SRZ ;  /* 0x0000000000607805 */ /* 0x000fe4000001ff00 */
[----:B------:R-:W-:Y:S02]  /*2fe0*/  I2FP.F32.S32 R9, R9 ;  /* 0x0000000900097245 */ /* 0x000fe40000201400 */
        /* <DEDUP_REMOVED lines=27> */
[----:B------:R-:W-:Y:S01]  /*31a0*/  CS2R R20, SRZ ;  /* 0x0000000000147805 */ /* 0x000fe2000001ff00 */
[--C-:B------:R-:W-:Y:S01]  /*31b0*/  IMAD.IADD R191, R206, 0x1, R189.reuse ;  /* 0x00000001cebf7824 */ /* 0x100fe200078e02bd */
[----:B------:R-:W3:Y:S01]  /*31c0*/  LDCU UR5, c[0x0][0x440] ;  /* 0x00008800ff0577ac */ /* 0x000ee20008000800 */
[----:B------:R-:W-:-:S02]  /*31d0*/  IMAD.IADD R193, R200, 0x1, R189 ;  /* 0x00000001c8c17824 */ /* 0x000fc400078e02bd */
[C---:B------:R-:W-:Y:S01]  /*31e0*/  IMAD.IADD R190, R189.reuse, 0x1, R192 ;  /* 0x00000001bdbe7824 */ /* 0x040fe200078e02c0 */
[----:B------:R-:W-:Y:S01]  /*31f0*/  USHF.L.U32 UR4, UR4, 0x6, URZ ;  /* 0x0000000604047899 */ /* 0x000fe200080006ff */
[----:B------:R-:W-:Y:S01]  /*3200*/  IMAD.IADD R194, R189, 0x1, R196 ;  /* 0x00000001bdc27824 */ /* 0x000fe200078e02c4 */
[----:B------:R-:W-:Y:S01]  /*3210*/  USHF.L.U32 UR29, UR29, 0x3, URZ ;  /* 0x000000031d1d7899 */ /* 0x000fe200080006ff */
[----:B------:R-:W-:Y:S01]  /*3220*/  IMAD.IADD R248, R210, 0x1, R249 ;  /* 0x00000001d2f87824 */ /* 0x000fe200078e02f9 */
[----:B------:R-:W-:Y:S01]  /*3230*/  UIADD3 UR26, UPT, UPT, UR26, 0x40, URZ ;  /* 0x000000401a1a7890 */ /* 0x000fe2000fffe0ff */
[----:B--2---:R-:W-:Y:S01]  /*3240*/  @P1 FMUL.FTZ R218, R5, R2 ;  /* 0x0000000205da1220 */ /* 0x004fe20000410000 */
[C---:B------:R-:W-:Y:S02]  /*3250*/  VIADD R5, R3.reuse, 0x11 ;  /* 0x0000001103057836 */ /* 0x040fe40000000000 */
[----:B------:R-:W-:Y:S02]  /*3260*/  VIADD R3, R3, 0x19 ;  /* 0x0000001903037836 */ /* 0x000fe40000000000 */
[-C--:B------:R-:W-:Y:S01]  /*3270*/  FMUL.FTZ R224, R9, R218.reuse ;  /* 0x000000da09e07220 */ /* 0x080fe20000410000 */
[----:B------:R-:W-:Y:S01]  /*3280*/  IMAD.IADD R2, R204, 0x1, R197 ;  /* 0x00000001cc027824 */ /* 0x000fe200078e02c5 */
[----:B------:R-:W-:Y:S01]  /*3290*/  I2FP.F32.S32 R5, R5 ;  /* 0x0000000500057245 */ /* 0x000fe20000201400 */
[-C--:B------:R-:W-:Y:S01]  /*32a0*/  FMUL.FTZ R223, R223, R218.reuse ;  /* 0x000000dadfdf7220 */ /* 0x080fe20000410000 */
[----:B------:R-:W-:Y:S01]  /*32b0*/  I2FP.F32.S32 R3, R3 ;  /* 0x0000000300037245 */ /* 0x000fe20000201400 */
[-C--:B------:R-:W-:Y:S01]  /*32c0*/  FMUL.FTZ R222, R7, R218.reuse ;  /* 0x000000da07de7220 */ /* 0x080fe20000410000 */
[-C--:B------:R-:W-:Y:S01]  /*32d0*/  FMUL.FTZ R221, R221, R218.reuse ;  /* 0x000000dadddd7220 */ /* 0x080fe20000410000 */
[----:B------:R-:W-:Y:S01]  /*32e0*/  FMUL.FTZ R220, R5, R218 ;  /* 0x000000da05dc7220 */ /* 0x000fe20000410000 */
[----:B------:R-:W-:-:S02]  /*32f0*/  IMAD.SHL.U32 R5, R203, 0x2, RZ ;  /* 0x00000002cb057824 */ /* 0x000fc400078e00ff */
[-C--:B------:R-:W-:Y:S01]  /*3300*/  FMUL.FTZ R219, R219, R218.reuse ;  /* 0x000000dadbdb7220 */ /* 0x080fe20000410000 */
[-C--:B------:R-:W-:Y:S01]  /*3310*/  FMUL.FTZ R225, R225, R218.reuse ;  /* 0x000000dae1e17220 */ /* 0x080fe20000410000 */
[----:B------:R-:W-:Y:S01]  /*3320*/  FMUL.FTZ R218, R3, R218 ;  /* 0x000000da03da7220 */ /* 0x000fe20000410000 */
[----:B------:R-:W-:Y:S01]  /*3330*/  IMAD.IADD R3, R204, 0x1, R5 ;  /* 0x00000001cc037824 */ /* 0x000fe200078e0205 */
[----:B------:R-:W2:Y:S01]  /*3340*/  LDSM.16.M88.4 R132, [R2] ;  /* 0x000000000284783b */ /* 0x000ea20000000200 */
[----:B------:R-:W-:-:S03]  /*3350*/  IMAD.IADD R0, R5, 0x1, R2 ;  /* 0x0000000105007824 */ /* 0x000fc600078e0202 */
[----:B------:R-:W4:Y:S04]  /*3360*/  LDSM.16.M88.4 R124, [R3] ;  /* 0x00000000037c783b */ /* 0x000f280000000200 */
[----:B------:R-:W1:Y:S04]  /*3370*/  LDSM.16.M88.4 R128, [R3+0x800] ;  /* 0x000800000380783b */ /* 0x000e680000000200 */
[----:B------:R-:W1:Y:S04]  /*3380*/  LDSM.16.M88.4 R156, [R3+0x2000] ;  /* 0x00200000039c783b */ /* 0x000e680000000200 */
[----:B------:R3:W1:Y:S04]  /*3390*/  LDSM.16.M88.4 R160, [R3+0x2800] ;  /* 0x0028000003a0783b */ /* 0x0006680000000200 */
[----:B------:R-:W1:Y:S04]  /*33a0*/  LDSM.16.M88.4 R136, [R2+0x800] ;  /* 0x000800000288783b */ /* 0x000e680000000200 */
[----:B------:R-:W1:Y:S04]  /*33b0*/  LDSM.16.M88.4 R164, [R2+0x2000] ;  /* 0x0020000002a4783b */ /* 0x000e680000000200 */
[----:B------:R2:W1:Y:S04]  /*33c0*/  LDSM.16.M88.4 R168, [R2+0x2800] ;  /* 0x0028000002a8783b */ /* 0x0004680000000200 */
[----:B------:R-:W1:Y:S04]  /*33d0*/  LDSM.16.M88.4 R140, [R0] ;  /* 0x00000000008c783b */ /* 0x000e680000000200 */
[----:B------:R-:W1:Y:S01]  /*33e0*/  LDSM.16.M88.4 R144, [R0+0x800] ;  /* 0x000800000090783b */ /* 0x000e620000000200 */
[----:B---3--:R-:W-:-:S03]  /*33f0*/  IMAD.IADD R3, R204, 0x1, R189 ;  /* 0x00000001cc037824 */ /* 0x008fc600078e02bd */
[----:B------:R-:W3:Y:S04]  /*3400*/  LDSM.16.M88.4 R172, [R0+0x2000] ;  /* 0x0020000000ac783b */ /* 0x000ee80000000200 */
[----:B------:R4:W1:Y:S01]  /*3410*/  LDSM.16.M88.4 R176, [R0+0x2800] ;  /* 0x0028000000b0783b */ /* 0x0008620000000200 */
[----:B--2---:R-:W-:Y:S02]  /*3420*/  IMAD.IADD R2, R189, 0x1, R188 ;  /* 0x00000001bd027824 */ /* 0x004fe400078e02bc */
[----:B----4-:R-:W-:-:S07]  /*3430*/  IMAD.IADD R0, R202, 0x1, R197 ;  /* 0x00000001ca007824 */ /* 0x010fce00078e02c5 */
.L_x_153:
[----:B------:R-:W0:Y:S01]  /*3440*/  LDGDEPBAR ;  /* 0x00000000000079af */ /* 0x000e220000000000 */
[-C--:B------:R-:W-:Y:S01]  /*3450*/  IADD3 R181, PT, PT, R189, R198.reuse, RZ ;  /* 0x000000c6bdb57210 */ /* 0x080fe20007ffe0ff */
[----:B------:R-:W-:Y:S01]  /*3460*/  VIADD R236, R236, 0xffffffc0 ;  /* 0xffffffc0ecec7836 */ /* 0x000fe20000000000 */
[----:B------:R-:W-:Y:S01]  /*3470*/  IADD3 R182, PT, PT, R197, R198, RZ ;  /* 0x000000c6c5b67210 */ /* 0x000fe20007ffe0ff */
[----:B-----5:R-:W-:Y:S01]  /*3480*/  FMUL.FTZ R183, R238, 1.4426950216293334961 ;  /* 0x3fb8aa3beeb77820 */ /* 0x020fe20000410000 */
[----:B------:R-:W-:Y:S02]  /*3490*/  MOV R184, UR22 ;  /* 0x0000001600b87c02 */ /* 0x000fe40008000f00 */
[----:B------:R-:W-:Y:S02]  /*34a0*/  IADD3 R180, PT, PT, R189, R182, RZ ;  /* 0x000000b6bdb47210 */ /* 0x000fe40007ffe0ff */
[----:B------:R-:W-:Y:S02]  /*34b0*/  ISETP.GE.AND P2, PT, R236, R226, PT ;  /* 0x000000e2ec00720c */ /* 0x000fe40003f46270 */
[----:B------:R-:W-:Y:S02]  /*34c0*/  FSETP.NEU.FTZ.AND P0, PT, R238, -INF , PT ;  /* 0xff800000ee00780b */ /* 0x000fe40003f1d000 */
[----:B------:R-:W-:Y:S02]  /*34d0*/  ISETP.GT.AND P2, PT, R241, UR26, P2 ;  /* 0x0000001af1007c0c */ /* 0x000fe40009744270 */
[----:B------:R-:W-:Y:S04]  /*34e0*/  IADD3 R240, PT, PT, R240, -0x1, RZ ;  /* 0xfffffffff0f07810 */ /* 0x000fe80007ffe0ff */
[----:B------:R-:W-:Y:S01]  /*34f0*/  ISETP.GT.AND P4, PT, R240, R227, PT ;  /* 0x000000e3f000720c */ /* 0x000fe20003f84270 */
[----:B------:R-:W-:Y:S04]  /*3500*/  DEPBAR.LE SB0, 0x0 ;  /* 0x000080000000791a */ /* 0x000fe80000000000 */
[----:B------:R-:W-:Y:S02]  /*3510*/  BAR.SYNC.DEFER_BLOCKING 0x0 ;  /* 0x0000000000007b1d */ /* 0x000fe40000010000 */
[----:B------:R-:W-:Y:S02]  /*3520*/  @!P2 SHF.L.U32 R186, R217, 0x1, RZ ;  /* 0x00000001d9baa819 */ /* 0x000fe400000006ff */
[----:B------:R-:W-:Y:S02]  /*3530*/  @!P2 SHF.R.U32.HI R185, RZ, 0x2, R217 ;  /* 0x00000002ffb9a819 */ /* 0x000fe400000116d9 */
[----:B------:R-:W-:Y:S04]  /*3540*/  @!P2 LOP3.LUT R186, R186, 0x6, RZ, 0xc0, !PT ;  /* 0x00000006babaa812 */ /* 0x000fe800078ec0ff */
[----:B------:R-:W-:Y:S01]  /*3550*/  @!P2 LOP3.LUT R185, R186, 0xe0, R185, 0xf8, !PT ;  /* 0x000000e0bab9a812 */ /* 0x000fe200078ef8b9 */
[----:B------:R-:W-:Y:S08]  /*3560*/  LDSM.16.M88.4 R52, [R198] ;  /* 0x00000000c634783b */ /* 0x000ff00000000200 */
[----:B------:R-:W2:Y:S08]  /*3570*/  LDSM.16.M88.4 R56, [R204+-0x4000] ;  /* 0xffc00000cc38783b */ /* 0x000eb00000000200 */
[----:B------:R-:W4:Y:S08]  /*3580*/  LDSM.16.M88.4 R60, [R204+-0x3800] ;  /* 0xffc80000cc3c783b */ /* 0x000f300000000200 */
[----:B------:R-:W-:Y:S08]  /*3590*/  LDSM.16.M88.4 R64, [R181] ;  /* 0x00000000b540783b */ /* 0x000ff00000000200 */
[----:B------:R-:W3:Y:S08]  /*35a0*/  LDSM.16.M88.4 R100, [R3+-0x4000] ;  /* 0xffc000000364783b */ /* 0x000ef00000000200 */
[----:B------:R-:W1:Y:S01]  /*35b0*/  LDSM.16.M88.4 R104, [R3+-0x3800] ;  /* 0xffc800000368783b */ /* 0x000e620000000200 */
[C---:B--2---:R-:W-:Y:S07]  /*35c0*/  HMMA.16816.F32 R4, R52.reuse, R56, RZ ;  /* 0x000000383404723c */ /* 0x044fee00000018ff */
[----:B------:R-:W-:Y:S01]  /*35d0*/  LDSM.16.M88.4 R108, [R182] ;  /* 0x00000000b66c783b */ /* 0x000fe20000000200 */
[C---:B------:R-:W-:Y:S07]  /*35e0*/  HMMA.16816.F32 R8, R52.reuse, R58, RZ ;  /* 0x0000003a3408723c */ /* 0x040fee00000018ff */
[----:B------:R-:W2:Y:S01]  /*35f0*/  LDSM.16.M88.4 R112, [R188+-0x4000] ;  /* 0xffc00000bc70783b */ /* 0x000ea20000000200 */
[C---:B----4-:R-:W-:Y:S07]  /*3600*/  HMMA.16816.F32 R12, R52.reuse, R60, RZ ;  /* 0x0000003c340c723c */ /* 0x050fee00000018ff */
[----:B------:R-:W-:Y:S01]  /*3610*/  LDSM.16.M88.4 R56, [R180] ;  /* 0x00000000b438783b */ /* 0x000fe20000000200 */
[----:B------:R-:W-:Y:S07]  /*3620*/  HMMA.16816.F32 R16, R52, R62, RZ ;  /* 0x0000003e3410723c */ /* 0x000fee00000018ff */
[----:B------:R-:W4:Y:S01]  /*3630*/  LDSM.16.M88.4 R52, [R188+-0x3800] ;  /* 0xffc80000bc34783b */ /* 0x000f220000000200 */
[C---:B---3--:R-:W-:Y:S07]  /*3640*/  HMMA.16816.F32 R4, R64.reuse, R100, R4 ;  /* 0x000000644004723c */ /* 0x048fee0000001804 */
[----:B------:R-:W3:Y:S01]  /*3650*/  LDSM.16.M88.4 R60, [R2+-0x4000] ;  /* 0xffc00000023c783b */ /* 0x000ee20000000200 */
[C---:B------:R-:W-:Y:S07]  /*3660*/  HMMA.16816.F32 R8, R64.reuse, R102, R8 ;  /* 0x000000664008723c */ /* 0x040fee0000001808 */
[----:B------:R-:W-:Y:S01]  /*3670*/  LDSM.16.M88.4 R100, [R198+0x2000] ;  /* 0x00200000c664783b */ /* 0x000fe20000000200 */
[C---:B-1----:R-:W-:Y:S08]  /*3680*/  HMMA.16816.F32 R12, R64.reuse, R104, R12 ;  /* 0x00000068400c723c */ /* 0x042ff0000000180c */
[----:B------:R-:W-:Y:S01]  /*3690*/  HMMA.16816.F32 R16, R64, R106, R16 ;  /* 0x0000006a4010723c */ /* 0x000fe20000001810 */
[----:B------:R-:W1:Y:S07]  /*36a0*/  LDSM.16.M88.4 R64, [R2+-0x3800] ;  /* 0xffc800000240783b */ /* 0x000e6e0000000200 */
[C---:B--2---:R-:W-:Y:S01]  /*36b0*/  HMMA.16816.F32 R4, R108.reuse, R112, R4 ;  /* 0x000000706c04723c */ /* 0x044fe20000001804 */
[----:B------:R-:W2:Y:S07]  /*36c0*/  LDSM.16.M88.4 R104, [R204+-0x2000] ;  /* 0xffe00000cc68783b */ /* 0x000eae0000000200 */
[C---:B------:R-:W-:Y:S01]  /*36d0*/  HMMA.16816.F32 R8, R108.reuse, R114, R8 ;  /* 0x000000726c08723c */ /* 0x040fe20000001808 */
[----:B------:R-:W-:Y:S07]  /*36e0*/  LDSM.16.M88.4 R112, [R3+-0x2000] ;  /* 0xffe000000370783b */ /* 0x000fee0000000200 */
[C---:B----4-:R-:W-:Y:S08]  /*36f0*/  HMMA.16816.F32 R12, R108.reuse, R52, R12 ;  /* 0x000000346c0c723c */ /* 0x050ff0000000180c */
[----:B------:R-:W-:Y:S01]  /*3700*/  HMMA.16816.F32 R16, R108, R54, R16 ;  /* 0x000000366c10723c */ /* 0x000fe20000001810 */
[----:B------:R-:W4:Y:S07]  /*3710*/  LDSM.16.M88.4 R52, [R204+-0x1800] ;  /* 0xffe80000cc34783b */ /* 0x000f2e0000000200 */
[C---:B---3--:R-:W-:Y:S01]  /*3720*/  HMMA.16816.F32 R4, R56.reuse, R60, R4 ;  /* 0x0000003c3804723c */ /* 0x048fe20000001804 */
[----:B------:R-:W3:Y:S07]  /*3730*/  LDSM.16.M88.4 R108, [R181+0x2000] ;  /* 0x00200000b56c783b */ /* 0x000eee0000000200 */
[C---:B------:R-:W-:Y:S01]  /*3740*/  HMMA.16816.F32 R8, R56.reuse, R62, R8 ;  /* 0x0000003e3808723c */ /* 0x040fe20000001808 */
[----:B------:R-:W-:Y:S07]  /*3750*/  LDSM.16.M88.4 R60, [R182+0x2000] ;  /* 0x00200000b63c783b */ /* 0x000fee0000000200 */
        /* <DEDUP_REMOVED lines=11> */
[----:B------:R-:W3:Y:S04]  /*3810*/  LDSM.16.M88.4 R100, [R180+0x2000] ;  /* 0x00200000b464783b */ /* 0x000ee80000000200 */
[----:B------:R-:W-:Y:S03]  /*3820*/  @!P2 VIADDMNMX R113, R234, 0xffffffc1, R241, PT ;  /* 0xffffffc1ea71a846 */ /* 0x000fe600038001f1 */
[C---:B------:R-:W-:Y:S03]  /*3830*/  HMMA.16816.F32 R8, R108.reuse, R114, R8 ;  /* 0x000000726c08723c */ /* 0x040fe60000001808 */
[----:B------:R-:W-:Y:S01]  /*3840*/  @!P2 IMAD R114, R184, 0x40, R185 ;  /* 0x00000040b872a824 */ /* 0x000fe200078e02b9 */
[----:B------:R-:W-:Y:S04]  /*3850*/  @!P2 VIADDMNMX R115, R234, 0xffffffc9, R241, PT ;  /* 0xffffffc9ea73a846 */ /* 0x000fe800038001f1 */
[C---:B-1----:R-:W-:Y:S03]  /*3860*/  HMMA.16816.F32 R12, R108.reuse, R56, R12 ;  /* 0x000000386c0c723c */ /* 0x042fe6000000180c */
[CC--:B------:R-:W-:Y:S02]  /*3870*/  @!P2 ISETP.GE.AND P1, PT, R114.reuse, R113.reuse, PT ;  /* 0x000000717200a20c */ /* 0x0c0fe40003f26270 */
[C---:B------:R-:W-:Y:S02]  /*3880*/  @!P2 IADD3 R186, PT, PT, R114.reuse, 0x1, RZ ;  /* 0x0000000172baa810 */ /* 0x040fe40007ffe0ff */
[C---:B------:R-:W-:Y:S01]  /*3890*/  @!P2 IADD3 R182, PT, PT, R114.reuse, 0x11, RZ ;  /* 0x0000001172b6a810 */ /* 0x040fe20007ffe0ff */
[----:B------:R-:W-:Y:S08]  /*38a0*/  HMMA.16816.F32 R16, R108, R58, R16 ;  /* 0x0000003a6c10723c */ /* 0x000ff00000001810 */
[C---:B--2---:R-:W-:Y:S08]  /*38b0*/  HMMA.16816.F32 R4, R60.reuse, R64, R4 ;  /* 0x000000403c04723c */ /* 0x044ff00000001804 */
[C---:B------:R-:W-:Y:S08]  /*38c0*/  HMMA.16816.F32 R8, R60.reuse, R66, R8 ;  /* 0x000000423c08723c */ /* 0x040ff00000001808 */
[C---:B----4-:R-:W-:Y:S08]  /*38d0*/  HMMA.16816.F32 R12, R60.reuse, R52, R12 ;  /* 0x000000343c0c723c */ /* 0x050ff0000000180c */
[----:B------:R-:W-:Y:S01]  /*38e0*/  HMMA.16816.F32 R16, R60, R54, R16 ;  /* 0x000000363c10723c */ /* 0x000fe20000001810 */
[----:B------:R-:W1:Y:S07]  /*38f0*/  LDSM.16.M88.4 R52, [R2+-0x1800] ;  /* 0xffe800000234783b */ /* 0x000e6e0000000200 */
[C---:B---3--:R-:W-:Y:S05]  /*3900*/  HMMA.16816.F32 R4, R100.reuse, R104, R4 ;  /* 0x000000686404723c */ /* 0x048fea0000001804 */
[----:B------:R-:W-:Y:S02]  /*3910*/  FSEL R105, R183, RZ, P0 ;  /* 0x000000ffb7697208 */ /* 0x000fe40000000000 */
[----:B------:R-:W-:Y:S01]  /*3920*/  FSETP.NEU.FTZ.AND P0, PT, R237, -INF , PT ;  /* 0xff800000ed00780b */ /* 0x000fe20003f1d000 */
[C---:B------:R-:W-:Y:S03]  /*3930*/  HMMA.16816.F32 R8, R100.reuse, R106, R8 ;  /* 0x0000006a6408723c */ /* 0x040fe60000001808 */
[----:B------:R-:W-:Y:S08]  /*3940*/  @!P2 IADD3 R107, PT, PT, R114, 0x10, RZ ;  /* 0x00000010726ba810 */ /* 0x000ff00007ffe0ff */
[C---:B------:R-:W-:Y:S01]  /*3950*/  FADD.FTZ R184, R225.reuse, R4 ;  /* 0x00000004e1b87221 */ /* 0x040fe20000010000 */
[----:B------:R-:W-:Y:S01]  /*3960*/  FADD.FTZ R252, R224, R5 ;  /* 0x00000005e0fc7221 */ /* 0x000fe20000010000 */
[----:B------:R-:W-:Y:S03]  /*3970*/  FADD.FTZ R250, R225, R6 ;  /* 0x00000006e1fa7221 */ /* 0x000fe60000010000 */
[----:B------:R-:W-:Y:S02]  /*3980*/  @!P2 FSEL R184, R184, -INF , !P1 ;  /* 0xff800000b8b8a808 */ /* 0x000fe40004800000 */
[----:B------:R-:W-:Y:S01]  /*3990*/  @!P2 ISETP.GE.AND P1, PT, R186, R113, PT ;  /* 0x00000071ba00a20c */ /* 0x000fe20003f26270 */
[----:B------:R-:W-:Y:S01]  /*39a0*/  FADD.FTZ R180, R222, R11 ;  /* 0x0000000bdeb47221 */ /* 0x000fe20000010000 */
[----:B------:R-:W-:Y:S01]  /*39b0*/  FADD.FTZ R106, R223, R10 ;  /* 0x0000000adf6a7221 */ /* 0x000fe20000010000 */
[--C-:B------:R-:W-:Y:S01]  /*39c0*/  FFMA.FTZ R183, R184, UR7, -R105.reuse ;  /* 0x00000007b8b77c23 */ /* 0x100fe20008010869 */
[----:B------:R-:W-:Y:S01]  /*39d0*/  @!P2 FSEL R252, R252, -INF , !P1 ;  /* 0xff800000fcfca808 */ /* 0x000fe20004800000 */
[----:B------:R-:W-:Y:S01]  /*39e0*/  FMUL.FTZ R184, R237, 1.4426950216293334961 ;  /* 0x3fb8aa3bedb87820 */ /* 0x000fe20000410000 */
[-C--:B------:R-:W-:Y:S01]  /*39f0*/  @!P2 ISETP.GE.AND P1, PT, R114, R115.reuse, PT ;  /* 0x000000737200a20c */ /* 0x080fe20003f26270 */
[C---:B-1----:R-:W-:Y:S02]  /*3a00*/  HMMA.16816.F32 R12, R100.reuse, R52, R12 ;  /* 0x00000034640c723c */ /* 0x042fe4000000180c */
[----:B------:R-:W-:Y:S01]  /*3a10*/  MUFU.EX2 R183, R183 ;  /* 0x000000b700b77308 */ /* 0x000fe20000000800 */
[----:B------:R-:W-:Y:S01]  /*3a20*/  FFMA.FTZ R251, R252, UR7, -R105 ;  /* 0x00000007fcfb7c23 */ /* 0x000fe20008010869 */
[----:B------:R-:W-:Y:S01]  /*3a30*/  FSEL R181, R184, RZ, P0 ;  /* 0x000000ffb8b57208 */ /* 0x000fe20000000000 */
[----:B------:R-:W-:Y:S01]  /*3a40*/  FADD.FTZ R252, R224, R7 ;  /* 0x00000007e0fc7221 */ /* 0x000fe20000010000 */
[----:B------:R-:W-:Y:S01]  /*3a50*/  @!P2 FSEL R250, R250, -INF , !P1 ;  /* 0xff800000fafaa808 */ /* 0x000fe20004800000 */
[----:B------:R-:W-:Y:S01]  /*3a60*/  FADD.FTZ R187, R223, R8 ;  /* 0x00000008dfbb7221 */ /* 0x000fe20000010000 */
[----:B------:R-:W-:Y:S04]  /*3a70*/  HMMA.16816.F32 R16, R100, R54, R16 ;  /* 0x000000366410723c */ /* 0x000fe80000001810 */
[----:B------:R1:W-:Y:S01]  /*3a80*/  MUFU.EX2 R184, R251 ;  /* 0x000000fb00b87308 */ /* 0x0003e20000000800 */
[----:B------:R-:W-:Y:S01]  /*3a90*/  @!P2 ISETP.GE.AND P0, PT, R186, R115, PT ;  /* 0x00000073ba00a20c */ /* 0x000fe20003f06270 */
[----:B------:R-:W-:Y:S01]  /*3aa0*/  FFMA.FTZ R185, R250, UR7, -R181 ;  /* 0x00000007fab97c23 */ /* 0x000fe200080108b5 */
[----:B------:R-:W-:Y:S02]  /*3ab0*/  @!P2 IADD3 R250, PT, PT, R114, 0x8, RZ ;  /* 0x0000000872faa810 */ /* 0x000fe40007ffe0ff */
[----:B------:R-:W-:Y:S02]  /*3ac0*/  @!P2 FSEL R252, R252, -INF , !P0 ;  /* 0xff800000fcfca808 */ /* 0x000fe40004000000 */
[----:B------:R-:W-:Y:S03]  /*3ad0*/  LEA R62, P0, R209, R228, 0x2 ;  /* 0x000000e4d13e7211 */ /* 0x000fe600078010ff */
[----:B------:R-:W-:Y:S01]  /*3ae0*/  MUFU.EX2 R185, R185 ;  /* 0x000000b900b97308 */ /* 0x000fe20000000800 */
[----:B------:R-:W-:Y:S01]  /*3af0*/  @!P2 ISETP.GE.AND P1, PT, R250, R113, PT ;  /* 0x00000071fa00a20c */ /* 0x000fe20003f26270 */
[----:B------:R-:W-:Y:S01]  /*3b00*/  FADD.FTZ R110, R221, R12 ;  /* 0x0000000cdd6e7221 */ /* 0x000fe20000010000 */
[----:B------:R-:W-:Y:S01]  /*3b10*/  LEA.HI.X R63, R209, R229, RZ, 0x2, P0 ;  /* 0x000000e5d13f7211 */ /* 0x000fe200000f14ff */
[----:B------:R-:W-:Y:S01]  /*3b20*/  FADD.FTZ R61, R220, R13 ;  /* 0x0000000ddc3d7221 */ /* 0x000fe20000010000 */
[-C--:B------:R-:W-:Y:S01]  /*3b30*/  @!P2 ISETP.GE.AND P0, PT, R250, R115.reuse, PT ;  /* 0x00000073fa00a20c */ /* 0x080fe20003f06270 */
[----:B------:R-:W-:Y:S01]  /*3b40*/  FADD.FTZ R103, R221, R14 ;  /* 0x0000000edd677221 */ /* 0x000fe20000010000 */
[----:B------:R-:W-:Y:S01]  /*3b50*/  @!P2 FSEL R187, R187, -INF , !P1 ;  /* 0xff800000bbbba808 */ /* 0x000fe20004800000 */
[----:B------:R-:W2:Y:S01]  /*3b60*/  LDG.E R250, desc[UR24][R62.64] ;  /* 0x000000183efa7981 */ /* 0x000ea2000c1e1900 */
[----:B-1----:R-:W-:Y:S01]  /*3b70*/  @!P2 VIADD R251, R114, 0x9 ;  /* 0x0000000972fba836 */ /* 0x002fe20000000000 */
[----:B------:R-:W-:Y:S01]  /*3b80*/  @!P2 FSEL R106, R106, -INF , !P0 ;  /* 0xff8000006a6aa808 */ /* 0x000fe20004000000 */
[----:B------:R-:W-:Y:S01]  /*3b90*/  FFMA.FTZ R186, R252, UR7, -R181 ;  /* 0x00000007fcba7c23 */ /* 0x000fe200080108b5 */
[----:B------:R-:W-:Y:S01]  /*3ba0*/  FADD.FTZ R252, R222, R9 ;  /* 0x00000009defc7221 */ /* 0x000fe20000010000 */
[----:B------:R-:W-:Y:S01]  /*3bb0*/  FFMA.FTZ R187, R187, UR7, -R105 ;  /* 0x00000007bbbb7c23 */ /* 0x000fe20008010869 */
[C---:B------:R-:W-:Y:S02]  /*3bc0*/  @!P2 ISETP.GE.AND P0, PT, R251.reuse, R115, PT ;  /* 0x00000073fb00a20c */ /* 0x040fe40003f06270 */
[-C--:B------:R-:W-:Y:S01]  /*3bd0*/  @!P2 ISETP.GE.AND P1, PT, R251, R113.reuse, PT ;  /* 0x00000071fb00a20c */ /* 0x080fe20003f26270 */
[--C-:B------:R-:W-:Y:S01]  /*3be0*/  FFMA.FTZ R251, R106, UR7, -R181.reuse ;  /* 0x000000076afb7c23 */ /* 0x100fe200080108b5 */
[----:B------:R-:W-:Y:S01]  /*3bf0*/  @!P2 FSEL R180, R180, -INF , !P0 ;  /* 0xff800000b4b4a808 */ /* 0x000fe20004000000 */
[----:B------:R-:W1:Y:S01]  /*3c00*/  MUFU.EX2 R186, R186 ;  /* 0x000000ba00ba7308 */ /* 0x000e620000000800 */
[-C--:B------:R-:W-:Y:S02]  /*3c10*/  @!P2 ISETP.GE.AND P0, PT, R107, R113.reuse, PT ;  /* 0x000000716b00a20c */ /* 0x080fe40003f06270 */
[----:B------:R-:W-:Y:S01]  /*3c20*/  @!P2 FSEL R252, R252, -INF , !P1 ;  /* 0xff800000fcfca808 */ /* 0x000fe20004800000 */
[----:B------:R-:W-:Y:S01]  /*3c30*/  FFMA.FTZ R106, R180, UR7, -R181 ;  /* 0x00000007b46a7c23 */ /* 0x000fe200080108b5 */
[----:B------:R-:W-:Y:S01]  /*3c40*/  @!P2 FSEL R110, R110, -INF , !P0 ;  /* 0xff8000006e6ea808 */ /* 0x000fe20004000000 */
[----:B------:R3:W4:Y:S01]  /*3c50*/  LDG.E R180, desc[UR24][R62.64+0x20] ;  /* 0x000020183eb47981 */ /* 0x000722000c1e1900 */
[----:B------:R-:W-:Y:S01]  /*3c60*/  @!P2 ISETP.GE.AND P0, PT, R182, R113, PT ;  /* 0x00000071b600a20c */ /* 0x000fe20003f06270 */
[----:B------:R-:W-:Y:S02]  /*3c70*/  FFMA.FTZ R252, R252, UR7, -R105 ;  /* 0x00000007fcfc7c23 */ /* 0x000fe40008010869 */
[----:B------:R-:W-:Y:S01]  /*3c80*/  MUFU.EX2 R187, R187 ;  /* 0x000000bb00bb7308 */ /* 0x000fe20000000800 */
[----:B------:R-:W-:Y:S02]  /*3c90*/  @!P2 FSEL R61, R61, -INF , !P0 ;  /* 0xff8000003d3da808 */ /* 0x000fe40004000000 */
[-C--:B------:R-:W-:Y:S01]  /*3ca0*/  @!P2 ISETP.GE.AND P0, PT, R107, R115.reuse, PT ;  /* 0x000000736b00a20c */ /* 0x080fe20003f06270 */
[----:B------:R-:W-:Y:S02]  /*3cb0*/  FADD.FTZ R107, R220, R15 ;  /* 0x0000000fdc6b7221 */ /* 0x000fe40000010000 */
[----:B------:R-:W-:Y:S01]  /*3cc0*/  FFMA.FTZ R102, R61, UR7, -R105 ;  /* 0x000000073d667c23 */ /* 0x000fe20008010869 */
[----:B------:R-:W-:Y:S03]  /*3cd0*/  @!P2 FSEL R103, R103, -INF , !P0 ;  /* 0xff8000006767a808 */ /* 0x000fe60004000000 */
[----:B------:R-:W-:Y:S01]  /*3ce0*/  MUFU.EX2 R252, R252 ;  /* 0x000000fc00fc7308 */ /* 0x000fe20000000800 */
[----:B------:R-:W-:Y:S01]  /*3cf0*/  @!P2 ISETP.GE.AND P0, PT, R182, R115, PT ;  /* 0x00000073b600a20c */ /* 0x000fe20003f06270 */
[----:B------:R-:W-:Y:S02]  /*3d00*/  @!P2 VIADD R182, R114, 0x18 ;  /* 0x0000001872b6a836 */ /* 0x000fe40000000000 */
[----:B------:R-:W-:Y:S01]  /*3d10*/  FFMA.FTZ R61, R103, UR7, -R181 ;  /* 0x00000007673d7c23 */ /* 0x000fe200080108b5 */
[----:B------:R-:W-:Y:S02]  /*3d20*/  @!P2 FSEL R107, R107, -INF , !P0 ;  /* 0xff8000006b6ba808 */ /* 0x000fe40004000000 */
[C---:B------:R-:W-:Y:S03]  /*3d30*/  @!P2 ISETP.GE.AND P0, PT, R182.reuse, R113, PT ;  /* 0x00000071b600a20c */ /* 0x040fe60003f06270 */
[----:B------:R1:W-:Y:S01]  /*3d40*/  MUFU.EX2 R103, R61 ;  /* 0x0000003d00677308 */ /* 0x0003e20000000800 */
[----:B------:R-:W-:Y:S01]  /*3d50*/  @!P2 ISETP.GE.AND P1, PT, R182, R115, PT ;  /* 0x00000073b600a20c */ /* 0x000fe20003f26270 */
[----:B---3--:R-:W-:Y:S01]  /*3d60*/  FFMA.FTZ R62, R110, UR7, -R105 ;  /* 0x000000076e3e7c23 */ /* 0x008fe20008010869 */
[----:B------:R-:W-:Y:S07]  /*3d70*/  FFMA.FTZ R63, R107, UR7, -R181 ;  /* 0x000000076b3f7c23 */ /* 0x000fee00080108b5 */
[----:B------:R-:W-:Y:S10]  /*3d80*/  MUFU.EX2 R251, R251 ;  /* 0x000000fb00fb7308 */ /* 0x000ff40000000800 */
[----:B------:R3:W-:Y:S01]  /*3d90*/  MUFU.EX2 R101, R62 ;  /* 0x0000003e00657308 */ /* 0x0007e20000000800 */
[----:B-1----:R-:W-:Y:S09]  /*3da0*/  @!P2 IADD3 R61, PT, PT, R114, 0x19, RZ ;  /* 0x00000019723da810 */ /* 0x002ff20007ffe0ff */
[----:B------:R1:W-:Y:S10]  /*3db0*/  MUFU.EX2 R114, R63 ;  /* 0x0000003f00727308 */ /* 0x0003f40000000800 */
[----:B------:R-:W1:Y:S01]  /*3dc0*/  MUFU.EX2 R106, R106 ;  /* 0x0000006a006a7308 */ /* 0x000e620000000800 */
[----:B---3--:R-:W-:Y:S05]  /*3dd0*/  FADD.FTZ R62, R219, R16 ;  /* 0x00000010db3e7221 */ /* 0x008fea0000010000 */
[----:B------:R-:W-:Y:S02]  /*3de0*/  @!P2 FSEL R62, R62, -INF , !P0 ;  /* 0xff8000003e3ea808 */ /* 0x000fe40004000000 */
[----:B------:R-:W-:Y:S01]  /*3df0*/  @!P2 ISETP.GE.AND P0, PT, R61, R113, PT ;  /* 0x000000713d00a20c */ /* 0x000fe20003f06270 */
[----:B-1----:R-:W-:Y:S01]  /*3e00*/  FADD.FTZ R63, R218, R17 ;  /* 0x00000011da3f7221 */ /* 0x002fe20000010000 */
[----:B------:R-:W-:Y:S01]  /*3e10*/  FADD.FTZ R113, R219, R18 ;  /* 0x00000012db717221 */ /* 0x000fe20000010000 */
[----:B------:R-:W-:Y:S01]  /*3e20*/  FFMA.FTZ R107, R62, UR7, -R105 ;  /* 0x000000073e6b7c23 */ /* 0x000fe20008010869 */
[----:B------:R-:W-:Y:S01]  /*3e30*/  FADD.FTZ R62, R218, R19 ;  /* 0x00000013da3e7221 */ /* 0x000fe20000010000 */
[----:B------:R-:W-:Y:S01]  /*3e40*/  MUFU.EX2 R102, R102 ;  /* 0x0000006600667308 */ /* 0x000fe20000000800 */
[----:B------:R-:W-:Y:S02]  /*3e50*/  @!P2 FSEL R63, R63, -INF , !P0 ;  /* 0xff8000003f3fa808 */ /* 0x000fe40004000000 */
[----:B------:R-:W-:Y:S02]  /*3e60*/  @!P2 ISETP.GE.AND P0, PT, R61, R115, PT ;  /* 0x000000733d00a20c */ /* 0x000fe40003f06270 */
[----:B------:R-:W-:Y:S01]  /*3e70*/  F2FP.F16.F32.PACK_AB R61, R186, R185 ;  /* 0x000000b9ba3d723e */ /* 0x000fe200000000ff */
[----:B------:R-:W-:Y:S01]  /*3e80*/  FFMA.FTZ R105, R63, UR7, -R105 ;  /* 0x000000073f697c23 */ /* 0x000fe20008010869 */
[----:B------:R-:W-:Y:S03]  /*3e90*/  F2FP.F16.F32.PACK_AB R63, R184, R183 ;  /* 0x000000b7b83f723e */ /* 0x000fe600000000ff */
[----:B------:R-:W-:Y:S01]  /*3ea0*/  MUFU.EX2 R107, R107 ;  /* 0x0000006b006b7308 */ /* 0x000fe20000000800 */
[----:B------:R-:W-:Y:S01]  /*3eb0*/  @!P2 FSEL R113, R113, -INF , !P1 ;  /* 0xff8000007171a808 */ /* 0x000fe20004800000 */
[----:B------:R1:W-:Y:S01]  /*3ec0*/  STS [R210+0x400], R61 ;  /* 0x0004003dd2007388 */ /* 0x0003e20000000800 */
[----:B------:R-:W-:Y:S02]  /*3ed0*/  @!P2 FSEL R62, R62, -INF , !P0 ;  /* 0xff8000003e3ea808 */ /* 0x000fe40004000000 */
[----:B------:R-:W-:Y:S01]  /*3ee0*/  F2FP.F16.F32.PACK_AB R109, R106, R251 ;  /* 0x000000fb6a6d723e */ /* 0x000fe200000000ff */
[----:B------:R3:W-:Y:S01]  /*3ef0*/  STS [R210], R63 ;  /* 0x0000003fd2007388 */ /* 0x0007e20000000800 */
[--C-:B------:R-:W-:Y:S03]  /*3f00*/  FFMA.FTZ R182, R113, UR7, -R181.reuse ;  /* 0x0000000771b67c23 */ /* 0x100fe600080108b5 */
[----:B------:R1:W1:Y:S01]  /*3f10*/  MUFU.EX2 R115, R105 ;  /* 0x0000006900737308 */ /* 0x0002620000000800 */
[----:B------:R-:W-:Y:S01]  /*3f20*/  FFMA.FTZ R181, R62, UR7, -R181 ;  /* 0x000000073eb57c23 */ /* 0x000fe200080108b5 */
[----:B------:R-:W-:Y:S08]  /*3f30*/  STS [R248+0x400], R109 ;  /* 0x0004006df8007388 */ /* 0x000ff00000000800 */
[----:B------:R-:W-:Y:S10]  /*3f40*/  MUFU.EX2 R182, R182 ;  /* 0x000000b600b67308 */ /* 0x000ff40000000800 */
[----:B------:R-:W3:Y:S01]  /*3f50*/  MUFU.EX2 R113, R181 ;  /* 0x000000b500717308 */ /* 0x000ee20000000800 */
[----:B-1----:R-:W-:Y:S02]  /*3f60*/  F2FP.F16.F32.PACK_AB R105, R252, R187 ;  /* 0x000000bbfc69723e */ /* 0x002fe400000000ff */
[----:B------:R-:W-:Y:S02]  /*3f70*/  F2FP.F16.F32.PACK_AB R61, R114, R103 ;  /* 0x00000067723d723e */ /* 0x000fe400000000ff */
[----:B------:R-:W-:Y:S01]  /*3f80*/  F2FP.F16.F32.PACK_AB R62, R115, R107 ;  /* 0x0000006b733e723e */ /* 0x000fe200000000ff */
[----:B------:R1:W-:Y:S01]  /*3f90*/  STS [R248], R105 ;  /* 0x00000069f8007388 */ /* 0x0003e20000000800 */
[----:B---3--:R-:W-:Y:S03]  /*3fa0*/  F2FP.F16.F32.PACK_AB R63, R102, R101 ;  /* 0x00000065663f723e */ /* 0x008fe600000000ff */
[----:B------:R-:W-:Y:S04]  /*3fb0*/  STS [R215+0x400], R61 ;  /* 0x0004003dd7007388 */ /* 0x000fe80000000800 */
[----:B------:R-:W-:Y:S01]  /*3fc0*/  STS [R215], R63 ;  /* 0x0000003fd7007388 */ /* 0x000fe20000000800 */
[----:B------:R-:W-:Y:S02]  /*3fd0*/  F2FP.F16.F32.PACK_AB R181, R113, R182 ;  /* 0x000000b671b5723e */ /* 0x000fe400000000ff */
[----:B-1----:R-:W-:Y:S05]  /*3fe0*/  IADD3 R105, PT, PT, R215, R249, RZ ;  /* 0x000000f9d7697210 */ /* 0x002fea0007ffe0ff */
        /* <DEDUP_REMOVED lines=55> */
[C---:B----4-:R-:W-:Y:S01]  /*4360*/  FADD.FTZ R102, -R180.reuse, R6 ;  /* 0x00000006b4667221 */ /* 0x050fe20000010100 */
[----:B------:R-:W-:Y:S01]  /*4370*/  FADD.FTZ R101, -R180, R7 ;  /* 0x00000007b4657221 */ /* 0x000fe20000010100 */
[C---:B------:R-:W-:Y:S01]  /*4380*/  FADD.FTZ R62, -R250.reuse, R16 ;  /* 0x00000010fa3e7221 */ /* 0x040fe20000010100 */
        /* <DEDUP_REMOVED lines=8> */
[----:B------:R-:W-:Y:S01]  /*4410*/  FADD.FTZ R107, -R180, R18 ;  /* 0x00000012b46b7221 */ /* 0x000fe20000010100 */
[----:B------:R-:W-:Y:S01]  /*4420*/  F2FP.F16.F32.PACK_AB R250, R250, R252 ;  /* 0x000000fcfafa723e */ /* 0x000fe200000000ff */
        /* <DEDUP_REMOVED lines=31> */
[CCC-:B------:R-:W-:Y:S01]  /*4620*/  @!P3 LEA.HI.X R11, R4.reuse, R231.reuse, R5.reuse, 0x1, P1 ;  /* 0x000000e7040bb211 */ /* 0x1c0fe200008f0c05 */
        /* <DEDUP_REMOVED lines=28> */
.L_x_151:
[----:B------:R-:W-:Y:S01]  /*47f0*/  F2FP.F16.F32.PACK_AB R251, R252, R251 ;  /* 0x000000fbfcfb723e */ /* 0x000fe200000000ff */
[----:B------:R-:W-:Y:S01]  /*4800*/  STS [R210+-0x2000], R183 ;  /* 0xffe000b7d2007388 */ /* 0x000fe20000000800 */
[----:B------:R-:W-:Y:S01]  /*4810*/  F2FP.F16.F32.PACK_AB R186, R101, R186 ;  /* 0x000000ba65ba723e */ /* 0x000fe200000000ff */
[----:B------:R-:W-:Y:S01]  /*4820*/  IMAD.IADD R108, R202, 0x1, R197 ;  /* 0x00000001ca6c7824 */ /* 0x000fe200078e02c5 */
[----:B------:R-:W-:Y:S01]  /*4830*/  F2FP.F16.F32.PACK_AB R180, R180, R107 ;  /* 0x0000006bb4b4723e */ /* 0x000fe200000000ff */
[----:B------:R-:W-:Y:S04]  /*4840*/  STS [R210+-0x1c00], R185 ;  /* 0xffe400b9d2007388 */ /* 0x000fe80000000800 */
[----:B------:R-:W-:Y:S04]  /*4850*/  STS [R248+-0x2000], R187 ;  /* 0xffe000bbf8007388 */ /* 0x000fe80000000800 */
[----:B------:R-:W-:Y:S04]  /*4860*/  STS [R248+-0x1c00], R251 ;  /* 0xffe400fbf8007388 */ /* 0x000fe80000000800 */
[----:B------:R-:W-:Y:S04]  /*4870*/  STS [R215+-0x2000], R184 ;  /* 0xffe000b8d7007388 */ /* 0x000fe80000000800 */
[----:B------:R-:W-:Y:S04]  /*4880*/  STS [R215+-0x1c00], R186 ;  /* 0xffe400bad7007388 */ /* 0x000fe80000000800 */
[----:B------:R2:W-:Y:S04]  /*4890*/  STS [R105+-0x2000], R250 ;  /* 0xffe000fa69007388 */ /* 0x0005e80000000800 */
[----:B------:R-:W-:Y:S01]  /*48a0*/  STS [R105+-0x1c00], R180 ;  /* 0xffe400b469007388 */ /* 0x000fe20000000800 */
[----:B------:R-:W-:Y:S01]  /*48b0*/  BAR.SYNC.DEFER_BLOCKING 0x0 ;  /* 0x0000000000007b1d */ /* 0x000fe20000010000 */
[----:B--2---:R-:W-:Y:S05]  /*48c0*/  IMAD R250, R216, UR6, RZ ;  /* 0x00000006d8fa7c24 */ /* 0x004fea000f8e02ff */
        /* <DEDUP_REMOVED lines=55> */
[----:B------:R-:W-:Y:S01]  /*4c40*/  ISETP.GE.AND P3, PT, R212, UR5, PT ;  /* 0x00000005d4007c0c */ /* 0x000fe2000bf66270 */
[----:B------:R-:W-:Y:S01]  /*4c50*/  IMAD.U32 R8, RZ, RZ, UR18 ;  /* 0x00000012ff087e24 */ /* 0x000fe2000f8e00ff */
[----:B------:R-:W-:Y:S01]  /*4c60*/  ISETP.GE.AND P2, PT, R205, UR5, PT ;  /* 0x00000005cd007c0c */ /* 0x000fe2000bf46270 */
[----:B------:R-:W-:Y:S02]  /*4c70*/  IMAD.X R4, RZ, RZ, ~UR4, P0 ;  /* 0x80000004ff047e24 */ /* 0x000fe400080e06ff */
[----:B------:R-:W-:Y:S02]  /*4c80*/  IMAD.U32 R6, RZ, RZ, UR30 ;  /* 0x0000001eff067e24 */ /* 0x000fe4000f8e00ff */
[----:B------:R-:W-:Y:S01]  /*4c90*/  IMAD.U32 R7, RZ, RZ, UR18 ;  /* 0x00000012ff077e24 */ /* 0x000fe2000f8e00ff */
[----:B------:R-:W-:Y:S04]  /*4ca0*/  SHF.R.S64 R5, R5, 0x1f, R4 ;  /* 0x0000001f05057819 */ /* 0x000fe80000001004 */
[----:B------:R-:W-:Y:S01]  /*4cb0*/  IADD3 R232, P0, PT, R5, R232, RZ ;  /* 0x000000e805e87210 */ /* 0x000fe20007f1e0ff */
[----:B------:R-:W-:Y:S03]  /*4cc0*/  IMAD.U32 R5, RZ, RZ, UR18 ;  /* 0x00000012ff057e24 */ /* 0x000fe6000f8e00ff */
[----:B------:R-:W-:Y:S01]  /*4cd0*/  LEA.HI.X.SX32 R233, R4, R233, 0x1, P0 ;  /* 0x000000e904e97211 */ /* 0x000fe200000f0eff */
[----:B------:R-:W-:Y:S01]  /*4ce0*/  IMAD.U32 R4, RZ, RZ, UR30 ;  /* 0x0000001eff047e24 */ /* 0x000fe2000f8e00ff */
[-C--:B------:R-:W-:Y:S02]  /*4cf0*/  @!P3 LEA R10, P1, R9, R232.reuse, 0x1 ;  /* 0x000000e8090ab211 */ /* 0x080fe400078208ff */
[----:B------:R-:W-:Y:S01]  /*4d00*/  @!P2 LEA R12, P0, R7, R232, 0x1 ;  /* 0x000000e8070ca211 */ /* 0x000fe200078008ff */
[----:B------:R-:W-:Y:S01]  /*4d10*/  @!PT LDS RZ, [RZ] ;  /* 0x00000000fffff984 */ /* 0x000fe20000000800 */
[----:B------:R-:W-:Y:S01]  /*4d20*/  @!PT LDS RZ, [RZ] ;  /* 0x00000000fffff984 */ /* 0x000fe20000000800 */
[----:B------:R-:W-:Y:S01]  /*4d30*/  @!PT LDS RZ, [RZ] ;  /* 0x00000000fffff984 */ /* 0x000fe20000000800 */
[----:B------:R1:W-:Y:S01]  /*4d40*/  @!P3 LDGSTS.E.BYPASS.LTC128B.128 [R211+0x8000], desc[UR24][R232.64] ;  /* 0x08000000e8d3bfae */ /* 0x0003e2000b981a18 */
[-C--:B------:R-:W-:Y:S02]  /*4d50*/  @!P3 LEA.HI.X R11, R8, R233.reuse, R6, 0x1, P1 ;  /* 0x000000e9080bb211 */ /* 0x080fe400008f0c06 */
[----:B------:R-:W-:Y:S01]  /*4d60*/  @!P2 LEA.HI.X R13, R5, R233, R4, 0x1, P0 ;  /* 0x000000e9050da211 */ /* 0x000fe200000f0c04 */
        /* <DEDUP_REMOVED lines=17> */
.L_x_152:
[----:B------:R-:W-:Y:S01]  /*4e80*/  LDSM.16.M88.4 R100, [R200] ;  /* 0x00000000c864783b */ /* 0x000fe20000000200 */
[----:B------:R-:W-:Y:S01]  /*4e90*/  ISETP.GT.AND P1, PT, R240, R227, PT ;  /* 0x000000e3f000720c */ /* 0x000fe20003f24270 */
[----:B------:R-:W-:Y:S01]  /*4ea0*/  VIADD R234, R234, 0xffffffc0 ;  /* 0xffffffc0eaea7836 */ /* 0x000fe20000000000 */
[----:B------:R-:W-:Y:S01]  /*4eb0*/  @P4 IADD3 R228, P2, PT, R228, -0x100, RZ ;  /* 0xffffff00e4e44810 */ /* 0x000fe20007f5e0ff */
[----:B------:R-:W2:Y:S03]  /*4ec0*/  LDSM.16.MT88.4 R16, [R199+0xc000] ;  /* 0x00c00000c710783b */ /* 0x000ea60000004200 */
[----:B------:R-:W-:Y:S01]  /*4ed0*/  @P4 IADD3.X R229, PT, PT, R229, -0x1, RZ, P2, !PT ;  /* 0xffffffffe5e54810 */ /* 0x000fe200017fe4ff */
[----:B------:R-:W1:Y:S04]  /*4ee0*/  LDSM.16.M88.4 R60, [R200+0x1000] ;  /* 0x00100000c83c783b */ /* 0x000e680000000200 */
[----:B------:R-:W3:Y:S04]  /*4ef0*/  LDSM.16.MT88.4 R64, [R199+0xe000] ;  /* 0x00e00000c740783b */ /* 0x000ee80000004200 */
[----:B------:R-:W-:Y:S04]  /*4f00*/  LDSM.16.M88.4 R104, [R193] ;  /* 0x00000000c168783b */ /* 0x000fe80000000200 */
[----:B------:R-:W4:Y:S04]  /*4f10*/  LDSM.16.MT88.4 R108, [R199+0xc800] ;  /* 0x00c80000c76c783b */ /* 0x000f280000004200 */
[----:B------:R-:W4:Y:S04]  /*4f20*/  LDSM.16.M88.4 R112, [R193+0x1000] ;  /* 0x00100000c170783b */ /* 0x000f280000000200 */
[----:B------:R-:W4:Y:S04]  /*4f30*/  LDSM.16.MT88.4 R180, [R199+0xe800] ;  /* 0x00e80000c7b4783b */ /* 0x000f280000004200 */
[----:B------:R-:W-:Y:S01]  /*4f40*/  LDSM.16.M88.4 R184, [R196+0x1000] ;  /* 0x00100000c4b8783b */ /* 0x000fe20000000200 */
[-C--:B--2---:R-:W-:Y:S08]  /*4f50*/  HMMA.16816.F32 R4, R100, R16.reuse, RZ ;  /* 0x000000106404723c */ /* 0x084ff000000018ff */
[C---:B-1----:R-:W-:Y:S08]  /*4f60*/  HMMA.16816.F32 R8, R60.reuse, R16, RZ ;  /* 0x000000103c08723c */ /* 0x042ff000000018ff */
[-C--:B------:R-:W-:Y:S08]  /*4f70*/  HMMA.16816.F32 R12, R60, R18.reuse, RZ ;  /* 0x000000123c0c723c */ /* 0x080ff000000018ff */
[C---:B------:R-:W-:Y:S08]  /*4f80*/  HMMA.16816.F32 R16, R100.reuse, R18, RZ ;  /* 0x000000126410723c */ /* 0x040ff000000018ff */
[-C--:B---3--:R-:W-:Y:S08]  /*4f90*/  HMMA.16816.F32 R52, R100, R64.reuse, RZ ;  /* 0x000000406434723c */ /* 0x088ff000000018ff */
[C---:B------:R-:W-:Y:S08]  /*4fa0*/  HMMA.16816.F32 R56, R60.reuse, R64, RZ ;  /* 0x000000403c38723c */ /* 0x040ff000000018ff */
[-C--:B------:R-:W-:Y:S08]  /*4fb0*/  HMMA.16816.F32 R60, R60, R66.reuse, RZ ;  /* 0x000000423c3c723c */ /* 0x080ff000000018ff */
[----:B------:R-:W-:Y:S01]  /*4fc0*/  HMMA.16816.F32 R64, R100, R66, RZ ;  /* 0x000000426440723c */ /* 0x000fe200000018ff */
[----:B------:R-:W-:Y:S07]  /*4fd0*/  LDSM.16.M88.4 R100, [R196] ;  /* 0x00000000c464783b */ /* 0x000fee0000000200 */
[-C--:B----4-:R-:W-:Y:S08]  /*4fe0*/  HMMA.16816.F32 R4, R104, R108.reuse, R4 ;  /* 0x0000006c6804723c */ /* 0x090ff00000001804 */
[C---:B------:R-:W-:Y:S08]  /*4ff0*/  HMMA.16816.F32 R8, R112.reuse, R108, R8 ;  /* 0x0000006c7008723c */ /* 0x040ff00000001808 */
[-C--:B------:R-:W-:Y:S08]  /*5000*/  HMMA.16816.F32 R12, R112, R110.reuse, R12 ;  /* 0x0000006e700c723c */ /* 0x080ff0000000180c */
[C---:B------:R-:W-:Y:S01]  /*5010*/  HMMA.16816.F32 R16, R104.reuse, R110, R16 ;  /* 0x0000006e6810723c */ /* 0x040fe20000001810 */
[----:B------:R-:W1:Y:S07]  /*5020*/  LDSM.16.MT88.4 R108, [R199+0xd000] ;  /* 0x00d00000c76c783b */ /* 0x000e6e0000004200 */
[-C--:B------:R-:W-:Y:S08]  /*5030*/  HMMA.16816.F32 R52, R104, R180.reuse, R52 ;  /* 0x000000b46834723c */ /* 0x080ff00000001834 */
[C---:B------:R-:W-:Y:S08]  /*5040*/  HMMA.16816.F32 R56, R112.reuse, R180, R56 ;  /* 0x000000b47038723c */ /* 0x040ff00000001838 */
[-C--:B------:R-:W-:Y:S01]  /*5050*/  HMMA.16816.F32 R60, R112, R182.reuse, R60 ;  /* 0x000000b6703c723c */ /* 0x080fe2000000183c */
[----:B------:R-:W2:Y:S07]  /*5060*/  LDSM.16.MT88.4 R112, [R199+0xf000] ;  /* 0x00f00000c770783b */ /* 0x000eae0000004200 */
[----:B------:R-:W-:Y:S01]  /*5070*/  HMMA.16816.F32 R64, R104, R182, R64 ;  /* 0x000000b66840723c */ /* 0x000fe20000001840 */
[----:B------:R-:W-:Y:S04]  /*5080*/  LDSM.16.M88.4 R104, [R194] ;  /* 0x00000000c268783b */ /* 0x000fe80000000200 */
[----:B------:R-:W-:Y:S03]  /*5090*/  LDSM.16.M88.4 R180, [R194+0x1000] ;  /* 0x00100000c2b4783b */ /* 0x000fe60000000200 */
[-C--:B-1----:R-:W-:Y:S08]  /*50a0*/  HMMA.16816.F32 R4, R100, R108.reuse, R4 ;  /* 0x0000006c6404723c */ /* 0x082ff00000001804 */
[C---:B------:R-:W-:Y:S08]  /*50b0*/  HMMA.16816.F32 R8, R184.reuse, R108, R8 ;  /* 0x0000006cb808723c */ /* 0x040ff00000001808 */
[-C--:B------:R-:W-:Y:S08]  /*50c0*/  HMMA.16816.F32 R12, R184, R110.reuse, R12 ;  /* 0x0000006eb80c723c */ /* 0x080ff0000000180c */
[C---:B------:R-:W-:Y:S01]  /*50d0*/  HMMA.16816.F32 R16, R100.reuse, R110, R16 ;  /* 0x0000006e6410723c */ /* 0x040fe20000001810 */
[----:B------:R-:W1:Y:S07]  /*50e0*/  LDSM.16.MT88.4 R108, [R199+0xd800] ;  /* 0x00d80000c76c783b */ /* 0x000e6e0000004200 */
[-C--:B--2---:R-:W-:Y:S08]  /*50f0*/  HMMA.16816.F32 R52, R100, R112.reuse, R52 ;  /* 0x000000706434723c */ /* 0x084ff00000001834 */
[C---:B------:R-:W-:Y:S01]  /*5100*/  HMMA.16816.F32 R56, R184.reuse, R112, R56 ;  /* 0x00000070b838723c */ /* 0x040fe20000001838 */
[----:B------:R-:W-:Y:S05]  /*5110*/  IMAD.U32 R113, RZ, RZ, UR29 ;  /* 0x0000001dff717e24 */ /* 0x000fea000f8e00ff */
[----:B------:R-:W-:Y:S02]  /*5120*/  LEA R112, P0, R113, R244, 0x2 ;  /* 0x000000f471707211 */ /* 0x000fe400078010ff */
[-C--:B------:R-:W-:Y:S01]  /*5130*/  HMMA.16816.F32 R60, R184, R114.reuse, R60 ;  /* 0x00000072b83c723c */ /* 0x080fe2000000183c */
[----:B------:R-:W-:Y:S05]  /*5140*/  IMAD.U32 R185, RZ, RZ, UR29 ;  /* 0x0000001dffb97e24 */ /* 0x000fea000f8e00ff */
[----:B------:R-:W-:Y:S02]  /*5150*/  LEA.HI.X.SX32 R113, R185, R245, 0x2, P0 ;  /* 0x000000f5b9717211 */ /* 0x000fe400000f16ff */
[----:B------:R-:W-:Y:S01]  /*5160*/  HMMA.16816.F32 R64, R100, R114, R64 ;  /* 0x000000726440723c */ /* 0x000fe20000001840 */
[----:B------:R-:W2:Y:S03]  /*5170*/  LDSM.16.MT88.4 R100, [R199+0xf800] ;  /* 0x00f80000c764783b */ /* 0x000ea60000004200 */
[C---:B------:R-:W-:Y:S04]  /*5180*/  LEA R184, P0, R250.reuse, R112, 0x5 ;  /* 0x00000070fab87211 */ /* 0x040fe800078028ff */
[C---:B------:R-:W-:Y:S01]  /*5190*/  LEA.HI.X.SX32 R185, R250.reuse, R113, 0x5, P0 ;  /* 0x00000071fab97211 */ /* 0x040fe200000f2eff */
[-C--:B-1----:R-:W-:Y:S05]  /*51a0*/  HMMA.16816.F32 R4, R104, R108.reuse, R4 ;  /* 0x0000006c6804723c */ /* 0x082fea0000001804 */
[C---:B------:R-:W-:Y:S03]  /*51b0*/  LEA R114, P0, R250.reuse, R184, 0x5 ;  /* 0x000000b8fa727211 */ /* 0x040fe600078028ff */
[C---:B------:R-:W-:Y:S04]  /*51c0*/  HMMA.16816.F32 R8, R180.reuse, R108, R8 ;  /* 0x0000006cb408723c */ /* 0x040fe80000001808 */
        /* <DEDUP_REMOVED lines=11> */
[C---:B------:R-:W-:Y:S04]  /*5280*/  LEA R100, P0, R250.reuse, R110, 0x5 ;  /* 0x0000006efa647211 */ /* 0x040fe800078028ff */
[-C--:B------:R-:W-:Y:S03]  /*5290*/  HMMA.16816.F32 R60, R180, R102.reuse, R60 ;  /* 0x00000066b43c723c */ /* 0x080fe6000000183c */
[C---:B------:R-:W-:Y:S05]  /*52a0*/  LEA.HI.X.SX32 R101, R250.reuse, R111, 0x5, P0 ;  /* 0x0000006ffa657211 */ /* 0x040fea00000f2eff */
[----:B------:R-:W-:Y:S04]  /*52b0*/  HMMA.16816.F32 R64, R104, R102, R64 ;  /* 0x000000666840723c */ /* 0x000fe80000001840 */
[----:B------:R-:W-:Y:S04]  /*52c0*/  @P4 IMAD.WIDE.U32 R104, R209, 0x4, R246 ;  /* 0x00000004d1684825 */ /* 0x000fe800078e00f6 */
[C---:B------:R-:W-:Y:S01]  /*52d0*/  IMAD.WIDE R182, R250.reuse, -0xc0, R100 ;  /* 0xffffff40fab67825 */ /* 0x040fe200078e0264 */
[----:B------:R-:W5:Y:S04]  /*52e0*/  @P4 LDG.E R238, desc[UR24][R104.64+-0x100] ;  /* 0xffff001868ee4981 */ /* 0x000f68000c1e1900 */
[----:B------:R1:W5:Y:S01]  /*52f0*/  @P4 LDG.E R237, desc[UR24][R104.64+-0xe0] ;  /* 0xffff201868ed4981 */ /* 0x000362000c1e1900 */
[C---:B------:R-:W-:Y:S03]  /*5300*/  LEA R180, P0, R250.reuse, R182, 0x5 ;  /* 0x000000b6fab47211 */ /* 0x040fe600078028ff */
[----:B------:R2:W-:Y:S01]  /*5310*/  REDG.E.ADD.F32.FTZ.RN.STRONG.GPU desc[UR24][R244.64], R4 ;  /* 0x00000004f40079a6 */ /* 0x0005e2000c12f318 */
[C---:B------:R-:W-:Y:S02]  /*5320*/  LEA.HI.X.SX32 R181, R250.reuse, R183, 0x5, P0 ;  /* 0x000000b7fab57211 */ /* 0x040fe400000f2eff */
[C---:B------:R-:W-:Y:S01]  /*5330*/  LEA R102, P0, R250.reuse, R180, 0x5 ;  /* 0x000000b4fa667211 */ /* 0x040fe200078028ff */
[----:B------:R3:W-:Y:S03]  /*5340*/  REDG.E.ADD.F32.FTZ.RN.STRONG.GPU desc[UR24][R112.64], R5 ;  /* 0x00000005700079a6 */ /* 0x0007e6000c12f318 */
[C---:B------:R-:W-:Y:S01]  /*5350*/  LEA.HI.X.SX32 R103, R250.reuse, R181, 0x5, P0 ;  /* 0x000000b5fa677211 */ /* 0x040fe200000f2eff */
[----:B------:R4:W-:Y:S01]  /*5360*/  REDG.E.ADD.F32.FTZ.RN.STRONG.GPU desc[UR24][R184.64], R6 ;  /* 0x00000006b80079a6 */ /* 0x0009e2000c12f318 */
[C---:B------:R-:W-:Y:S03]  /*5370*/  LEA R106, P0, R250.reuse, R102, 0x5 ;  /* 0x00000066fa6a7211 */ /* 0x040fe600078028ff */
[----:B------:R4:W-:Y:S01]  /*5380*/  REDG.E.ADD.F32.FTZ.RN.STRONG.GPU desc[UR24][R114.64], R7 ;  /* 0x00000007720079a6 */ /* 0x0009e2000c12f318 */
[C---:B------:R-:W-:Y:S03]  /*5390*/  LEA.HI.X.SX32 R107, R250.reuse, R103, 0x5, P0 ;  /* 0x00000067fa6b7211 */ /* 0x040fe600000f2eff */
[----:B------:R4:W-:Y:S04]  /*53a0*/  REDG.E.ADD.F32.FTZ.RN.STRONG.GPU desc[UR24][R186.64], R8 ;  /* 0x00000008ba0079a6 */ /* 0x0009e8000c12f318 */
[----:B------:R4:W-:Y:S01]  /*53b0*/  REDG.E.ADD.F32.FTZ.RN.STRONG.GPU desc[UR24][R108.64], R9 ;  /* 0x000000096c0079a6 */ /* 0x0009e2000c12f318 */
[C---:B-1----:R-:W-:Y:S03]  /*53c0*/  LEA R104, P0, R250.reuse, R106, 0x5 ;  /* 0x0000006afa687211 */ /* 0x042fe600078028ff */
[----:B------:R1:W-:Y:S01]  /*53d0*/  REDG.E.ADD.F32.FTZ.RN.STRONG.GPU desc[UR24][R110.64], R10 ;  /* 0x0000000a6e0079a6 */ /* 0x0003e2000c12f318 */
[C---:B------:R-:W-:Y:S02]  /*53e0*/  LEA.HI.X.SX32 R105, R250.reuse, R107, 0x5, P0 ;  /* 0x0000006bfa697211 */ /* 0x040fe400000f2eff */
[C---:B--2---:R-:W-:Y:S01]  /*53f0*/  LEA R4, P0, R250.reuse, R104, 0x5 ;  /* 0x00000068fa047211 */ /* 0x044fe200078028ff */
[----:B------:R2:W-:Y:S03]  /*5400*/  REDG.E.ADD.F32.FTZ.RN.STRONG.GPU desc[UR24][R100.64], R11 ;  /* 0x0000000b640079a6 */ /* 0x0005e6000c12f318 */
[C---:B---3--:R-:W-:Y:S01]  /*5410*/  LEA.HI.X.SX32 R5, R250.reuse, R105, 0x5, P0 ;  /* 0x00000069fa057211 */ /* 0x048fe200000f2eff */
[----:B------:R3:W-:Y:S01]  /*5420*/  REDG.E.ADD.F32.FTZ.RN.STRONG.GPU desc[UR24][R244.64+0x80], R16 ;  /* 0x00008010f40079a6 */ /* 0x0007e2000c12f318 */
[C---:B------:R-:W-:Y:S03]  /*5430*/  LEA R112, P0, R250.reuse, R4, 0x5 ;  /* 0x00000004fa707211 */ /* 0x040fe600078028ff */
[----:B------:R3:W-:Y:S01]  /*5440*/  REDG.E.ADD.F32.FTZ.RN.STRONG.GPU desc[UR24][R182.64+0x80], R17 ;  /* 0x00008011b60079a6 */ /* 0x0007e2000c12f318 */
[C---:B------:R-:W-:Y:S03]  /*5450*/  LEA.HI.X.SX32 R113, R250.reuse, R5, 0x5, P0 ;  /* 0x00000005fa717211 */ /* 0x040fe600000f2eff */
[----:B------:R3:W-:Y:S01]  /*5460*/  REDG.E.ADD.F32.FTZ.RN.STRONG.GPU desc[UR24][R180.64+0x80], R18 ;  /* 0x00008012b40079a6 */ /* 0x0007e2000c12f318 */
[C---:B----4-:R-:W-:Y:S03]  /*5470*/  IMAD.WIDE R184, R250.reuse, -0xc0, R112 ;  /* 0xffffff40fab87825 */ /* 0x050fe600078e0270 */
[----:B------:R-:W-:Y:S01]  /*5480*/  REDG.E.ADD.F32.FTZ.RN.STRONG.GPU desc[UR24][R102.64+0x80], R19 ;  /* 0x00008013660079a6 */ /* 0x000fe2000c12f318 */
[C---:B------:R-:W-:Y:S03]  /*5490*/  LEA R6, P0, R250.reuse, R184, 0x5 ;  /* 0x000000b8fa067211 */ /* 0x040fe600078028ff */
[----:B------:R-:W-:Y:S01]  /*54a0*/  REDG.E.ADD.F32.FTZ.RN.STRONG.GPU desc[UR24][R106.64+0x80], R12 ;  /* 0x0000800c6a0079a6 */ /* 0x000fe2000c12f318 */
[C---:B------:R-:W-:Y:S03]  /*54b0*/  LEA.HI.X.SX32 R7, R250.reuse, R185, 0x5, P0 ;  /* 0x000000b9fa077211 */ /* 0x040fe600000f2eff */
[----:B------:R4:W-:Y:S01]  /*54c0*/  REDG.E.ADD.F32.FTZ.RN.STRONG.GPU desc[UR24][R104.64+0x80], R13 ;  /* 0x0000800d680079a6 */ /* 0x0009e2000c12f318 */
        /* <DEDUP_REMOVED lines=16> */
[C---:B------:R-:W-:Y:S03]  /*55d0*/  LEA.HI.X.SX32 R111, R250.reuse, R109, 0x5, P0 ;  /* 0x0000006dfa6f7211 */ /* 0x040fe600000f2eff */
[----:B------:R-:W-:Y:S01]  /*55e0*/  REDG.E.ADD.F32.FTZ.RN.STRONG.GPU desc[UR24][R8.64+0x100], R57 ;  /* 0x00010039080079a6 */ /* 0x000fe2000c12f318 */
[C---:B--2---:R-:W-:Y:S03]  /*55f0*/  IMAD.WIDE R100, R250.reuse, -0xc0, R110 ;  /* 0xffffff40fa647825 */ /* 0x044fe600078e026e */
[----:B------:R-:W-:Y:S01]  /*5600*/  REDG.E.ADD.F32.FTZ.RN.STRONG.GPU desc[UR24][R108.64+0x100], R58 ;  /* 0x0001003a6c0079a6 */ /* 0x000fe2000c12f318 */
[C---:B------:R-:W-:Y:S03]  /*5610*/  LEA R10, P0, R250.reuse, R100, 0x5 ;  /* 0x00000064fa0a7211 */ /* 0x040fe600078028ff */
[----:B------:R-:W-:Y:S01]  /*5620*/  REDG.E.ADD.F32.FTZ.RN.STRONG.GPU desc[UR24][R110.64+0x100], R59 ;  /* 0x0001003b6e0079a6 */ /* 0x000fe2000c12f318 */
[C---:B------:R-:W-:Y:S03]  /*5630*/  LEA.HI.X.SX32 R11, R250.reuse, R101, 0x5, P0 ;  /* 0x00000065fa0b7211 */ /* 0x040fe600000f2eff */
[----:B------:R-:W-:Y:S01]  /*5640*/  REDG.E.ADD.F32.FTZ.RN.STRONG.GPU desc[UR24][R244.64+0x180], R64 ;  /* 0x00018040f40079a6 */ /* 0x000fe2000c12f318 */
[C---:B---3--:R-:W-:Y:S03]  /*5650*/  LEA R16, P0, R250.reuse, R10, 0x5 ;  /* 0x0000000afa107211 */ /* 0x048fe600078028ff */
        /* <DEDUP_REMOVED lines=9> */
[C---:B----4-:R-:W-:Y:S01]  /*56f0*/  LEA R104, P0, R250.reuse, R180, 0x5 ;  /* 0x000000b4fa687211 */ /* 0x050fe200078028ff */
[----:B------:R-:W-:Y:S03]  /*5700*/  LDSM.16.MT88.4 R4, [R202+-0x2000] ;  /* 0xffe00000ca04783b */ /* 0x000fe60000004200 */
[C---:B------:R-:W-:Y:S01]  /*5710*/  LEA.HI.X.SX32 R105, R250.reuse, R181, 0x5, P0 ;  /* 0x000000b5fa697211 */ /* 0x040fe200000f2eff */
[----:B------:R-:W1:Y:S01]  /*5720*/  LDSM.16.MT88.4 R8, [R195] ;  /* 0x00000000c308783b */ /* 0x000e620000004200 */
[C---:B------:R-:W-:Y:S03]  /*5730*/  LEA R106, P0, R250.reuse, R104, 0x5 ;  /* 0x00000068fa6a7211 */ /* 0x040fe600078028ff */
[----:B------:R-:W-:Y:S01]  /*5740*/  REDG.E.ADD.F32.FTZ.RN.STRONG.GPU desc[UR24][R180.64+0x180], R61 ;  /* 0x0001803db40079a6 */ /* 0x000fe2000c12f318 */
[----:B------:R-:W-:Y:S03]  /*5750*/  LEA.HI.X.SX32 R107, R250, R105, 0x5, P0 ;  /* 0x00000069fa6b7211 */ /* 0x000fe600000f2eff */
        /* <DEDUP_REMOVED lines=50> */
[C---:B------:R-:W-:Y:S01]  /*5a80*/  VIADD R6, R195.reuse, 0xffffc000 ;  /* 0xffffc000c3067836 */ /* 0x040fe20000000000 */
        /* <DEDUP_REMOVED lines=113> */
[----:B-1----:R-:W1:Y:S01]  /*61a0*/  LDC.64 R2, c[0x0][0x5a8] ;  /* 0x00016a00ff027b82 */ /* 0x002e620000000a00 */
[----:B------:R-:W-:-:S05]  /*61b0*/  SHF.R.S32.HI R5, RZ, 0x1f, R242 ;  /* 0x0000001fff057819 */ /* 0x000fca00000114f2 */
[----:B--2---:R-:W-:Y:S02]  /*61c0*/  IMAD R5, R5, UR12, RZ ;  /* 0x0000000c05057c24 */ /* 0x004fe4000f8e02ff */
[----:B------:R-:W-:-:S04]  /*61d0*/  IMAD.WIDE.U32 R6, R242, UR12, RZ ;  /* 0x0000000cf2067c25 */ /* 0x000fc8000f8e00ff */
[----:B------:R-:W-:-:S05]  /*61e0*/  IMAD R0, R242, UR13, R5 ;  /* 0x0000000df2007c24 */ /* 0x000fca000f8e0205 */
[----:B------:R-:W-:-:S03]  /*61f0*/  IADD3 R7, PT, PT, R7, R0, RZ ;  /* 0x0000000007077210 */ /* 0x000fc60007ffe0ff */
[----:B-1----:R-:W-:-:S04]  /*6200*/  IMAD.WIDE.U32 R28, R2, UR20, R6 ;  /* 0x00000014021c7c25 */ /* 0x002fc8000f8e0006 */
[----:B------:R-:W-:Y:S01]  /*6210*/  IMAD R3, R3, UR20, R29 ;  /* 0x0000001403037c24 */ /* 0x000fe2000f8e021d */
[----:B------:R-:W-:Y:S05]  /*6220*/  BRA `(.L_x_155) ;  /* 0x0000000000147947 */ /* 0x000fea0003800000 */
.L_x_154:
[----:B------:R-:W2:Y:S01]  /*6230*/  LDCU.64 UR12, c[0x0][0x5c0] ;  /* 0x0000b800ff0c77ac */ /* 0x000ea20008000a00 */
[----:B-1----:R-:W-:-:S05]  /*6240*/  IADD3 R28, PT, PT, R242, R243, RZ ;  /* 0x000000f3f21c7210 */ /* 0x002fca0007ffe0ff */
[C---:B--2---:R-:W-:Y:S02]  /*6250*/  IMAD R3, R28.reuse, UR13, RZ ;  /* 0x0000000d1c037c24 */ /* 0x044fe4000f8e02ff */
[----:B------:R-:W-:-:S05]  /*6260*/  IMAD.WIDE.U32 R28, R28, UR12, RZ ;  /* 0x0000000c1c1c7c25 */ /* 0x000fca000f8e00ff */
[----:B------:R-:W-:Y:S02]  /*6270*/  IADD3 R3, PT, PT, R29, R3, RZ ;  /* 0x000000031d037210 */ /* 0x000fe40007ffe0ff */
.L_x_155:
[----:B------:R-:W-:Y:S05]  /*6280*/  @P0 BRA `(.L_x_156) ;  /* 0x00000000002c0947 */ /* 0x000fea0003800000 */
[----:B------:R-:W1:Y:S01]  /*6290*/  LDCU.64 UR6, c[0x0][0x5c8] ;  /* 0x0000b900ff0677ac */ /* 0x000e620008000a00 */
[----:B------:R-:W2:Y:S01]  /*62a0*/  LDC.64 R4, c[0x0][0x5b0] ;  /* 0x00016c00ff047b82 */ /* 0x000ea20000000a00 */
[----:B------:R-:W-:-:S05]  /*62b0*/  SHF.R.S32.HI R7, RZ, 0x1f, R242 ;  /* 0x0000001fff077819 */ /* 0x000fca00000114f2 */
        /* <DEDUP_REMOVED lines=8> */
.L_x_156:
[----:B------:R-:W1:Y:S01]  /*6340*/  LDCU.64 UR6, c[0x0][0x5c8] ;  /* 0x0000b900ff0677ac */ /* 0x000e620008000a00 */
[----:B------:R-:W-:-:S05]  /*6350*/  IADD3 R4, PT, PT, R242, R243, RZ ;  /* 0x000000f3f2047210 */ /* 0x000fca0007ffe0ff */
[C---:B-1----:R-:W-:Y:S02]  /*6360*/  IMAD R0, R4.reuse, UR7, RZ ;  /* 0x0000000704007c24 */ /* 0x042fe4000f8e02ff */
[----:B------:R-:W-:-:S05]  /*6370*/  IMAD.WIDE.U32 R4, R4, UR6, RZ ;  /* 0x0000000604047c25 */ /* 0x000fca000f8e00ff */
[----:B------:R-:W-:Y:S02]  /*6380*/  IADD3 R0, PT, PT, R5, R0, RZ ;  /* 0x0000000005007210 */ /* 0x000fe40007ffe0ff */
[----:B------:R-:W-:-:S07]  /*6390*/  MOV R2, R4 ;  /* 0x0000000400027202 */ /* 0x000fce0000000f00 */
.L_x_157:
[----:B------:R-:W-:Y:S01]  /*63a0*/  BAR.SYNC.DEFER_BLOCKING 0x0 ;  /* 0x0000000000007b1d */ /* 0x000fe20000010000 */
[----:B------:R-:W-:Y:S02]  /*63b0*/  USHF.L.U32 UR14, UR22, 0x6, URZ ;  /* 0x00000006160e7899 */ /* 0x000fe400080006ff */
[----:B------:R-:W-:Y:S02]  /*63c0*/  USHF.L.U32 UR16, UR22, 0x6, URZ ;  /* 0x0000000616107899 */ /* 0x000fe400080006ff */
[----:B------:R-:W-:Y:S01]  /*63d0*/  UIMAD.WIDE.U32 UR18, UR14, UR12, URZ ;  /* 0x0000000c0e1272a5 */ /* 0x000fe2000f8e00ff */
[----:B------:R-:W-:Y:S01]  /*63e0*/  BSSY.RECONVERGENT B0, `(.L_x_158) ;  /* 0x0000028000007945 */ /* 0x000fe20003800200 */
[----:B------:R-:W-:Y:S01]  /*63f0*/  USHF.R.S32.HI UR15, URZ, 0x1f, UR14 ;  /* 0x0000001fff0f7899 */ /* 0x000fe2000801140e */
[----:B------:R-:W1:Y:S01]  /*6400*/  LDCU.64 UR4, c[0x0][0x5d8] ;  /* 0x0000bb00ff0477ac */ /* 0x000e620008000a00 */
[----:B------:R-:W-:Y:S02]  /*6410*/  VIADD R241, R241, -UR16 ;  /* 0x80000010f1f17c36 */ /* 0x000fe40008000000 */
[----:B------:R-:W-:Y:S01]  /*6420*/  IMAD.U32 R30, RZ, RZ, UR18 ;  /* 0x00000012ff1e7e24 */ /* 0x000fe2000f8e00ff */
[----:B------:R-:W-:Y:S01]  /*6430*/  UIMAD UR17, UR15, UR12, URZ ;  /* 0x0000000c0f1172a4 */ /* 0x000fe2000f8e02ff */
[----:B------:R-:W-:Y:S01]  /*6440*/  IMAD.U32 R31, RZ, RZ, UR19 ;  /* 0x00000013ff1f7e24 */ /* 0x000fe2000f8e00ff */
[----:B------:R-:W-:-:S02]  /*6450*/  ISETP.GE.AND P2, PT, R214, R241, PT ;  /* 0x000000f1d600720c */ /* 0x000fc40003f46270 */
[----:B------:R-:W-:Y:S01]  /*6460*/  UIMAD UR17, UR14, UR13, UR17 ;  /* 0x0000000d0e1172a4 */ /* 0x000fe2000f8e0211 */
[----:B------:R-:W-:-:S04]  /*6470*/  LOP3.LUT R29, R30, 0x38, R213, 0xf8, !PT ;  /* 0x000000381e1d7812 */ /* 0x000fc800078ef8d5 */
[----:B------:R-:W-:Y:S01]  /*6480*/  IADD3 R40, P0, PT, R28, R29, RZ ;  /* 0x0000001d1c287210 */ /* 0x000fe20007f1e0ff */
[----:B------:R2:W3:Y:S01]  /*6490*/  LDS.128 R24, [R211+0xd000] ;  /* 0x00d00000d3187984 */ /* 0x0004e20000000c00 */
[----:B------:R-:W-:Y:S02]  /*64a0*/  MOV R28, UR17 ;  /* 0x00000011001c7c02 */ /* 0x000fe40008000f00 */
[C---:B------:R-:W-:Y:S01]  /*64b0*/  IADD3 R29, PT, PT, R214.reuse, 0x20, RZ ;  /* 0x00000020d61d7810 */ /* 0x040fe20007ffe0ff */
        /* <DEDUP_REMOVED lines=26> */
.L_x_159:
[----:B------:R-:W-:Y:S05]  /*6660*/  BSYNC.RECONVERGENT B0 ;  /* 0x0000000000007941 */ /* 0x000fea0003800200 */
.L_x_158:
        /* <DEDUP_REMOVED lines=15> */
.L_x_161:
[----:B------:R-:W-:Y:S05]  /*6760*/  BSYNC.RECONVERGENT B0 ;  /* 0x0000000000007941 */ /* 0x000fea0003800200 */
.L_x_160:
        /* <DEDUP_REMOVED lines=23> */
.L_x_163:
[----:B------:R-:W-:Y:S05]  /*68e0*/  BSYNC.RECONVERGENT B0 ;  /* 0x0000000000007941 */ /* 0x000fea0003800200 */
.L_x_162:
        /* <DEDUP_REMOVED lines=14> */
.L_x_130:
[----:B------:R-:W-:Y:S05]  /*69d0*/  BSYNC.RECONVERGENT B1 ;  /* 0x0000000000017941 */ /* 0x000fea0003800200 */
.L_x_108:
        /* <DEDUP_REMOVED lines=11> */
.L_x_165:
        /* <DEDUP_REMOVED lines=15> */
.L_x_1244:


//--------------------- .text._ZN5flash44flash_bwd_dq_dk_dv_loop_seqk_parallel_kernelI23Flash_bwd_kernel_traitsILi128ELi64ELi128ELi8ELi2ELi4ELi2ELb0ELb0EN7cutlass6half_tE19Flash_kernel_traitsILi128ELi64ELi128ELi8ES3_EELb0ELb1ELb0ELb0ELb0ELb0ELb0EEEvNS_16Flash_bwd_paramsE --------------------------
	.section	.text._ZN5flash44flash_bwd_dq_dk_dv_loop_seqk_parallel_kernelI23Flash_bwd_kernel_traitsILi128ELi64ELi128ELi8ELi2ELi4ELi2ELb0ELb0EN7cutlass6half_tE19Flash_kernel_traitsILi128ELi64ELi128ELi8ES3_EELb0ELb1ELb0ELb0ELb0ELb0ELb0EEEvNS_16Flash_bwd_paramsE,"ax",@progbits
	.align	128
        .global         _ZN5flash44flash_bwd_dq_dk_dv_loop_seqk_parallel_kernelI23Flash_bwd_kernel_traitsILi128ELi64ELi128ELi8ELi2ELi4ELi2ELb0ELb0EN7cutlass6half_tE19Flash_kernel_traitsILi128ELi64ELi128ELi8ES3_EELb0ELb1ELb0ELb0ELb0ELb0ELb0EEEvNS_16Flash_bwd_paramsE
        .type           _ZN5flash44flash_bwd_dq_dk_dv_loop_seqk_parallel_kernelI23Flash_bwd_kernel_traitsILi128ELi64ELi128ELi8ELi2ELi4ELi2ELb0ELb0EN7cutlass6half_tE19Flash_kernel_traitsILi128ELi64ELi128ELi8ES3_EELb0ELb1ELb0ELb0ELb0ELb0ELb0EEEvNS_16Flash_bwd_paramsE,@function
        .size           _ZN5flash44flash_bwd_dq_dk_dv_loop_seqk_parallel_kernelI23Flash_bwd_kernel_traitsILi128ELi64ELi128ELi8ELi2ELi4ELi2ELb0ELb0EN7cutlass6half_tE19Flash_kernel_traitsILi128ELi64ELi128ELi8ES3_EELb0ELb1ELb0ELb0ELb0ELb0ELb0EEEvNS_16Flash_bwd_paramsE,(.L_x_1245 - _ZN5flash44flash_bwd_dq_dk_dv_loop_seqk_parallel_kernelI23Flash_bwd_kernel_traitsILi128ELi64ELi128ELi8ELi2ELi4ELi2ELb0ELb0EN7cutlass6half_tE19Flash_kernel_traitsILi128ELi64ELi128ELi8ES3_EELb0ELb1ELb0ELb0ELb0ELb0ELb0EEEvNS_16Flash_bwd_paramsE)
        .other          _ZN5flash44flash_bwd_dq_dk_dv_loop_seqk_parallel_kernelI23Flash_bwd_kernel_traitsILi128ELi64ELi128ELi8ELi2ELi4ELi2ELb0ELb0EN7cutlass6half_tE19Flash_kernel_traitsILi128ELi64ELi128ELi8ES3_EELb0ELb1ELb0ELb0ELb0ELb0ELb0EEEvNS_16Flash_bwd_paramsE,@"STO_CUDA_ENTRY STV_DEFAULT"
_ZN5flash44flash_bwd_dq_dk_dv_loop_seqk_parallel_kernelI23Flash_bwd_kernel_traitsILi128ELi64ELi128ELi8ELi2ELi4ELi2ELb0ELb0EN7cutlass6half_tE19Flash_kernel_traitsILi128ELi64ELi128ELi8ES3_EELb0ELb1ELb0ELb0ELb0ELb0ELb0EEEvNS_16Flash_bwd_paramsE:
.text._ZN5flash44flash_bwd_dq_dk_dv_loop_seqk_parallel_kernelI23Flash_bwd_kernel_traitsILi128ELi64ELi128ELi8ELi2ELi4ELi2ELb0ELb0EN7cutlass6half_tE19Flash_kernel_traitsILi128ELi64ELi128ELi8ES3_EELb0ELb1ELb0ELb0ELb0ELb0ELb0EEEvNS_16Flash_bwd_paramsE:
[----:B------:R-:W1:Y:S08]  /*0000*/  LDC R1, c[0x0][0x37c] ;  /* 0x0000df00ff017b82 */ /* 0x000e700000000800 */
[----:B------:R-:W2:Y:S01]  /*0010*/  LDC R0, c[0x0][0x438] ;  /* 0x00010e00ff007b82 */ /* 0x000ea20000000800 */
[----:B-1----:R-:W-:-:S07]  /*0020*/  VIADD R1, R1, 0xfffffff8 ;  /* 0xfffffff801017836 */ /* 0x002fce0000000000 */
[----:B------:R-:W1:Y:S01]  /*0030*/  S2UR UR39, SR_CTAID.X ;  /* 0x00000000002779c3 */ /* 0x000e620000002500 */
[----:B--2---:R-:W-:-:S05]  /*0040*/  VIADD R0, R0, 0x7f ;  /* 0x0000007f00007836 */ /* 0x004fca0000000000 */
[----:B------:R-:W-:-:S04]  /*0050*/  SHF.R.S32.HI R2, RZ, 0x1f, R0 ;  /* 0x0000001fff027819 */ /* 0x000fc80000011400 */
[----:B------:R-:W-:-:S04]  /*0060*/  LEA.HI R0, R2, R0, RZ, 0x7 ;  /* 0x0000000002007211 */ /* 0x000fc800078f38ff */
[----:B------:R-:W-:-:S04]  /*0070*/  SHF.R.S32.HI R0, RZ, 0x7, R0 ;  /* 0x00000007ff007819 */ /* 0x000fc80000011400 */
[----:B-1----:R-:W-:-:S13]  /*0080*/  ISETP.LE.AND P0, PT, R0, UR39, PT ;  /* 0x0000002700007c0c */ /* 0x002fda000bf03270 */
[----:B------:R-:W-:Y:S05]  /*0090*/  @P0 EXIT ;  /* 0x000000000000094d */ /* 0x000fea0003800000 */
[----:B------:R-:W1:Y:S01]  /*00a0*/  S2UR UR49, SR_CTAID.Y ;  /* 0x00000000003179c3 */ /* 0x000e620000002600 */
[----:B------:R-:W1:Y:S01]  /*00b0*/  LDCU.64 UR40, c[0x0][0x468] ;  /* 0x00008d00ff2877ac */ /* 0x000e620008000a00 */
[----:B------:R-:W2:Y:S06]  /*00c0*/  LDCU.64 UR6, c[0x0][0x460] ;  /* 0x00008c00ff0677ac */ /* 0x000eac0008000a00 */
[----:B------:R-:W-:Y:S01]  /*00d0*/  S2UR UR24, SR_CgaCtaId ;  /* 0x00000000001879c3 */ /* 0x000fe20000008800 */
[----:B------:R-:W3:Y:S01]  /*00e0*/  LDCU.64 UR4, c[0x0][0x468] ;  /* 0x00008d00ff0477ac */ /* 0x000ee20008000a00 */
[----:B------:R-:W4:Y:S06]  /*00f0*/  LDCU.U8 UR8, c[0x0][0x532] ;  /* 0x0000a640ff0877ac */ /* 0x000f2c0008000000 */
[----:B------:R-:W-:Y:S01]  /*0100*/  S2UR UR23, SR_CTAID.Z ;  /* 0x00000000001779c3 */ /* 0x000fe20000002700 */
[----:B------:R-:W4:Y:S01]  /*0110*/  LDCU UR10, c[0x0][0x438] ;  /* 0x00008700ff0a77ac */ /* 0x000f220008000800 */
[----:B------:R-:W4:Y:S06]  /*0120*/  LDCU.64 UR32, c[0x0][0x358] ;  /* 0x00006b00ff2077ac */ /* 0x000f2c0008000a00 */
[----:B------:R-:W-:Y:S01]  /*0130*/  S2UR UR21, SR_CTAID.X ;  /* 0x00000000001579c3 */ /* 0x000fe20000002500 */
[----:B-1----:R-:W-:-:S02]  /*0140*/  ULEA UR40, UP0, UR49, UR40, 0x2 ;  /* 0x0000002831287291 */ /* 0x002fc4000f8010ff */
[----:B--2---:R-:W-:Y:S02]  /*0150*/  UISETP.NE.U32.AND UP1, UPT, UR6, URZ, UPT ;  /* 0x000000ff0600728c */ /* 0x004fe4000bf25070 */
[----:B------:R-:W-:Y:S02]  /*0160*/  ULEA.HI.X UR41, UR49, UR41, URZ, 0x2, UP0 ;  /* 0x0000002931297291 */ /* 0x000fe400080f14ff */
[----:B------:R-:W-:Y:S01]  /*0170*/  UISETP.NE.U32.AND UP0, UPT, UR6, URZ, UPT ;  /* 0x000000ff0600728c */ /* 0x000fe2000bf05070 */
[----:B------:R-:W-:Y:S01]  /*0180*/  S2UR UR18, SR_CTAID.Y ;  /* 0x00000000001279c3 */ /* 0x000fe20000002600 */
[----:B---3--:R-:W-:Y:S02]  /*0190*/  UISETP.EQ.U32.AND UP2, UPT, UR4, URZ, UPT ;  /* 0x000000ff0400728c */ /* 0x008fe4000bf42070 */
[----:B------:R-:W-:Y:S02]  /*01a0*/  UISETP.NE.U32.AND UP6, UPT, UR4, URZ, UPT ;  /* 0x000000ff0400728c */ /* 0x000fe4000bfc5070 */
[----:B------:R-:W-:-:S02]  /*01b0*/  UISETP.NE.AND.EX UP5, UPT, UR7, URZ, UPT, UP1 ;  /* 0x000000ff0700728c */ /* 0x000fc4000bfa5310 */
[----:B------:R-:W-:Y:S01]  /*01c0*/  UISETP.NE.AND.EX UP4, UPT, UR7, URZ, UPT, UP0 ;  /* 0x000000ff0700728c */ /* 0x000fe2000bf85300 */
[----:B------:R-:W1:Y:S01]  /*01d0*/  S2UR UR4, SR_CgaCtaId ;  /* 0x00000000000479c3 */ /* 0x000e620000008800 */
[----:B------:R-:W2:Y:S01]  /*01e0*/  LDCU.64 UR6, c[0x0][0x470] ;  /* 0x00008e00ff0677ac */ /* 0x000ea20008000a00 */
[----:B----4-:R-:W-:Y:S02]  /*01f0*/  UISETP.NE.AND UP3, UPT, UR8, URZ, UPT ;  /* 0x000000ff0800728c */ /* 0x010fe4000bf65270 */
[----:B------:R-:W-:-:S04]  /*0200*/  UISETP.NE.AND.EX UP6, UPT, UR5, URZ, UPT, UP6 ;  /* 0x000000ff0500728c */ /* 0x000fc8000bfc5360 */
[----:B------:R-:W3:Y:S01]  /*0210*/  S2UR UR20, SR_CTAID.Z ;  /* 0x00000000001479c3 */ /* 0x000ee20000002700 */
[----:B------:R-:W-:Y:S01]  /*0220*/  UISETP.EQ.OR.EX UP0, UPT, UR5, URZ, !UP3, UP2 ;  /* 0x000000ff0500728c */ /* 0x000fe2000df02720 */
[----:B------:R-:W-:Y:S02]  /*0230*/  UMOV UR8, 0x400 ;  /* 0x0000040000087882 */ /* 0x000fe40000000000 */
[----:B------:R-:W-:Y:S01]  /*0240*/  UMOV UR5, 0x400 ;  /* 0x0000040000057882 */ /* 0x000fe20000000000 */
[----:B------:R-:W-:Y:S02]  /*0250*/  UP2UR UR26, UPR, URZ, 0x1 ;  /* 0x00000001ff1a7883 */ /* 0x000fe40008000000 */
[----:B------:R-:W-:Y:S01]  /*0260*/  UP2UR UR25, UPR, URZ, 0x8 ;  /* 0x00000008ff197883 */ /* 0x000fe20008000000 */
[----:B------:R-:W4:Y:S01]  /*0270*/  LDCU.64 UR28, c[0x0][0x460] ;  /* 0x00008c00ff1c77ac */ /* 0x000f220008000a00 */
[----:B--2---:R-:W-:Y:S01]  /*0280*/  UISETP.NE.U32.AND UP0, UPT, UR6, URZ, UPT ;  /* 0x000000ff0600728c */ /* 0x004fe2000bf05070 */
[----:B------:R-:W2:Y:S01]  /*0290*/  LDCU UR19, c[0x0][0x438] ;  /* 0x00008700ff1377ac */ /* 0x000ea20008000800 */
[----:B-1----:R-:W-:Y:S01]  /*02a0*/  ULEA UR4, UR4, UR5, 0x18 ;  /* 0x0000000504047291 */ /* 0x002fe2000f8ec0ff */
[----:B------:R-:W1:Y:S01]  /*02b0*/  @!UP4 LDCU UR22, c[0x0][0x434] ;  /* 0x00008680ff16c7ac */ /* 0x000e620008000800 */
[----:B------:R-:W-:-:S02]  /*02c0*/  ULEA UR24, UR24, UR8, 0x18 ;  /* 0x0000000818187291 */ /* 0x000fc4000f8ec0ff */
[----:B------:R-:W-:Y:S01]  /*02d0*/  UISETP.NE.AND.EX UP3, UPT, UR7, URZ, UPT, UP0 ;  /* 0x000000ff0700728c */ /* 0x000fe2000bf65300 */
[----:B------:R-:W-:Y:S01]  /*02e0*/  UMOV UR5, 0xffffc000 ;  /* 0xffffc00000057882 */ /* 0x000fe20000000000 */
[----:B------:R-:W-:Y:S01]  /*02f0*/  UMOV UR27, URZ ;  /* 0x000000ff001b7c82 */ /* 0x000fe20008000000 */
[----:B------:R-:W-:-:S08]  /*0300*/  UMOV UR30, URZ ;  /* 0x000000ff001e7c82 */ /* 0x000fd00008000000 */
.L_x_246:
[----:B-----5:R-:W5:Y:S01]  /*0310*/  LDCU.64 UR8, c[0x0][0x478] ;  /* 0x00008f00ff0877ac */ /* 0x020f620008000a00 */
[----:B------:R-:W-:Y:S02]  /*0320*/  PLOP3.LUT P1, PT, PT, PT, UP3, 0x80, 0x8 ;  /* 0x000000000008781c */ /* 0x000fe40003f2f038 */
[----:B------:R-:W-:Y:S01]  /*0330*/  PLOP3.LUT P4, PT, PT, PT, UP5, 0x80, 0x8 ;  /* 0x000000000008781c */ /* 0x000fe20003f8f058 */
[----:B------:R-:W-:Y:S01]  /*0340*/  @UP3 ULEA UR12, UP0, UR49, UR6, 0x2 ;  /* 0x00000006310c3291 */ /* 0x000fe2000f8010ff */
[----:B------:R-:W-:Y:S01]  /*0350*/  PLOP3.LUT P2, PT, PT, PT, UP4, 0x80, 0x8 ;  /* 0x000000000008781c */ /* 0x000fe20003f4f048 */
[----:B------:R-:W-:Y:S02]  /*0360*/  UISETP.NE.AND UP2, UPT, UR26, URZ, UPT ;  /* 0x000000ff1a00728c */ /* 0x000fe4000bf45270 */
[----:B------:R-:W-:Y:S02]  /*0370*/  @UP3 ULEA.HI.X UR13, UR49, UR7, URZ, 0x2, UP0 ;  /* 0x00000007310d3291 */ /* 0x000fe400080f14ff */
[----:B------:R-:W-:-:S04]  /*0380*/  IMAD.U32 R4, RZ, RZ, UR12 ;  /* 0x0000000cff047e24 */ /* 0x000fc8000f8e00ff */
[----:B------:R-:W-:Y:S01]  /*0390*/  IMAD.U32 R5, RZ, RZ, UR13 ;  /* 0x0000000dff057e24 */ /* 0x000fe2000f8e00ff */
[----:B----4-:R-:W-:Y:S02]  /*03a0*/  UIMAD.WIDE.U32 UR12, UR49, 0x4, UR28 ;  /* 0x00000004310c78a5 */ /* 0x010fe4000f8e001c */
[----:B-----5:R-:W-:Y:S02]  /*03b0*/  UISETP.NE.U32.AND UP0, UPT, UR8, URZ, UPT ;  /* 0x000000ff0800728c */ /* 0x020fe4000bf05070 */
[----:B------:R-:W4:Y:S02]  /*03c0*/  @P1 LDG.E R6, desc[UR32][R4.64] ;  /* 0x0000002004061981 */ /* 0x000f24000c1e1900 */
[----:B------:R-:W-:-:S06]  /*03d0*/  UISETP.NE.AND.EX UP0, UPT, UR9, URZ, UPT, UP0 ;  /* 0x000000ff0900728c */ /* 0x000fcc000bf05300 */
[----:B------:R-:W-:-:S05]  /*03e0*/  PLOP3.LUT P0, PT, PT, PT, UP0, 0x80, 0x8 ;  /* 0x000000000008781c */ /* 0x000fca0003f0f008 */
[----:B------:R-:W-:Y:S01]  /*03f0*/  @UP0 ULEA UR14, UP1, UR49, UR8, 0x2 ;  /* 0x00000008310e0291 */ /* 0x000fe2000f8210ff */
[----:B------:R-:W-:Y:S01]  /*0400*/  PLOP3.LUT P3, PT, PT, PT, UP2, 0x80, 0x8 ;  /* 0x000000000008781c */ /* 0x000fe20003f6f028 */
[----:B------:R-:W5:Y:S02]  /*0410*/  @!UP0 LDCU UR11, c[0x0][0x43c] ;  /* 0x00008780ff0b87ac */ /* 0x000f640008000800 */
[----:B------:R-:W-:Y:S02]  /*0420*/  @UP0 ULEA.HI.X UR15, UR49, UR9, URZ, 0x2, UP1 ;  /* 0x00000009310f0291 */ /* 0x000fe400088f14ff */
[----:B-12---:R-:W-:Y:S01]  /*0430*/  IMAD.U32 R2, RZ, RZ, UR14 ;  /* 0x0000000eff027e24 */ /* 0x006fe2000f8e00ff */
[----:B------:R-:W2:Y:S03]  /*0440*/  @!UP0 LDCU.64 UR8, c[0x0][0x488] ;  /* 0x00009100ff0887ac */ /* 0x000ea60008000a00 */
[----:B------:R-:W-:-:S05]  /*0450*/  IMAD.U32 R3, RZ, RZ, UR15 ;  /* 0x0000000fff037e24 */ /* 0x000fca000f8e00ff */
[----:B------:R3:W4:Y:S01]  /*0460*/  @P0 LDG.E R4, desc[UR32][R2.64] ;  /* 0x0000002002040981 */ /* 0x000722000c1e1900 */
[----:B------:R-:W-:Y:S01]  /*0470*/  UMOV UR36, URZ ;  /* 0x000000ff00247c82 */ /* 0x000fe20008000000 */
[----:B------:R-:W-:Y:S01]  /*0480*/  UMOV UR17, 0xffffffff ;  /* 0xffffffff00117882 */ /* 0x000fe20000000000 */
[----:B------:R-:W-:Y:S01]  /*0490*/  UMOV UR38, 0xffffffff ;  /* 0xffffffff00267882 */ /* 0x000fe20000000000 */
[----:B--2---:R-:W-:-:S04]  /*04a0*/  @!UP0 UISETP.NE.U32.AND UP1, UPT, UR8, URZ, UPT ;  /* 0x000000ff0800828c */ /* 0x004fc8000bf25070 */
[----:B------:R-:W-:Y:S02]  /*04b0*/  @!UP0 UISETP.NE.AND.EX UP1, UPT, UR9, URZ, UPT, UP1 ;  /* 0x000000ff0900828c */ /* 0x000fe4000bf25310 */
[----:B------:R-:W-:Y:S02]  /*04c0*/  USHF.L.U32 UR46, UR39, 0x7, URZ ;  /* 0x00000007272e7899 */ /* 0x000fe400080006ff */
[----:B-----5:R-:W-:Y:S01]  /*04d0*/  @!UP0 USEL UR9, UR11, URZ, UP1 ;  /* 0x000000ff0b098287 */ /* 0x020fe20008800000 */
[----:B---3--:R-:W-:Y:S02]  /*04e0*/  IMAD.U32 R2, RZ, RZ, UR12 ;  /* 0x0000000cff027e24 */ /* 0x008fe4000f8e00ff */
[----:B------:R-:W-:-:S05]  /*04f0*/  IMAD.U32 R3, RZ, RZ, UR13 ;  /* 0x0000000dff037e24 */ /* 0x000fca000f8e00ff */
[----:B------:R-:W2:Y:S04]  /*0500*/  @P4 LDG.E R5, desc[UR32][R2.64] ;  /* 0x0000002002054981 */ /* 0x000ea8000c1e1900 */
[----:B------:R3:W5:Y:S02]  /*0510*/  @P2 LDG.E R0, desc[UR32][R2.64+0x4] ;  /* 0x0000042002002981 */ /* 0x000764000c1e1900 */
[----:B---3--:R-:W-:Y:S02]  /*0520*/  IMAD.U32 R2, RZ, RZ, UR40 ;  /* 0x00000028ff027e24 */ /* 0x008fe4000f8e00ff */
[----:B------:R-:W-:-:S05]  /*0530*/  IMAD.U32 R3, RZ, RZ, UR41 ;  /* 0x00000029ff037e24 */ /* 0x000fca000f8e00ff */
[----:B------:R-:W3:Y:S01]  /*0540*/  @!P3 LDG.E R2, desc[UR32][R2.64] ;  /* 0x000000200202b981 */ /* 0x000ee2000c1e1900 */
[----:B----4-:R-:W-:Y:S02]  /*0550*/  @P1 R2UR UR36, R6 ;  /* 0x00000000062412ca */ /* 0x010fe400000e0000 */
[----:B------:R-:W-:-:S13]  /*0560*/  @P0 R2UR UR35, R4 ;  /* 0x00000000042302ca */ /* 0x000fda00000e0000 */
[----:B------:R-:W-:Y:S01]  /*0570*/  @UP0 UIADD3 UR35, UPT, UPT, UR35, -UR36, URZ ;  /* 0x8000002423230290 */ /* 0x000fe2000fffe0ff */
[----:B--2---:R-:W-:Y:S02]  /*0580*/  @P4 R2UR UR17, R5 ;  /* 0x00000000051142ca */ /* 0x004fe400000e0000 */
[----:B-----5:R-:W-:Y:S02]  /*0590*/  @P2 R2UR UR8, R0 ;  /* 0x00000000000822ca */ /* 0x020fe400000e0000 */
[----:B---3--:R-:W-:Y:S01]  /*05a0*/  @!P3 R2UR UR38, R2 ;  /* 0x000000000226b2ca */ /* 0x008fe200000e0000 */
[----:B------:R-:W-:-:S14]  /*05b0*/  BRA.U !UP6, `(.L_x_166) ;  /* 0x000000010e247547 */ /* 0x000fdc000b800000 */
[----:B------:R-:W-:Y:S01]  /*05c0*/  UISETP.NE.AND UP1, UPT, UR25, URZ, UPT ;  /* 0x000000ff1900728c */ /* 0x000fe2000bf25270 */
[----:B------:R-:W-:Y:S02]  /*05d0*/  IMAD.U32 R2, RZ, RZ, UR40 ;  /* 0x00000028ff027e24 */ /* 0x000fe4000f8e00ff */
[----:B------:R-:W-:-:S03]  /*05e0*/  IMAD.U32 R3, RZ, RZ, UR41 ;  /* 0x00000029ff037e24 */ /* 0x000fc6000f8e00ff */
[----:B------:R-:W-:-:S13]  /*05f0*/  PLOP3.LUT P0, PT, PT, PT, UP1, 0x80, 0x8 ;  /* 0x000000000008781c */ /* 0x000fda0003f0f018 */
[----:B------:R-:W2:Y:S04]  /*0600*/  @P0 LDG.E R0, desc[UR32][R2.64+0x4] ;  /* 0x0000042002000981 */ /* 0x000ea8000c1e1900 */
[----:B------:R-:W3:Y:S01]  /*0610*/  @!P0 LDG.E R2, desc[UR32][R2.64] ;  /* 0x0000002002028981 */ /* 0x000ee2000c1e1900 */
[----:B--2---:R-:W-:-:S13]  /*0620*/  @P0 R2UR UR10, R0 ;  /* 0x00000000000a02ca */ /* 0x004fda00000e0000 */
[----:B------:R-:W-:-:S07]  /*0630*/  @UP1 UIADD3 UR10, UPT, UPT, UR10, -UR38, URZ ;  /* 0x800000260a0a1290 */ /* 0x000fce000fffe0ff */
[----:B---3--:R-:W-:-:S15]  /*0640*/  @!P0 R2UR UR10, R2 ;  /* 0x00000000020a82ca */ /* 0x008fde00000e0000 */
.L_x_166:
[----:B------:R-:W-:Y:S01]  /*0650*/  @!UP0 UIADD3 UR35, UPT, UPT, UR9, UR10, -UR36 ;  /* 0x0000000a09238290 */ /* 0x000fe2000fffe824 */
[----:B-1----:R-:W-:Y:S01]  /*0660*/  @!UP4 UMOV UR37, UR22 ;  /* 0x000000160025cc82 */ /* 0x002fe20008000000 */
[----:B------:R-:W-:Y:S02]  /*0670*/  @UP4 UIADD3 UR37, UPT, UPT, UR8, -UR17, URZ ;  /* 0x8000001108254290 */ /* 0x000fe4000fffe0ff */
[----:B------:R-:W-:-:S09]  /*0680*/  UISETP.GT.AND UP0, UPT, UR35, UR46, UPT ;  /* 0x0000002e2300728c */ /* 0x000fd2000bf04270 */
[----:B------:R-:W-:Y:S05]  /*0690*/  BRA.U !UP0, `(.L_x_167) ;  /* 0x00000099080c7547 */ /* 0x000fea000b800000 */
[----:B------:R-:W-:Y:S02]  /*06a0*/  UISETP.NE.AND UP1, UPT, UR17, -0x1, UPT ;  /* 0xffffffff1100788c */ /* 0x000fe4000bf25270 */
[----:B------:R-:W-:Y:S02]  /*06b0*/  UIADD3 UR12, UPT, UPT, UR37, 0x3f, URZ ;  /* 0x0000003f250c7890 */ /* 0x000fe4000fffe0ff */
[----:B------:R-:W-:Y:S02]  /*06c0*/  UISETP.NE.AND UP2, UPT, UR38, -0x1, UPT ;  /* 0xffffffff2600788c */ /* 0x000fe4000bf45270 */
[----:B------:R-:W-:-:S04]  /*06d0*/  USHF.R.S32.HI UR34, URZ, 0x1f, UR12 ;  /* 0x0000001fff227899 */ /* 0x000fc8000801140c */
[----:B------:R-:W-:Y:S01]  /*06e0*/  ULEA.HI UR34, UR34, UR12, URZ, 0x6 ;  /* 0x0000000c22227291 */ /* 0x000fe2000f8f30ff */
[----:B------:R-:W1:Y:S01]  /*06f0*/  @!UP1 LDCU.64 UR10, c[0x0][0x398] ;  /* 0x00007300ff0a97ac */ /* 0x000e620008000a00 */
[----:B------:R-:W2:Y:S02]  /*0700*/  @UP1 LDCU.64 UR8, c[0x0][0x3b0] ;  /* 0x00007600ff0817ac */ /* 0x000ea40008000a00 */
[----:B------:R-:W-:-:S04]  /*0710*/  USHF.R.S32.HI UR34, URZ, 0x6, UR34 ;  /* 0x00000006ff227899 */ /* 0x000fc80008011422 */
[----:B------:R-:W-:-:S04]  /*0720*/  USHF.L.U32 UR31, UR34, 0x6, URZ ;  /* 0x00000006221f7899 */ /* 0x000fc800080006ff */
[----:B------:R-:W-:Y:S02]  /*0730*/  UIADD3 UR48, UPT, UPT, UR31, -0x40, URZ ;  /* 0xffffffc01f307890 */ /* 0x000fe4000fffe0ff */
[----:B-1----:R-:W-:Y:S02]  /*0740*/  @!UP1 UIMAD.WIDE.U32 UR54, UR49, UR10, URZ ;  /* 0x0000000a313692a5 */ /* 0x002fe4000f8e00ff */
[----:B--2---:R-:W-:Y:S02]  /*0750*/  @UP1 UIMAD.WIDE.U32 UR12, UR17, UR8, URZ ;  /* 0x00000008110c12a5 */ /* 0x004fe4000f8e00ff */
[----:B------:R-:W-:Y:S02]  /*0760*/  @!UP1 UIMAD UR51, UR49, UR11, UR55 ;  /* 0x0000000b313392a4 */ /* 0x000fe4000f8e0237 */
[----:B------:R-:W-:Y:S02]  /*0770*/  @UP1 UIMAD UR51, UR17, UR9, UR13 ;  /* 0x00000009113312a4 */ /* 0x000fe4000f8e020d */
[----:B------:R-:W-:Y:S01]  /*0780*/  USHF.R.S32.HI UR55, URZ, 0x1f, UR48 ;  /* 0x0000001fff377899 */ /* 0x000fe20008011430 */
[----:B------:R-:W-:Y:S01]  /*0790*/  @UP1 UMOV UR54, UR12 ;  /* 0x0000000c00361c82 */ /* 0x000fe20008000000 */
[----:B------:R-:W-:Y:S10]  /*07a0*/  BRA.U UP2, `(.L_x_168) ;  /* 0x0000000102307547 */ /* 0x000ff4000b800000 */
[----:B------:R-:W1:Y:S01]  /*07b0*/  LDCU.64 UR14, c[0x0][0x3b8] ;  /* 0x00007700ff0e77ac */ /* 0x000e620008000a00 */
[----:B------:R-:W2:Y:S01]  /*07c0*/  LDCU.64 UR8, c[0x0][0x3a0] ;  /* 0x00007400ff0877ac */ /* 0x000ea20008000a00 */
[----:B------:R-:W-:-:S04]  /*07d0*/  USHF.R.S32.HI UR10, URZ, 0x1f, UR36 ;  /* 0x0000001fff0a7899 */ /* 0x000fc80008011424 */
[----:B-1----:R-:W-:Y:S02]  /*07e0*/  UIMAD UR10, UR10, UR14, URZ ;  /* 0x0000000e0a0a72a4 */ /* 0x002fe4000f8e02ff */
[----:B------:R-:W-:Y:S02]  /*07f0*/  UIMAD.WIDE.U32 UR12, UR36, UR14, URZ ;  /* 0x0000000e240c72a5 */ /* 0x000fe4000f8e00ff */
[----:B------:R-:W-:-:S04]  /*0800*/  UIMAD UR10, UR36, UR15, UR10 ;  /* 0x0000000f240a72a4 */ /* 0x000fc8000f8e020a */
[----:B------:R-:W-:-:S03]  /*0810*/  UIADD3 UR11, UPT, UPT, UR13, UR10, URZ ;  /* 0x0000000a0d0b7290 */ /* 0x000fc6000fffe0ff */
[----:B------:R-:W-:Y:S02]  /*0820*/  UMOV UR10, UR12 ;  /* 0x0000000c000a7c82 */ /* 0x000fe40008000000 */
[----:B--2---:R-:W-:-:S04]  /*0830*/  UIMAD.WIDE.U32 UR52, UR49, UR8, UR10 ;  /* 0x00000008313472a5 */ /* 0x004fc8000f8e000a */
[----:B------:R-:W-:-:S06]  /*0840*/  UIMAD UR9, UR49, UR9, UR53 ;  /* 0x00000009310972a4 */ /* 0x000fcc000f8e0235 */
[----:B------:R-:W-:Y:S01]  /*0850*/  MOV R20, UR9 ;  /* 0x0000000900147c02 */ /* 0x000fe20008000f00 */
[----:B------:R-:W-:Y:S05]  /*0860*/  BRA `(.L_x_169) ;  /* 0x0000000000187947 */ /* 0x000fea0003800000 */
.L_x_168:
[----:B------:R-:W1:Y:S01]  /*0870*/  LDCU.64 UR14, c[0x0][0x3b8] ;  /* 0x00007700ff0e77ac */ /* 0x000e620008000a00 */
[----:B------:R-:W-:-:S04]  /*0880*/  UIADD3 UR8, UPT, UPT, UR36, UR38, URZ ;  /* 0x0000002624087290 */ /* 0x000fc8000fffe0ff */
[----:B-1----:R-:W-:Y:S02]  /*0890*/  UIMAD.WIDE.U32 UR52, UR8, UR14, URZ ;  /* 0x0000000e083472a5 */ /* 0x002fe4000f8e00ff */
[----:B------:R-:W-:-:S04]  /*08a0*/  UIMAD UR8, UR8, UR15, URZ ;  /* 0x0000000f080872a4 */ /* 0x000fc8000f8e02ff */
[----:B------:R-:W-:-:S06]  /*08b0*/  UIADD3 UR8, UPT, UPT, UR53, UR8, URZ ;  /* 0x0000000835087290 */ /* 0x000fcc000fffe0ff */
[----:B------:R-:W-:Y:S02]  /*08c0*/  MOV R20, UR8 ;  /* 0x0000000800147c02 */ /* 0x000fe40008000f00 */
.L_x_169:
[----:B------:R-:W1:Y:S01]  /*08d0*/  LDC R5, c[0x0][0x3e8] ;  /* 0x0000fa00ff057b82 */ /* 0x000e620000000800 */
[----:B------:R-:W2:Y:S01]  /*08e0*/  S2R R6, SR_CTAID.Z ;  /* 0x0000000000067919 */ /* 0x000ea20000002700 */
[----:B------:R-:W-:Y:S01]  /*08f0*/  USHF.R.S32.HI UR45, URZ, 0x1f, UR46 ;  /* 0x0000001fff2d7899 */ /* 0x000fe2000801142e */
[----:B-1----:R-:W-:-:S05]  /*0900*/  IABS R0, R5 ;  /* 0x0000000500007213 */ /* 0x002fca0000000000 */
[----:B------:R-:W-:-:S04]  /*0910*/  IMAD.MOV.U32 R4, RZ, RZ, R0 ;  /* 0x000000ffff047224 */ /* 0x000fc800078e0000 */
[----:B------:R-:W1:Y:S01]  /*0920*/  I2F.RP R2, R4 ;  /* 0x0000000400027306 */ /* 0x000e620000209400 */
[----:B--2---:R-:W-:-:S07]  /*0930*/  IABS R6, R6 ;  /* 0x0000000600067213 */ /* 0x004fce0000000000 */
[----:B-1----:R-:W1:Y:S02]  /*0940*/  MUFU.RCP R2, R2 ;  /* 0x0000000200027308 */ /* 0x002e640000001000 */
[----:B-1----:R-:W-:-:S06]  /*0950*/  VIADD R2, R2, 0xffffffe ;  /* 0x0ffffffe02027836 */ /* 0x002fcc0000000000 */
[----:B------:R-:W1:Y:S02]  /*0960*/  F2I.FTZ.U32.TRUNC.NTZ R3, R2 ;  /* 0x0000000200037305 */ /* 0x000e64000021f000 */
[----:B-1----:R-:W-:Y:S01]  /*0970*/  IADD3 R0, PT, PT, RZ, -R3, RZ ;  /* 0x80000003ff007210 */ /* 0x002fe20007ffe0ff */
[----:B------:R-:W-:-:S04]  /*0980*/  IMAD.MOV.U32 R2, RZ, RZ, RZ ;  /* 0x000000ffff027224 */ /* 0x000fc800078e00ff */
[----:B------:R-:W-:-:S04]  /*0990*/  IMAD R0, R0, R4, RZ ;  /* 0x0000000400007224 */ /* 0x000fc800078e02ff */
[----:B------:R-:W-:-:S04]  /*09a0*/  IMAD.HI.U32 R0, R3, R0, R2 ;  /* 0x0000000003007227 */ /* 0x000fc800078e0002 */
[----:B------:R-:W-:-:S04]  /*09b0*/  IMAD.MOV.U32 R3, RZ, RZ, R6 ;  /* 0x000000ffff037224 */ /* 0x000fc800078e0006 */
[----:B------:R-:W-:-:S05]  /*09c0*/  IMAD.HI.U32 R0, R0, R3, RZ ;  /* 0x0000000300007227 */ /* 0x000fca00078e00ff */
[----:B------:R-:W-:-:S05]  /*09d0*/  IADD3 R2, PT, PT, -R0, RZ, RZ ;  /* 0x000000ff00027210 */ /* 0x000fca0007ffe1ff */
[----:B------:R-:W-:-:S05]  /*09e0*/  IMAD R2, R4, R2, R3 ;  /* 0x0000000204027224 */ /* 0x000fca00078e0203 */
[----:B------:R-:W-:-:S13]  /*09f0*/  ISETP.GT.U32.AND P1, PT, R4, R2, PT ;  /* 0x000000020400720c */ /* 0x000fda0003f24070 */
[----:B------:R-:W-:Y:S02]  /*0a00*/  @!P1 IMAD.IADD R2, R2, 0x1, -R4 ;  /* 0x0000000102029824 */ /* 0x000fe400078e0a04 */
[----:B------:R-:W-:Y:S01]  /*0a10*/  @!P1 VIADD R0, R0, 0x1 ;  /* 0x0000000100009836 */ /* 0x000fe20000000000 */
[C---:B------:R-:W-:Y:S02]  /*0a20*/  ISETP.NE.AND P1, PT, R5.reuse, RZ, PT ;  /* 0x000000ff0500720c */ /* 0x040fe40003f25270 */
[----:B------:R-:W-:Y:S02]  /*0a30*/  ISETP.GE.U32.AND P2, PT, R2, R4, PT ;  /* 0x000000040200720c */ /* 0x000fe40003f46070 */
[----:B------:R-:W-:-:S04]  /*0a40*/  LOP3.LUT R2, R5, UR23, RZ, 0x3c, !PT ;  /* 0x0000001705027c12 */ /* 0x000fc8000f8e3cff */
[----:B------:R-:W-:-:S07]  /*0a50*/  ISETP.GE.AND P0, PT, R2, RZ, PT ;  /* 0x000000ff0200720c */ /* 0x000fce0003f06270 */
[----:B------:R-:W-:-:S05]  /*0a60*/  @P2 IADD3 R0, PT, PT, R0, 0x1, RZ ;  /* 0x0000000100002810 */ /* 0x000fca0007ffe0ff */
[----:B------:R-:W-:-:S05]  /*0a70*/  IMAD.MOV.U32 R16, RZ, RZ, R0 ;  /* 0x000000ffff107224 */ /* 0x000fca00078e0000 */
[----:B------:R-:W-:Y:S02]  /*0a80*/  @!P0 IADD3 R16, PT, PT, -R16, RZ, RZ ;  /* 0x000000ff10108210 */ /* 0x000fe40007ffe1ff */
[----:B------:R-:W-:-:S04]  /*0a90*/  @!P1 LOP3.LUT R16, RZ, R5, RZ, 0x33, !PT ;  /* 0x00000005ff109212 */ /* 0x000fc800078e33ff */
[----:B------:R-:W-:Y:S01]  /*0aa0*/  SHF.R.S32.HI R23, RZ, 0x1f, R16 ;  /* 0x0000001fff177819 */ /* 0x000fe20000011410 */
[----:B------:R-:W-:Y:S05]  /*0ab0*/  BRA.U UP2, `(.L_x_170) ;  /* 0x0000000102347547 */ /* 0x000fea000b800000 */
        /* <DEDUP_REMOVED lines=9> */
[----:B------:R-:W-:-:S03]  /*0b50*/  UIMAD UR9, UR49, UR9, UR11 ;  /* 0x00000009310972a4 */ /* 0x000fc6000f8e020b */
[----:B------:R-:W-:-:S03]  /*0b60*/  UMOV UR50, UR10 ;  /* 0x0000000a00327c82 */ /* 0x000fc60008000000 */
[----:B------:R-:W-:Y:S01]  /*0b70*/  MOV R24, UR9 ;  /* 0x0000000900187c02 */ /* 0x000fe20008000f00 */
[----:B------:R-:W-:Y:S06]  /*0b80*/  BRA `(.L_x_171) ;  /* 0x00000000001c7947 */ /* 0x000fec0003800000 */
.L_x_170:
[----:B------:R-:W1:Y:S01]  /*0b90*/  LDCU.64 UR12, c[0x0][0x3c0] ;  /* 0x00007800ff0c77ac */ /* 0x000e620008000a00 */
[----:B------:R-:W-:-:S04]  /*0ba0*/  UIADD3 UR8, UPT, UPT, UR36, UR38, URZ ;  /* 0x0000002624087290 */ /* 0x000fc8000fffe0ff */
[----:B-1----:R-:W-:Y:S02]  /*0bb0*/  UIMAD.WIDE.U32 UR10, UR8, UR12, URZ ;  /* 0x0000000c080a72a5 */ /* 0x002fe4000f8e00ff */
[----:B------:R-:W-:-:S04]  /*0bc0*/  UIMAD UR8, UR8, UR13, URZ ;  /* 0x0000000d080872a4 */ /* 0x000fc8000f8e02ff */
[----:B------:R-:W-:Y:S01]  /*0bd0*/  UIADD3 UR8, UPT, UPT, UR11, UR8, URZ ;  /* 0x000000080b087290 */ /* 0x000fe2000fffe0ff */
[----:B------:R-:W-:-:S05]  /*0be0*/  UMOV UR50, UR10 ;  /* 0x0000000a00327c82 */ /* 0x000fca0008000000 */
[----:B------:R-:W-:-:S07]  /*0bf0*/  MOV R24, UR8 ;  /* 0x0000000800187c02 */ /* 0x000fce0008000f00 */
.L_x_171:
[----:B------:R-:W1:Y:S01]  /*0c00*/  @!UP1 LDCU.64 UR10, c[0x0][0x588] ;  /* 0x0000b100ff0a97ac */ /* 0x000e620008000a00 */
[----:B------:R-:W2:Y:S01]  /*0c10*/  @UP1 LDCU.64 UR8, c[0x0][0x590] ;  /* 0x0000b200ff0817ac */ /* 0x000ea20008000a00 */
[----:B------:R-:W3:Y:S01]  /*0c20*/  LDCU UR16, c[0x0][0x3e0] ;  /* 0x00007c00ff1077ac */ /* 0x000ee20008000800 */
[----:B------:R-:W3:Y:S01]  /*0c30*/  LDCU UR44, c[0x0][0x44c] ;  /* 0x00008980ff2c77ac */ /* 0x000ee20008000800 */
[----:B-1----:R-:W-:-:S04]  /*0c40*/  @!UP1 UIMAD.WIDE.U32 UR62, UR49, UR10, URZ ;  /* 0x0000000a313e92a5 */ /* 0x002fc8000f8e00ff */
[----:B------:R-:W-:Y:S02]  /*0c50*/  @!UP1 UIMAD UR47, UR49, UR11, UR63 ;  /* 0x0000000b312f92a4 */ /* 0x000fe4000f8e023f */
[----:B--2---:R-:W-:-:S04]  /*0c60*/  @UP1 UIMAD.WIDE.U32 UR10, UR17, UR8, URZ ;  /* 0x00000008110a12a5 */ /* 0x004fc8000f8e00ff */
[----:B------:R-:W-:Y:S02]  /*0c70*/  @UP1 UIMAD UR47, UR17, UR9, UR11 ;  /* 0x00000009112f12a4 */ /* 0x000fe4000f8e020b */
[----:B---3--:R-:W-:Y:S01]  /*0c80*/  UIMAD.WIDE UR58, UR16, UR44, URZ ;  /* 0x0000002c103a72a5 */ /* 0x008fe2000f8e02ff */
[----:B------:R-:W-:Y:S01]  /*0c90*/  @UP1 UMOV UR62, UR10 ;  /* 0x0000000a003e1c82 */ /* 0x000fe20008000000 */
[----:B------:R-:W-:Y:S10]  /*0ca0*/  BRA.U UP1, `(.L_x_172) ;  /* 0x0000000101447547 */ /* 0x000ff4000b800000 */
[----:B------:R-:W1:Y:S01]  /*0cb0*/  LDCU UR42, c[0x0][0x444] ;  /* 0x00008880ff2a77ac */ /* 0x000e620008000800 */
[----:B------:R-:W-:Y:S02]  /*0cc0*/  USHF.R.S32.HI UR9, URZ, 0x1f, UR16 ;  /* 0x0000001fff097899 */ /* 0x000fe40008011410 */
[----:B-1----:R-:W-:Y:S02]  /*0cd0*/  USHF.R.S32.HI UR8, URZ, 0x1f, UR42 ;  /* 0x0000001fff087899 */ /* 0x002fe4000801142a */
[----:B------:R-:W-:Y:S02]  /*0ce0*/  UIMAD.WIDE.U32 UR42, UR49, UR42, URZ ;  /* 0x0000002a312a72a5 */ /* 0x000fe4000f8e00ff */
[----:B------:R-:W-:Y:S02]  /*0cf0*/  UIMAD UR8, UR8, UR49, URZ ;  /* 0x00000031080872a4 */ /* 0x000fe4000f8e02ff */
[----:B------:R-:W-:Y:S02]  /*0d00*/  UIMAD.WIDE.U32 UR10, UR42, UR16, URZ ;  /* 0x000000102a0a72a5 */ /* 0x000fe4000f8e00ff */
[----:B------:R-:W-:-:S04]  /*0d10*/  UIADD3 UR8, UPT, UPT, UR43, UR8, URZ ;  /* 0x000000082b087290 */ /* 0x000fc8000fffe0ff */
[----:B------:R-:W-:-:S04]  /*0d20*/  UIMAD UR8, UR8, UR16, URZ ;  /* 0x00000010080872a4 */ /* 0x000fc8000f8e02ff */
[----:B------:R-:W-:Y:S02]  /*0d30*/  UIMAD UR8, UR9, UR42, UR8 ;  /* 0x0000002a090872a4 */ /* 0x000fe4000f8e0208 */
[----:B------:R-:W-:Y:S02]  /*0d40*/  USHF.R.S32.HI UR9, URZ, 0x1f, UR44 ;  /* 0x0000001fff097899 */ /* 0x000fe4000801142c */
[----:B------:R-:W-:Y:S02]  /*0d50*/  UIADD3 UR8, UPT, UPT, UR11, UR8, URZ ;  /* 0x000000080b087290 */ /* 0x000fe4000fffe0ff */
[----:B------:R-:W-:Y:S02]  /*0d60*/  UIMAD.WIDE.U32 UR42, UR10, UR44, URZ ;  /* 0x0000002c0a2a72a5 */ /* 0x000fe4000f8e00ff */
[----:B------:R-:W-:-:S04]  /*0d70*/  UIMAD UR8, UR8, UR44, URZ ;  /* 0x0000002c080872a4 */ /* 0x000fc8000f8e02ff */
[----:B------:R-:W-:-:S03]  /*0d80*/  UIMAD UR8, UR9, UR10, UR8 ;  /* 0x0000000a090872a4 */ /* 0x000fc6000f8e0208 */
[----:B------:R-:W-:Y:S01]  /*0d90*/  UMOV UR10, UR42 ;  /* 0x0000002a000a7c82 */ /* 0x000fe20008000000 */
[----:B------:R-:W-:Y:S01]  /*0da0*/  UIADD3 UR8, UPT, UPT, UR43, UR8, URZ ;  /* 0x000000082b087290 */ /* 0x000fe2000fffe0ff */
[----:B------:R-:W-:Y:S11]  /*0db0*/  BRA `(.L_x_173) ;  /* 0x00000000000c7947 */ /* 0x000ff60003800000 */
.L_x_172:
[----:B------:R-:W-:Y:S02]  /*0dc0*/  UIMAD.WIDE.U32 UR10, UR58, UR17, URZ ;  /* 0x000000113a0a72a5 */ /* 0x000fe4000f8e00ff */
[----:B------:R-:W-:-:S04]  /*0dd0*/  UIMAD UR8, UR59, UR17, URZ ;  /* 0x000000113b0872a4 */ /* 0x000fc8000f8e02ff */
[----:B------:R-:W-:-:S12]  /*0de0*/  UIADD3 UR8, UPT, UPT, UR11, UR8, URZ ;  /* 0x000000080b087290 */ /* 0x000fd8000fffe0ff */
.L_x_173:
[----:B------:R-:W1:Y:S01]  /*0df0*/  LDCU.U8 UR9, c[0x0][0x548] ;  /* 0x0000a900ff0977ac */ /* 0x000e620008000000 */
[----:B------:R-:W-:Y:S01]  /*0e00*/  USHF.L.U32 UR42, UR49, 0x7, URZ ;  /* 0x00000007312a7899 */ /* 0x000fe200080006ff */
[----:B------:R-:W2:Y:S03]  /*0e10*/  LDCU.U8 UR60, c[0x0][0x5f0] ;  /* 0x0000be00ff3c77ac */ /* 0x000ea60008000000 */
[----:B------:R-:W-:Y:S02]  /*0e20*/  USEL UR11, UR42, URZ, UP5 ;  /* 0x000000ff2a0b7287 */ /* 0x000fe4000a800000 */
[----:B------:R-:W-:Y:S02]  /*0e30*/  UIMAD UR57, UR23, UR44, URZ ;  /* 0x0000002c173972a4 */ /* 0x000fe4000f8e02ff */
[----:B------:R-:W-:Y:S02]  /*0e40*/  UIADD3 UR11, UP0, UPT, UR48, UR11, URZ ;  /* 0x0000000b300b7290 */ /* 0x000fe4000ff1e0ff */
[----:B-1----:R-:W-:-:S02]  /*0e50*/  UISETP.NE.AND UP1, UPT, UR9, URZ, UPT ;  /* 0x000000ff0900728c */ /* 0x002fc4000bf25270 */
[----:B------:R-:W-:Y:S02]  /*0e60*/  UIADD3.X UR56, UPT, UPT, URZ, UR55, URZ, UP0, !UPT ;  /* 0x00000037ff387290 */ /* 0x000fe400087fe4ff */
[----:B------:R-:W-:Y:S02]  /*0e70*/  UIMAD.WIDE.U32 UR64, UR11, UR58, URZ ;  /* 0x0000003a0b4072a5 */ /* 0x000fe4000f8e00ff */
[----:B------:R-:W-:-:S04]  /*0e80*/  UIMAD UR56, UR56, UR58, URZ ;  /* 0x0000003a383872a4 */ /* 0x000fc8000f8e02ff */
[----:B------:R-:W-:-:S04]  /*0e90*/  UIMAD UR56, UR59, UR11, UR56 ;  /* 0x0000000b3b3872a4 */ /* 0x000fc8000f8e0238 */
[----:B------:R-:W-:Y:S01]  /*0ea0*/  UIADD3 UR56, UPT, UPT, UR65, UR56, URZ ;  /* 0x0000003841387290 */ /* 0x000fe2000fffe0ff */
[----:B--2---:R-:W-:Y:S11]  /*0eb0*/  BRA.U !UP1, `(.L_x_174) ;  /* 0x00000001091c7547 */ /* 0x004ff6000b800000 */
[----:B------:R-:W1:Y:S01]  /*0ec0*/  LDCU UR9, c[0x0][0x434] ;  /* 0x00008680ff0977ac */ /* 0x000e620008000800 */
[----:B------:R-:W2:Y:S01]  /*0ed0*/  LDCU UR59, c[0x0][0x454] ;  /* 0x00008a80ff3b77ac */ /* 0x000ea20008000800 */
[----:B------:R-:W-:Y:S02]  /*0ee0*/  UISETP.NE.AND UP0, UPT, UR17, -0x1, UPT ;  /* 0xffffffff1100788c */ /* 0x000fe4000bf05270 */
[----:B-1----:R-:W-:-:S04]  /*0ef0*/  UIMAD UR9, UR49, UR9, URZ ;  /* 0x00000009310972a4 */ /* 0x002fc8000f8e02ff */
[----:B------:R-:W-:-:S04]  /*0f00*/  USEL UR9, UR9, UR17, !UP0 ;  /* 0x0000001109097287 */ /* 0x000fc8000c000000 */
[----:B--2---:R-:W-:Y:S01]  /*0f10*/  UIMAD UR59, UR23, UR59, UR9 ;  /* 0x0000003b173b72a4 */ /* 0x004fe2000f8e0209 */
[----:B------:R-:W-:Y:S05]  /*0f20*/  BRA `(.L_x_175) ;  /* 0x00000000000c7947 */ /* 0x000fea0003800000 */
.L_x_174:
[----:B------:R-:W1:Y:S01]  /*0f30*/  LDCU UR59, c[0x0][0x434] ;  /* 0x00008680ff3b77ac */ /* 0x000e620008000800 */
[----:B------:R-:W-:-:S04]  /*0f40*/  UIMAD UR9, UR49, UR16, UR23 ;  /* 0x00000010310972a4 */ /* 0x000fc8000f8e0217 */
[----:B-1----:R-:W-:Y:S02]  /*0f50*/  UIMAD UR59, UR9, UR59, URZ ;  /* 0x0000003b093b72a4 */ /* 0x002fe4000f8e02ff */
.L_x_175:
[----:B------:R-:W-:Y:S01]  /*0f60*/  UIADD3 UR53, UPT, UPT, UR34, -0x1, URZ ;  /* 0xffffffff22357890 */ /* 0x000fe2000fffe0ff */
[----:B------:R-:W-:Y:S09]  /*0f70*/  BRA.U !UP1, `(.L_x_176) ;  /* 0x0000000109247547 */ /* 0x000ff2000b800000 */
[----:B------:R-:W1:Y:S01]  /*0f80*/  LDCU UR9, c[0x0][0x444] ;  /* 0x00008880ff0977ac */ /* 0x000e620008000800 */
[----:B------:R-:W-:Y:S01]  /*0f90*/  UISETP.NE.AND UP0, UPT, UR17, -0x1, UPT ;  /* 0xffffffff1100788c */ /* 0x000fe2000bf05270 */
[----:B------:R-:W2:Y:S10]  /*0fa0*/  LDCU UR11, c[0x0][0x430] ;  /* 0x00008600ff0b77ac */ /* 0x000eb40008000800 */
[----:B-1----:R-:W-:Y:S01]  /*0fb0*/  @!UP0 UIMAD UR17, UR49, UR9, URZ ;  /* 0x00000009311182a4 */ /* 0x002fe2000f8e02ff */
[----:B------:R-:W2:Y:S03]  /*0fc0*/  LDCU UR9, c[0x0][0x454] ;  /* 0x00008a80ff0977ac */ /* 0x000ea60008000800 */
[----:B------:R-:W-:-:S02]  /*0fd0*/  UIADD3 UR17, UPT, UPT, UR42, UR17, URZ ;  /* 0x000000112a117290 */ /* 0x000fc4000fffe0ff */
[----:B--2---:R-:W-:-:S04]  /*0fe0*/  ULEA UR9, UR11, UR9, 0x7 ;  /* 0x000000090b097291 */ /* 0x004fc8000f8e38ff */
[----:B------:R-:W-:Y:S01]  /*0ff0*/  UIMAD UR58, UR9, UR23, UR17 ;  /* 0x00000017093a72a4 */ /* 0x000fe2000f8e0211 */
[----:B------:R-:W-:Y:S11]  /*1000*/  BRA `(.L_x_177) ;  /* 0x00000000000c7947 */ /* 0x000ff60003800000 */
.L_x_176:
[----:B------:R-:W1:Y:S01]  /*1010*/  LDCU UR58, c[0x0][0x444] ;  /* 0x00008880ff3a77ac */ /* 0x000e620008000800 */
[----:B------:R-:W-:-:S04]  /*1020*/  UIMAD UR9, UR49, UR16, UR23 ;  /* 0x00000010310972a4 */ /* 0x000fc8000f8e0217 */
[----:B-1----:R-:W-:-:S12]  /*1030*/  UIMAD UR58, UR9, UR58, URZ ;  /* 0x0000003a093a72a4 */ /* 0x002fd8000f8e02ff */
.L_x_177:
[----:B------:R-:W-:Y:S01]  /*1040*/  USHF.R.S32.HI UR9, URZ, 0x1f, UR57 ;  /* 0x0000001fff097899 */ /* 0x000fe20008011439 */
[----:B------:R-:W1:Y:S01]  /*1050*/  S2R R29, SR_TID.X ;  /* 0x00000000001d7919 */ /* 0x000e620000002100 */
[----:B------:R-:W-:Y:S01]  /*1060*/  UIADD3 UR57, UP1, UP0, UR64, UR10, UR57 ;  /* 0x0000000a40397290 */ /* 0x000fe2000f83e039 */
[----:B------:R-:W2:Y:S01]  /*1070*/  LDC.64 R12, c[0x0][0x3b0] ;  /* 0x0000ec00ff0c7b82 */ /* 0x000ea20000000a00 */
[----:B------:R-:W-:Y:S01]  /*1080*/  UIADD3 UR43, UPT, UPT, UR46, UR37, URZ ;  /* 0x000000252e2b7290 */ /* 0x000fe2000fffe0ff */
[----:B------:R-:W-:Y:S01]  /*1090*/  IMAD.MOV.U32 R11, RZ, RZ, RZ ;  /* 0x000000ffff0b7224 */ /* 0x000fe200078e00ff */
[----:B------:R-:W-:Y:S01]  /*10a0*/  UIADD3.X UR56, UPT, UPT, UR56, UR8, UR9, UP1, UP0 ;  /* 0x0000000838387290 */ /* 0x000fe20008fe0409 */
[----:B------:R-:W-:Y:S01]  /*10b0*/  ISETP.NE.AND P3, PT, RZ, UR60, PT ;  /* 0x0000003cff007c0c */ /* 0x000fe2000bf65270 */
[----:B------:R-:W-:Y:S01]  /*10c0*/  UIMAD UR44, UR16, UR44, URZ ;  /* 0x0000002c102c72a4 */ /* 0x000fe2000f8e02ff */
[----:B------:R-:W-:Y:S01]  /*10d0*/  BSSY.RECONVERGENT B1, `(.L_x_167) ;  /* 0x00008df000017945 */ /* 0x000fe20003800200 */
[----:B------:R-:W3:Y:S01]  /*10e0*/  LDCU.64 UR60, c[0x0][0x420] ;  /* 0x00008400ff3c77ac */ /* 0x000ee20008000a00 */
[----:B------:R-:W4:Y:S01]  /*10f0*/  LDC.64 R14, c[0x0][0x5f8] ;  /* 0x00017e00ff0e7b82 */ /* 0x000f220000000a00 */
[----:B------:R-:W5:Y:S01]  /*1100*/  LDCU UR9, c[0x0][0x508] ;  /* 0x0000a100ff0977ac */ /* 0x000f620008000800 */
[----:B------:R-:W-:-:S02]  /*1110*/  ULEA UR58, UR53, UR58, 0x6 ;  /* 0x0000003a353a7291 */ /* 0x000fc4000f8e30ff */
[----:B------:R-:W-:Y:S02]  /*1120*/  ULEA UR59, UR53, UR59, 0x6 ;  /* 0x0000003b353b7291 */ /* 0x000fe4000f8e30ff */
[----:B-----5:R-:W-:Y:S01]  /*1130*/  UIADD3 UR9, UPT, UPT, UR43, -UR9, -UR35 ;  /* 0x800000092b097290 */ /* 0x020fe2000fffe823 */
[C---:B-1----:R-:W-:Y:S01]  /*1140*/  IMAD.SHL.U32 R26, R29.reuse, 0x8, RZ ;  /* 0x000000081d1a7824 */ /* 0x042fe200078e00ff */
[--C-:B------:R-:W-:Y:S02]  /*1150*/  SHF.R.U32.HI R25, RZ, 0x3, R29.reuse ;  /* 0x00000003ff197819 */ /* 0x100fe4000001161d */
[----:B------:R-:W-:Y:S01]  /*1160*/  USHF.R.S32.HI UR8, URZ, 0x1f, UR9 ;  /* 0x0000001fff087899 */ /* 0x000fe20008011409 */
[----:B------:R-:W-:Y:S02]  /*1170*/  SHF.R.U32.HI R9, RZ, 0x5, R29 ;  /* 0x00000005ff097819 */ /* 0x000fe4000001161d */
[----:B------:R-:W-:Y:S01]  /*1180*/  LOP3.LUT R10, R26, 0x38, RZ, 0xc0, !PT ;  /* 0x000000381a0a7812 */ /* 0x000fe200078ec0ff */
[----:B------:R-:W-:Y:S01]  /*1190*/  ULEA.HI UR8, UR8, UR9, URZ, 0x6 ;  /* 0x0000000908087291 */ /* 0x000fe2000f8f30ff */
[----:B------:R-:W-:Y:S01]  /*11a0*/  LOP3.LUT R8, R29, 0x1f, RZ, 0xc0, !PT ;  /* 0x0000001f1d087812 */ /* 0x000fe200078ec0ff */
[C---:B------:R-:W-:Y:S01]  /*11b0*/  VIADD R28, R25.reuse, 0x60 ;  /* 0x00000060191c7836 */ /* 0x040fe20000000000 */
[----:B------:R-:W-:Y:S01]  /*11c0*/  IADD3 R2, P0, PT, R10, UR62, RZ ;  /* 0x0000003e0a027c10 */ /* 0x000fe2000ff1e0ff */
[----:B------:R-:W-:Y:S01]  /*11d0*/  USHF.R.S32.HI UR42, URZ, 0x6, UR8 ;  /* 0x00000006ff2a7899 */ /* 0x000fe20008011408 */
[----:B------:R-:W-:Y:S01]  /*11e0*/  IADD3 R27, PT, PT, R25, 0x40, RZ ;  /* 0x00000040191b7810 */ /* 0x000fe20007ffe0ff */
[----:B------:R-:W-:-:S02]  /*11f0*/  IMAD R8, R9, UR44, R8 ;  /* 0x0000002c09087c24 */ /* 0x000fc4000f8e0208 */
[----:B------:R-:W-:Y:S01]  /*1200*/  IMAD.X R3, RZ, RZ, UR47, P0 ;  /* 0x0000002fff037e24 */ /* 0x000fe200080e06ff */
[----:B------:R-:W-:Y:S02]  /*1210*/  UISETP.LT.AND UP0, UPT, URZ, UR42, UPT ;  /* 0x0000002aff00728c */ /* 0x000fe4000bf01270 */
[----:B------:R-:W1:Y:S02]  /*1220*/  LDCU.128 UR8, c[0x0][0x590] ;  /* 0x0000b200ff0877ac */ /* 0x000e640008000c00 */
[----:B------:R-:W-:-:S04]  /*1230*/  USEL UR42, URZ, UR42, !UP0 ;  /* 0x0000002aff2a7287 */ /* 0x000fc8000c000000 */
[----:B------:R-:W-:Y:S02]  /*1240*/  UISETP.GT.AND UP0, UPT, UR34, UR42, UPT ;  /* 0x0000002a2200728c */ /* 0x000fe4000bf04270 */
[----:B-1----:R-:W-:Y:S01]  /*1250*/  UIMAD UR17, UR55, UR8, URZ ;  /* 0x00000008371172a4 */ /* 0x002fe2000f8e02ff */
[----:B------:R-:W-:Y:S01]  /*1260*/  IMAD.U32 R0, RZ, RZ, UR8 ;  /* 0x00000008ff007e24 */ /* 0x000fe2000f8e00ff */
[----:B------:R-:W-:Y:S01]  /*1270*/  MOV R4, UR10 ;  /* 0x0000000a00047c02 */ /* 0x000fe20008000f00 */
[----:B------:R-:W-:Y:S02]  /*1280*/  USHF.L.U64.HI UR47, UR8, 0x5, UR9 ;  /* 0x00000005082f7899 */ /* 0x000fe40008010209 */
[----:B------:R-:W-:Y:S01]  /*1290*/  UIMAD UR17, UR48, UR9, UR17 ;  /* 0x00000009301172a4 */ /* 0x000fe2000f8e0211 */
[----:B------:R-:W-:-:S04]  /*12a0*/  IMAD.WIDE.U32 R2, R0, UR48, R2 ;  /* 0x0000003000027c25 */ /* 0x000fc8000f8e0002 */
[----:B------:R-:W-:Y:S01]  /*12b0*/  IMAD.U32 R0, RZ, RZ, UR11 ;  /* 0x0000000bff007e24 */ /* 0x000fe2000f8e00ff */
[----:B------:R-:W1:Y:S01]  /*12c0*/  LDCU.64 UR10, c[0x0][0x550] ;  /* 0x0000aa00ff0a77ac */ /* 0x000e620008000a00 */
[----:B------:R-:W-:-:S04]  /*12d0*/  VIADD R3, R3, UR17 ;  /* 0x0000001103037c36 */ /* 0x000fc80008000000 */
[----:B------:R-:W5:Y:S01]  /*12e0*/  LDCU.64 UR16, c[0x0][0x3c8] ;  /* 0x00007900ff1077ac */ /* 0x000f620008000a00 */
[----:B------:R-:W-:-:S04]  /*12f0*/  IMAD.WIDE.U32 R2, R4, UR23, R2 ;  /* 0x0000001704027c25 */ /* 0x000fc8000f8e0002 */
[----:B------:R-:W-:Y:S02]  /*1300*/  IMAD R3, R0, UR23, R3 ;  /* 0x0000001700037c24 */ /* 0x000fe4000f8e0203 */
[C---:B--2---:R-:W-:Y:S02]  /*1310*/  IMAD R0, R12.reuse, UR55, RZ ;  /* 0x000000370c007c24 */ /* 0x044fe4000f8e02ff */
[----:B------:R-:W-:-:S04]  /*1320*/  IMAD.WIDE.U32 R4, R12, UR48, R10 ;  /* 0x000000300c047c25 */ /* 0x000fc8000f8e000a */
[----:B------:R-:W-:Y:S01]  /*1330*/  IMAD R0, R13, UR48, R0 ;  /* 0x000000300d007c24 */ /* 0x000fe2000f8e0200 */
[----:B------:R-:W-:Y:S01]  /*1340*/  USHF.L.U32 UR48, UR8, 0x5, URZ ;  /* 0x0000000508307899 */ /* 0x000fe200080006ff */
[C---:B------:R-:W-:Y:S01]  /*1350*/  IMAD.WIDE.U32 R6, R25.reuse, UR8, R2 ;  /* 0x0000000819067c25 */ /* 0x040fe2000f8e0002 */
[----:B------:R-:W-:Y:S01]  /*1360*/  IADD3 R2, P0, PT, R4, UR54, RZ ;  /* 0x0000003604027c10 */ /* 0x000fe2000ff1e0ff */
[----:B------:R-:W2:Y:S02]  /*1370*/  LDCU.64 UR54, c[0x0][0x5e8] ;  /* 0x0000bd00ff3677ac */ /* 0x000ea40008000a00 */
[----:B------:R-:W-:Y:S01]  /*1380*/  IMAD R17, R25, UR9, R7 ;  /* 0x0000000919117c24 */ /* 0x000fe2000f8e0207 */
[----:B------:R-:W-:Y:S01]  /*1390*/  IADD3.X R3, PT, PT, R5, UR51, R0, P0, !PT ;  /* 0x0000003305037c10 */ /* 0x000fe200087fe400 */
[----:B-----5:R-:W-:Y:S01]  /*13a0*/  IMAD.U32 R0, RZ, RZ, UR16 ;  /* 0x00000010ff007e24 */ /* 0x020fe2000f8e00ff */
[----:B------:R-:W5:Y:S01]  /*13b0*/  LDCU.64 UR8, c[0x0][0x380] ;  /* 0x00007000ff0877ac */ /* 0x000f620008000a00 */
[----:B----4-:R-:W-:Y:S01]  /*13c0*/  IMAD.WIDE.U32 R4, R14, UR21, RZ ;  /* 0x000000150e047c25 */ /* 0x010fe2000f8e00ff */
[----:B-1----:R-:W-:Y:S01]  /*13d0*/  LEA R240, P2, R6, UR10, 0x1 ;  /* 0x0000000a06f07c11 */ /* 0x002fe2000f8408ff */
[----:B------:R-:W-:-:S02]  /*13e0*/  USHF.L.U32 UR51, UR44, 0x6, URZ ;  /* 0x000000062c337899 */ /* 0x000fc400080006ff */
[----:B------:R-:W-:Y:S01]  /*13f0*/  IMAD.WIDE.U32 R2, R0, UR23, R2 ;  /* 0x0000001700027c25 */ /* 0x000fe2000f8e0002 */
[----:B------:R-:W-:Y:S01]  /*1400*/  MOV R0, UR17 ;  /* 0x0000001100007c02 */ /* 0x000fe20008000f00 */
[----:B------:R-:W1:Y:S01]  /*1410*/  LDCU.64 UR16, c[0x0][0x570] ;  /* 0x0000ae00ff1077ac */ /* 0x000e620008000a00 */
[----:B------:R-:W-:Y:S01]  /*1420*/  SEL R4, R4, RZ, P3 ;  /* 0x000000ff04047207 */ /* 0x000fe20001800000 */
[----:B------:R-:W-:Y:S01]  /*1430*/  IMAD R7, R15, UR21, R5 ;  /* 0x000000150f077c24 */ /* 0x000fe2000f8e0205 */
[----:B------:R-:W-:Y:S01]  /*1440*/  SHF.R.S32.HI R5, RZ, 0x1f, R8 ;  /* 0x0000001fff057819 */ /* 0x000fe20000011408 */
[----:B------:R-:W-:Y:S01]  /*1450*/  IMAD R3, R0, UR23, R3 ;  /* 0x0000001700037c24 */ /* 0x000fe2000f8e0203 */
[----:B------:R-:W-:Y:S01]  /*1460*/  IADD3 R9, P1, P0, R8, UR57, R4 ;  /* 0x0000003908097c10 */ /* 0x000fe2000f83e004 */
[----:B------:R-:W-:Y:S01]  /*1470*/  IMAD.U32 R4, RZ, RZ, UR51 ;  /* 0x00000033ff047e24 */ /* 0x000fe2000f8e00ff */
[----:B------:R-:W-:Y:S01]  /*1480*/  SEL R0, R7, RZ, P3 ;  /* 0x000000ff07007207 */ /* 0x000fe20001800000 */
[----:B------:R-:W-:Y:S01]  /*1490*/  IMAD.WIDE.U32 R2, R25, R12, R2 ;  /* 0x0000000c19027225 */ /* 0x000fe200078e0002 */
[----:B------:R-:W-:Y:S01]  /*14a0*/  LEA.HI.X R239, R6, UR11, R17, 0x1, P2 ;  /* 0x0000000b06ef7c11 */ /* 0x000fe200090f0c11 */
[----:B--2---:R-:W-:Y:S01]  /*14b0*/  UIMAD.WIDE UR10, UR58, 0x4, UR54 ;  /* 0x000000043a0a78a5 */ /* 0x004fe2000f8e0236 */
[----:B------:R-:W-:Y:S01]  /*14c0*/  IADD3.X R5, PT, PT, R5, UR56, R0, P1, P0 ;  /* 0x0000003805057c10 */ /* 0x000fe20008fe0400 */
[----:B------:R-:W-:Y:S01]  /*14d0*/  IMAD R3, R25, R13, R3 ;  /* 0x0000000d19037224 */ /* 0x000fe200078e0203 */
[----:B------:R-:W-:Y:S01]  /*14e0*/  IADD3 R0, P0, PT, R9, UR51, RZ ;  /* 0x0000003309007c10 */ /* 0x000fe2000ff1e0ff */
[----:B------:R-:W-:Y:S01]  /*14f0*/  IMAD.SHL.U32 R8, R12, 0x20, RZ ;  /* 0x000000200c087824 */ /* 0x000fe200078e00ff */
[----:B-----5:R-:W-:Y:S01]  /*1500*/  LEA R237, P1, R2, UR8, 0x1 ;  /* 0x0000000802ed7c11 */ /* 0x020fe2000f8208ff */
[----:B------:R-:W-:Y:S01]  /*1510*/  VIADD R17, R25, 0x20 ;  /* 0x0000002019117836 */ /* 0x000fe20000000000 */
[----:B------:R-:W-:Y:S01]  /*1520*/  LEA.HI.X.SX32 R4, R4, R5, 0x1, P0 ;  /* 0x0000000504047211 */ /* 0x000fe200000f0eff */
[----:B---3--:R-:W-:Y:S01]  /*1530*/  UIMAD.WIDE UR54, UR59, 0x4, UR60 ;  /* 0x000000043b3678a5 */ /* 0x008fe2000f8e023c */
[----:B-1----:R-:W-:-:S02]  /*1540*/  LEA R232, P0, R0, UR16, 0x2 ;  /* 0x0000001000e87c11 */ /* 0x002fc4000f8010ff */
[----:B------:R-:W-:Y:S02]  /*1550*/  SHF.L.U64.HI R13, R12, 0x5, R13 ;  /* 0x000000050c0d7819 */ /* 0x000fe4000001020d */
[----:B------:R-:W-:Y:S02]  /*1560*/  LEA.HI.X R233, R0, UR17, R4, 0x2, P0 ;  /* 0x0000001100e97c11 */ /* 0x000fe400080f1404 */
[----:B------:R-:W-:Y:S02]  /*1570*/  LEA.HI.X R236, R2, UR9, R3, 0x1, P1 ;  /* 0x0000000902ec7c11 */ /* 0x000fe400088f0c03 */
[C---:B------:R-:W-:Y:S02]  /*1580*/  IADD3 R19, P2, PT, R25.reuse, 0x60, RZ ;  /* 0x0000006019137810 */ /* 0x040fe40007f5e0ff */
[C---:B------:R-:W-:Y:S02]  /*1590*/  IADD3 R12, P0, PT, R25.reuse, 0x20, RZ ;  /* 0x00000020190c7810 */ /* 0x040fe40007f1e0ff */
[----:B------:R-:W-:Y:S01]  /*15a0*/  IADD3 R18, P1, PT, R25, 0x40, RZ ;  /* 0x0000004019127810 */ /* 0x000fe20007f3e0ff */
[----:B------:R-:W-:Y:S01]  /*15b0*/  IMAD.X R22, RZ, RZ, RZ, P2 ;  /* 0x000000ffff167224 */ /* 0x000fe200010e06ff */
[----:B------:R-:W-:Y:S01]  /*15c0*/  LOP3.LUT R14, R10, 0x40, RZ, 0xfc, !PT ;  /* 0x000000400a0e7812 */ /* 0x000fe200078efcff */
[----:B------:R-:W-:Y:S01]  /*15d0*/  IMAD.X R15, RZ, RZ, RZ, P0 ;  /* 0x000000ffff0f7224 */ /* 0x000fe200000e06ff */
[----:B------:R-:W-:Y:S01]  /*15e0*/  IADD3.X R21, PT, PT, RZ, RZ, RZ, P1, !PT ;  /* 0x000000ffff157210 */ /* 0x000fe20000ffe4ff */
[----:B------:R-:W-:Y:S08]  /*15f0*/  BRA.U UP0, `(.L_x_178) ;  /* 0x0000000d00147547 */ /* 0x000ff0000b800000 */
        /* <DEDUP_REMOVED lines=13> */
.L_x_179:
[----:B------:R-:W1:Y:S01]  /*16d0*/  LDCU.64 UR10, c[0x0][0x5c0] ;  /* 0x0000b800ff0a77ac */ /* 0x000e620008000a00 */
[----:B------:R-:W-:-:S04]  /*16e0*/  UIADD3 UR8, UPT, UPT, UR36, UR38, URZ ;  /* 0x0000002624087290 */ /* 0x000fc8000fffe0ff */
[----:B-1----:R-:W-:Y:S02]  /*16f0*/  UIMAD.WIDE.U32 UR16, UR8, UR10, URZ ;  /* 0x0000000a081072a5 */ /* 0x002fe4000f8e00ff */
[----:B------:R-:W-:-:S04]  /*1700*/  UIMAD UR8, UR8, UR11, URZ ;  /* 0x0000000b080872a4 */ /* 0x000fc8000f8e02ff */
[----:B------:R-:W-:-:S06]  /*1710*/  UIADD3 UR8, UPT, UPT, UR17, UR8, URZ ;  /* 0x0000000811087290 */ /* 0x000fcc000fffe0ff */
[----:B------:R-:W-:Y:S02]  /*1720*/  MOV R0, UR8 ;  /* 0x0000000800007c02 */ /* 0x000fe40008000f00 */
.L_x_180:
        /* <DEDUP_REMOVED lines=12> */
[----:B------:R-:W-:Y:S06]  /*17f0*/  BRA `(.L_x_182) ;  /* 0x0000000000187947 */ /* 0x000fec0003800000 */
.L_x_181:
[----:B------:R-:W1:Y:S01]  /*1800*/  LDCU.64 UR8, c[0x0][0x5c8] ;  /* 0x0000b900ff0877ac */ /* 0x000e620008000a00 */
[----:B------:R-:W-:-:S04]  /*1810*/  UIADD3 UR36, UPT, UPT, UR36, UR38, URZ ;  /* 0x0000002624247290 */ /* 0x000fc8000fffe0ff */
[----:B-1----:R-:W-:Y:S02]  /*1820*/  UIMAD.WIDE.U32 UR14, UR36, UR8, URZ ;  /* 0x00000008240e72a5 */ /* 0x002fe4000f8e00ff */
[----:B------:R-:W-:-:S04]  /*1830*/  UIMAD UR36, UR36, UR9, URZ ;  /* 0x00000009242472a4 */ /* 0x000fc8000f8e02ff */
[----:B------:R-:W-:-:S06]  /*1840*/  UIADD3 UR36, UPT, UPT, UR15, UR36, URZ ;  /* 0x000000240f247290 */ /* 0x000fcc000fffe0ff */
[----:B------:R-:W-:-:S07]  /*1850*/  MOV R9, UR36 ;  /* 0x0000002400097c02 */ /* 0x000fce0008000f00 */
.L_x_182:
[----:B------:R-:W1:Y:S01]  /*1860*/  LDCU.64 UR12, c[0x0][0x5d8] ;  /* 0x0000bb00ff0c77ac */ /* 0x000e620008000a00 */
[----:B------:R-:W-:Y:S01]  /*1870*/  IMAD.U32 R2, RZ, RZ, UR10 ;  /* 0x0000000aff027e24 */ /* 0x000fe2000f8e00ff */
[----:B------:R-:W-:Y:S01]  /*1880*/  BSSY.RECONVERGENT B0, `(.L_x_183) ;  /* 0x000001c000007945 */ /* 0x000fe20003800200 */
[----:B------:R-:W-:Y:S02]  /*1890*/  UIADD3 UR35, UPT, UPT, -UR46, UR35, URZ ;  /* 0x000000232e237290 */ /* 0x000fe4000fffe1ff */
[----:B------:R-:W-:Y:S01]  /*18a0*/  IMAD.WIDE.U32 R2, R2, UR46, R10 ;  /* 0x0000002e02027c25 */ /* 0x000fe2000f8e000a */
[----:B------:R-:W-:-:S04]  /*18b0*/  UIMAD UR15, UR45, UR10, URZ ;  /* 0x0000000a2d0f72a4 */ /* 0x000fc8000f8e02ff */
[----:B------:R-:W-:Y:S01]  /*18c0*/  UIMAD UR15, UR46, UR11, UR15 ;  /* 0x0000000b2e0f72a4 */ /* 0x000fe2000f8e020f */
[----:B------:R-:W-:Y:S02]  /*18d0*/  ISETP.GE.AND P6, PT, R25, UR35, PT ;  /* 0x0000002319007c0c */ /* 0x000fe4000bfc6270 */
[----:B------:R-:W-:Y:S02]  /*18e0*/  IADD3 R2, P0, PT, R2, UR16, RZ ;  /* 0x0000001002027c10 */ /* 0x000fe4000ff1e0ff */
[----:B------:R-:W-:Y:S02]  /*18f0*/  ISETP.GE.AND P5, PT, R17, UR35, PT ;  /* 0x0000002311007c0c */ /* 0x000fe4000bfa6270 */
[----:B------:R-:W-:Y:S01]  /*1900*/  IADD3.X R3, PT, PT, R0, UR15, R3, P0, !PT ;  /* 0x0000000f00037c10 */ /* 0x000fe200087fe403 */
[----:B-1----:R-:W-:Y:S01]  /*1910*/  IMAD.U32 R0, RZ, RZ, UR12 ;  /* 0x0000000cff007e24 */ /* 0x002fe2000f8e00ff */
[----:B------:R-:W-:Y:S01]  /*1920*/  ISETP.GE.AND P4, PT, R27, UR35, PT ;  /* 0x000000231b007c0c */ /* 0x000fe2000bf86270 */
[----:B------:R-:W-:Y:S01]  /*1930*/  IMAD.U32 R4, RZ, RZ, UR13 ;  /* 0x0000000dff047e24 */ /* 0x000fe2000f8e00ff */
[----:B------:R-:W-:Y:S01]  /*1940*/  ISETP.GE.AND P3, PT, R28, UR35, PT ;  /* 0x000000231c007c0c */ /* 0x000fe2000bf66270 */
[----:B------:R-:W-:-:S04]  /*1950*/  IMAD.WIDE.U32 R6, R0, UR23, R2 ;  /* 0x0000001700067c25 */ /* 0x000fc8000f8e0002 */
[----:B------:R-:W-:Y:S01]  /*1960*/  IMAD R8, R4, UR23, R7 ;  /* 0x0000001704087c24 */ /* 0x000fe2000f8e0207 */
[----:B------:R-:W-:Y:S07]  /*1970*/  @P6 BRA `(.L_x_184) ;  /* 0x0000000000306947 */ /* 0x000fee0003800000 */
        /* <DEDUP_REMOVED lines=12> */
.L_x_184:
[----:B------:R-:W-:Y:S05]  /*1a40*/  BSYNC.RECONVERGENT B0 ;  /* 0x0000000000007941 */ /* 0x000fea0003800200 */
.L_x_183:
[----:B------:R-:W-:Y:S04]  /*1a50*/  BSSY.RECONVERGENT B0, `(.L_x_185) ;  /* 0x0000010000007945 */ /* 0x000fe80003800200 */
[----:B------:R-:W-:Y:S05]  /*1a60*/  @P5 BRA `(.L_x_186) ;  /* 0x0000000000385947 */ /* 0x000fea0003800000 */
[----:B------:R-:W2:Y:S01]  /*1a70*/  LDCU UR15, c[0x0][0x440] ;  /* 0x00008800ff0f77ac */ /* 0x000ea20008000800 */
[----:B-1----:R-:W-:Y:S01]  /*1a80*/  MOV R3, R8 ;  /* 0x0000000800037202 */ /* 0x002fe20000000f00 */
[----:B------:R-:W-:Y:S01]  /*1a90*/  IMAD R0, R15, UR10, RZ ;  /* 0x0000000a0f007c24 */ /* 0x000fe2000f8e02ff */
[----:B------:R-:W1:Y:S01]  /*1aa0*/  LDCU.64 UR12, c[0x0][0x560] ;  /* 0x0000ac00ff0c77ac */ /* 0x000e620008000a00 */
[----:B------:R-:W-:Y:S02]  /*1ab0*/  IMAD.MOV.U32 R2, RZ, RZ, R6 ;  /* 0x000000ffff027224 */ /* 0x000fe400078e0006 */
[C---:B------:R-:W-:Y:S02]  /*1ac0*/  IMAD R0, R12.reuse, UR11, R0 ;  /* 0x0000000b0c007c24 */ /* 0x040fe4000f8e0200 */
[----:B------:R-:W-:-:S04]  /*1ad0*/  IMAD.WIDE.U32 R4, R12, UR10, R2 ;  /* 0x0000000a0c047c25 */ /* 0x000fc8000f8e0002 */
[----:B------:R-:W-:Y:S01]  /*1ae0*/  IMAD.IADD R0, R5, 0x1, R0 ;  /* 0x0000000105007824 */ /* 0x000fe200078e0200 */
[----:B--2---:R-:W-:Y:S02]  /*1af0*/  ISETP.GE.AND P1, PT, R10, UR15, PT ;  /* 0x0000000f0a007c0c */ /* 0x004fe4000bf26270 */
[----:B------:R-:W-:Y:S02]  /*1b00*/  ISETP.GE.AND P0, PT, R14, UR15, PT ;  /* 0x0000000f0e007c0c */ /* 0x000fe4000bf06270 */
[----:B-1----:R-:W-:-:S04]  /*1b10*/  LEA R2, P2, R4, UR12, 0x1 ;  /* 0x0000000c04027c11 */ /* 0x002fc8000f8408ff */
[----:B------:R-:W-:-:S05]  /*1b20*/  LEA.HI.X R3, R4, UR13, R0, 0x1, P2 ;  /* 0x0000000d04037c11 */ /* 0x000fca00090f0c00 */
[----:B------:R2:W-:Y:S04]  /*1b30*/  @!P1 STG.E.128 desc[UR32][R2.64], RZ ;  /* 0x000000ff02009986 */ /* 0x0005e8000c101d20 */
[----:B------:R2:W-:Y:S02]  /*1b40*/  @!P0 STG.E.128 desc[UR32][R2.64+0x80], RZ ;  /* 0x000080ff02008986 */ /* 0x0005e4000c101d20 */
.L_x_186:
[----:B------:R-:W-:Y:S05]  /*1b50*/  BSYNC.RECONVERGENT B0 ;  /* 0x0000000000007941 */ /* 0x000fea0003800200 */
.L_x_185:
[----:B------:R-:W-:Y:S04]  /*1b60*/  BSSY.RECONVERGENT B0, `(.L_x_187) ;  /* 0x0000010000007945 */ /* 0x000fe80003800200 */
[----:B------:R-:W-:Y:S05]  /*1b70*/  @P4 BRA `(.L_x_188) ;  /* 0x0000000000384947 */ /* 0x000fea0003800000 */
[----:B------:R-:W3:Y:S01]  /*1b80*/  LDCU UR15, c[0x0][0x440] ;  /* 0x00008800ff0f77ac */ /* 0x000ee20008000800 */
[----:B-12---:R-:W-:Y:S01]  /*1b90*/  MOV R3, R8 ;  /* 0x0000000800037202 */ /* 0x006fe20000000f00 */
[----:B------:R-:W-:Y:S01]  /*1ba0*/  IMAD R0, R21, UR10, RZ ;  /* 0x0000000a15007c24 */ /* 0x000fe2000f8e02ff */
[----:B------:R-:W1:Y:S01]  /*1bb0*/  LDCU.64 UR12, c[0x0][0x560] ;  /* 0x0000ac00ff0c77ac */ /* 0x000e620008000a00 */
[----:B------:R-:W-:Y:S02]  /*1bc0*/  IMAD.MOV.U32 R2, RZ, RZ, R6 ;  /* 0x000000ffff027224 */ /* 0x000fe400078e0006 */
[C---:B------:R-:W-:Y:S02]  /*1bd0*/  IMAD R0, R18.reuse, UR11, R0 ;  /* 0x0000000b12007c24 */ /* 0x040fe4000f8e0200 */
[----:B------:R-:W-:-:S04]  /*1be0*/  IMAD.WIDE.U32 R4, R18, UR10, R2 ;  /* 0x0000000a12047c25 */ /* 0x000fc8000f8e0002 */
[----:B------:R-:W-:Y:S01]  /*1bf0*/  IMAD.IADD R0, R5, 0x1, R0 ;  /* 0x0000000105007824 */ /* 0x000fe200078e0200 */
[----:B---3--:R-:W-:Y:S02]  /*1c00*/  ISETP.GE.AND P1, PT, R10, UR15, PT ;  /* 0x0000000f0a007c0c */ /* 0x008fe4000bf26270 */
[----:B------:R-:W-:Y:S02]  /*1c10*/  ISETP.GE.AND P0, PT, R14, UR15, PT ;  /* 0x0000000f0e007c0c */ /* 0x000fe4000bf06270 */
[----:B-1----:R-:W-:-:S04]  /*1c20*/  LEA R2, P2, R4, UR12, 0x1 ;  /* 0x0000000c04027c11 */ /* 0x002fc8000f8408ff */
[----:B------:R-:W-:-:S05]  /*1c30*/  LEA.HI.X R3, R4, UR13, R0, 0x1, P2 ;  /* 0x0000000d04037c11 */ /* 0x000fca00090f0c00 */
[----:B------:R3:W-:Y:S04]  /*1c40*/  @!P1 STG.E.128 desc[UR32][R2.64], RZ ;  /* 0x000000ff02009986 */ /* 0x0007e8000c101d20 */
[----:B------:R3:W-:Y:S02]  /*1c50*/  @!P0 STG.E.128 desc[UR32][R2.64+0x80], RZ ;  /* 0x000080ff02008986 */ /* 0x0007e4000c101d20 */
.L_x_188:
[----:B------:R-:W-:Y:S05]  /*1c60*/  BSYNC.RECONVERGENT B0 ;  /* 0x0000000000007941 */ /* 0x000fea0003800200 */
.L_x_187:
[----:B------:R-:W-:Y:S04]  /*1c70*/  BSSY.RECONVERGENT B0, `(.L_x_189) ;  /* 0x0000010000007945 */ /* 0x000fe80003800200 */
[----:B------:R-:W-:Y:S05]  /*1c80*/  @P3 BRA `(.L_x_190) ;  /* 0x0000000000383947 */ /* 0x000fea0003800000 */
[----:B------:R-:W4:Y:S01]  /*1c90*/  LDCU UR15, c[0x0][0x440] ;  /* 0x00008800ff0f77ac */ /* 0x000f220008000800 */
[----:B-123--:R-:W-:Y:S01]  /*1ca0*/  MOV R3, R8 ;  /* 0x0000000800037202 */ /* 0x00efe20000000f00 */
[----:B------:R-:W-:Y:S01]  /*1cb0*/  IMAD R0, R22, UR10, RZ ;  /* 0x0000000a16007c24 */ /* 0x000fe2000f8e02ff */
[----:B------:R-:W1:Y:S01]  /*1cc0*/  LDCU.64 UR12, c[0x0][0x560] ;  /* 0x0000ac00ff0c77ac */ /* 0x000e620008000a00 */
[----:B------:R-:W-:Y:S02]  /*1cd0*/  IMAD.MOV.U32 R2, RZ, RZ, R6 ;  /* 0x000000ffff027224 */ /* 0x000fe400078e0006 */
[C---:B------:R-:W-:Y:S02]  /*1ce0*/  IMAD R0, R19.reuse, UR11, R0 ;  /* 0x0000000b13007c24 */ /* 0x040fe4000f8e0200 */
[----:B------:R-:W-:-:S04]  /*1cf0*/  IMAD.WIDE.U32 R4, R19, UR10, R2 ;  /* 0x0000000a13047c25 */ /* 0x000fc8000f8e0002 */
[----:B------:R-:W-:Y:S01]  /*1d00*/  IMAD.IADD R0, R5, 0x1, R0 ;  /* 0x0000000105007824 */ /* 0x000fe200078e0200 */
[----:B----4-:R-:W-:Y:S02]  /*1d10*/  ISETP.GE.AND P1, PT, R10, UR15, PT ;  /* 0x0000000f0a007c0c */ /* 0x010fe4000bf26270 */
[----:B------:R-:W-:Y:S02]  /*1d20*/  ISETP.GE.AND P0, PT, R14, UR15, PT ;  /* 0x0000000f0e007c0c */ /* 0x000fe4000bf06270 */
[----:B-1----:R-:W-:-:S04]  /*1d30*/  LEA R2, P2, R4, UR12, 0x1 ;  /* 0x0000000c04027c11 */ /* 0x002fc8000f8408ff */
[----:B------:R-:W-:-:S05]  /*1d40*/  LEA.HI.X R3, R4, UR13, R0, 0x1, P2 ;  /* 0x0000000d04037c11 */ /* 0x000fca00090f0c00 */
[----:B------:R4:W-:Y:S04]  /*1d50*/  @!P1 STG.E.128 desc[UR32][R2.64], RZ ;  /* 0x000000ff02009986 */ /* 0x0009e8000c101d20 */
[----:B------:R4:W-:Y:S02]  /*1d60*/  @!P0 STG.E.128 desc[UR32][R2.64+0x80], RZ ;  /* 0x000080ff02008986 */ /* 0x0009e4000c101d20 */
.L_x_190:
[----:B------:R-:W-:Y:S05]  /*1d70*/  BSYNC.RECONVERGENT B0 ;  /* 0x0000000000007941 */ /* 0x000fea0003800200 */
.L_x_189:
[----:B------:R-:W5:Y:S01]  /*1d80*/  LDCU.64 UR10, c[0x0][0x5e0] ;  /* 0x0000bc00ff0a77ac */ /* 0x000f620008000a00 */
[----:B-1234-:R-:W-:Y:S01]  /*1d90*/  MOV R2, UR8 ;  /* 0x0000000800027c02 */ /* 0x01efe20008000f00 */
[----:B------:R-:W-:Y:S01]  /*1da0*/  BSSY.RECONVERGENT B0, `(.L_x_191) ;  /* 0x0000017000007945 */ /* 0x000fe20003800200 */
[----:B------:R-:W-:-:S03]  /*1db0*/  UIMAD UR45, UR45, UR8, URZ ;  /* 0x000000082d2d72a4 */ /* 0x000fc6000f8e02ff */
[----:B------:R-:W-:Y:S01]  /*1dc0*/  IMAD.WIDE.U32 R2, R2, UR46, R10 ;  /* 0x0000002e02027c25 */ /* 0x000fe2000f8e000a */
[----:B------:R-:W-:Y:S02]  /*1dd0*/  UIMAD UR45, UR46, UR9, UR45 ;  /* 0x000000092e2d72a4 */ /* 0x000fe4000f8e022d */
[----:B------:R-:W-:-:S04]  /*1de0*/  IADD3 R2, P0, PT, R2, UR14, RZ ;  /* 0x0000000e02027c10 */ /* 0x000fc8000ff1e0ff */
[----:B------:R-:W-:Y:S02]  /*1df0*/  IADD3.X R3, PT, PT, R9, UR45, R3, P0, !PT ;  /* 0x0000002d09037c10 */ /* 0x000fe400087fe403 */
[----:B-----5:R-:W-:Y:S02]  /*1e00*/  MOV R0, UR10 ;  /* 0x0000000a00007c02 */ /* 0x020fe40008000f00 */
[----:B------:R-:W-:-:S03]  /*1e10*/  MOV R4, UR11 ;  /* 0x0000000b00047c02 */ /* 0x000fc60008000f00 */
[----:B------:R-:W-:-:S04]  /*1e20*/  IMAD.WIDE.U32 R6, R0, UR23, R2 ;  /* 0x0000001700067c25 */ /* 0x000fc8000f8e0002 */
        /* <DEDUP_REMOVED lines=14> */
.L_x_192:
[----:B------:R-:W-:Y:S05]  /*1f10*/  BSYNC.RECONVERGENT B0 ;  /* 0x0000000000007941 */ /* 0x000fea0003800200 */
.L_x_191:
        /* <DEDUP_REMOVED lines=16> */
.L_x_194:
[----:B------:R-:W-:Y:S05]  /*2020*/  BSYNC.RECONVERGENT B0 ;  /* 0x0000000000007941 */ /* 0x000fea0003800200 */
.L_x_193:
        /* <DEDUP_REMOVED lines=16> */
.L_x_196:
[----:B------:R-:W-:Y:S05]  /*2130*/  BSYNC.RECONVERGENT B0 ;  /* 0x0000000000007941 */ /* 0x000fea0003800200 */
.L_x_195:
        /* <DEDUP_REMOVED lines=10> */
[----:B-1----:R-:W-:-:S04]  /*21e0*/  LEA R2, P1, R4, UR10, 0x1 ;  /* 0x0000000a04027c11 */ /* 0x002fc8000f8208ff */
[----:B------:R-:W-:-:S07]  /*21f0*/  LEA.HI.X R3, R4, UR11, R0, 0x1, P1 ;  /* 0x0000000b04037c11 */ /* 0x000fce00088f0c00 */
[----:B------:R1:W-:Y:S01]  /*2200*/  @!P0 STG.E.128 desc[UR32][R2.64], RZ ;  /* 0x000000ff02008986 */ /* 0x0003e2000c101d20 */
[----:B------:R-:W-:-:S13]  /*2210*/  ISETP.GE.AND P0, PT, R14, UR12, PT ;  /* 0x0000000c0e007c0c */ /* 0x000fda000bf06270 */
[----:B------:R-:W-:Y:S05]  /*2220*/  @P0 BRA `(.L_x_197) ;  /* 0x0000007c00240947 */ /* 0x000fea0003800000 */
[----:B------:R2:W-:Y:S01]  /*2230*/  STG.E.128 desc[UR32][R2.64+0x80], RZ ;  /* 0x000080ff02007986 */ /* 0x0005e2000c101d20 */
[----:B------:R-:W-:Y:S05]  /*2240*/  BRA `(.L_x_197) ;  /* 0x0000007c001c7947 */ /* 0x000fea0003800000 */
.L_x_178:
[----:B------:R-:W-:Y:S01]  /*2250*/  ULOP3.LUT UR8, UR53, 0x80000001, URZ, 0xc0, !UPT ;  /* 0x8000000135087892 */ /* 0x000fe2000f8ec0ff */
[----:B------:R-:W-:Y:S01]  /*2260*/  @P3 BAR.SYNC.DEFER_BLOCKING 0x0 ;  /* 0x0000000000003b1d */ /* 0x000fe20000010000 */
[----:B------:R-:W-:Y:S01]  /*2270*/  UIMAD UR53, UR53, -0x40, UR37 ;  /* 0xffffffc0353578a4 */ /* 0x000fe2000f8e0225 */
[----:B------:R-:W-:Y:S01]  /*2280*/  LOP3.LUT R3, R26, 0x1f8, RZ, 0xc0, !PT ;  /* 0x000001f81a037812 */ /* 0x000fe200078ec0ff */
[----:B------:R-:W-:-:S03]  /*2290*/  UISETP.NE.AND UP0, UPT, UR8, 0x1, UPT ;  /* 0x000000010800788c */ /* 0x000fc6000bf05270 */
[----:B------:R-:W-:Y:S01]  /*22a0*/  LOP3.LUT R3, R3, 0x38, R29, 0x78, !PT ;  /* 0x0000003803037812 */ /* 0x000fe200078e781d */
[----:B------:R-:W-:Y:S01]  /*22b0*/  USEL UR16, URZ, 0x4000, UP0 ;  /* 0x00004000ff107887 */ /* 0x000fe20008000000 */
[----:B------:R-:W-:Y:S01]  /*22c0*/  ISETP.GE.AND P3, PT, R25, UR53, PT ;  /* 0x0000003519007c0c */ /* 0x000fe2000bf66270 */
[----:B------:R-:W-:Y:S01]  /*22d0*/  BSSY.RECONVERGENT B0, `(.L_x_198) ;  /* 0x0000018000007945 */ /* 0x000fe20003800200 */
[----:B------:R-:W-:-:S04]  /*22e0*/  LOP3.LUT R3, R3, 0x1e00, R26, 0xf8, !PT ;  /* 0x00001e0003037812 */ /* 0x000fc800078ef81a */
[----:B------:R-:W-:-:S07]  /*22f0*/  LEA R3, R3, UR24, 0x1 ;  /* 0x0000001803037c11 */ /* 0x000fce000f8e08ff */
[----:B------:R-:W-:Y:S05]  /*2300*/  @P3 BRA `(.L_x_199) ;  /* 0x0000000000483947 */ /* 0x000fea0003800000 */
[----:B------:R-:W1:Y:S02]  /*2310*/  LDCU UR8, c[0x0][0x440] ;  /* 0x00008800ff0877ac */ /* 0x000e640008000800 */
[----:B-1----:R-:W-:Y:S02]  /*2320*/  ISETP.GE.AND P1, PT, R10, UR8, PT ;  /* 0x000000080a007c0c */ /* 0x002fe4000bf26270 */
[----:B------:R-:W-:-:S11]  /*2330*/  ISETP.GE.AND P0, PT, R14, UR8, PT ;  /* 0x000000080e007c0c */ /* 0x000fd6000bf06270 */
[----:B------:R-:W-:Y:S02]  /*2340*/  @!P1 IMAD.MOV.U32 R6, RZ, RZ, R240 ;  /* 0x000000ffff069224 */ /* 0x000fe400078e00f0 */
[--C-:B------:R-:W-:Y:S01]  /*2350*/  @!P1 IMAD.MOV.U32 R7, RZ, RZ, R239.reuse ;  /* 0x000000ffff079224 */ /* 0x100fe200078e00ef */
[----:B------:R-:W-:Y:S01]  /*2360*/  @!P0 MOV R4, R240 ;  /* 0x000000f000048202 */ /* 0x000fe20000000f00 */
[----:B------:R-:W-:-:S03]  /*2370*/  @!P0 IMAD.MOV.U32 R5, RZ, RZ, R239 ;  /* 0x000000ffff058224 */ /* 0x000fc600078e00ef */
        /* <DEDUP_REMOVED lines=11> */
.L_x_199:
[----:B------:R2:W-:Y:S04]  /*2430*/  STS.128 [R3+0x8000], RZ ;  /* 0x008000ff03007388 */ /* 0x0005e80000000c00 */
[----:B------:R2:W-:Y:S02]  /*2440*/  STS.128 [R3+0xa000], RZ ;  /* 0x00a000ff03007388 */ /* 0x0005e40000000c00 */
.L_x_200:
[----:B------:R-:W-:Y:S05]  /*2450*/  BSYNC.RECONVERGENT B0 ;  /* 0x0000000000007941 */ /* 0x000fea0003800200 */
.L_x_198:
[----:B------:R-:W-:Y:S01]  /*2460*/  ISETP.GE.AND P4, PT, R17, UR53, PT ;  /* 0x0000003511007c0c */ /* 0x000fe2000bf86270 */
[----:B------:R-:W-:-:S12]  /*2470*/  BSSY.RECONVERGENT B0, `(.L_x_201) ;  /* 0x0000016000007945 */ /* 0x000fd80003800200 */
[----:B------:R3:W-:Y:S04]  /*2480*/  @P4 STS.128 [R3+0x9000], RZ ;  /* 0x009000ff03004388 */ /* 0x0007e80000000c00 */
[----:B------:R3:W-:Y:S01]  /*2490*/  @P4 STS.128 [R3+0xb000], RZ ;  /* 0x00b000ff03004388 */ /* 0x0007e20000000c00 */
[----:B------:R-:W-:Y:S05]  /*24a0*/  @P4 BRA `(.L_x_202) ;  /* 0x0000000000484947 */ /* 0x000fea0003800000 */
[----:B------:R-:W4:Y:S01]  /*24b0*/  LDCU UR8, c[0x0][0x440] ;  /* 0x00008800ff0877ac */ /* 0x000f220008000800 */
[----:B-1----:R-:W-:Y:S02]  /*24c0*/  IMAD.U32 R4, RZ, RZ, UR48 ;  /* 0x00000030ff047e24 */ /* 0x002fe4000f8e00ff */
[----:B------:R-:W-:Y:S02]  /*24d0*/  IMAD.U32 R2, RZ, RZ, UR48 ;  /* 0x00000030ff027e24 */ /* 0x000fe4000f8e00ff */
[----:B------:R-:W-:Y:S01]  /*24e0*/  IMAD.U32 R0, RZ, RZ, UR47 ;  /* 0x0000002fff007e24 */ /* 0x000fe2000f8e00ff */
[----:B------:R-:W-:-:S04]  /*24f0*/  LEA R4, P2, R4, R240, 0x1 ;  /* 0x000000f004047211 */ /* 0x000fc800078408ff */
[----:B------:R-:W-:Y:S02]  /*2500*/  LEA.HI.X R5, R2, R239, R0, 0x1, P2 ;  /* 0x000000ef02057211 */ /* 0x000fe400010f0c00 */
[----:B----4-:R-:W-:Y:S02]  /*2510*/  ISETP.GE.AND P1, PT, R10, UR8, PT ;  /* 0x000000080a007c0c */ /* 0x010fe4000bf26270 */
        /* <DEDUP_REMOVED lines=11> */
.L_x_202:
[----:B------:R-:W-:Y:S05]  /*25d0*/  BSYNC.RECONVERGENT B0 ;  /* 0x0000000000007941 */ /* 0x000fea0003800200 */
.L_x_201:
[----:B------:R-:W-:Y:S01]  /*25e0*/  BSSY.RECONVERGENT B0, `(.L_x_203) ;  /* 0x0000017000007945 */ /* 0x000fe20003800200 */
[----:B------:R-:W-:-:S03]  /*25f0*/  IADD3 R230, PT, PT, R3, UR16, RZ ;  /* 0x0000001003e67c10 */ /* 0x000fc6000fffe0ff */
[----:B------:R-:W-:Y:S05]  /*2600*/  @P3 BRA `(.L_x_204) ;  /* 0x0000000000483947 */ /* 0x000fea0003800000 */
[----:B------:R-:W5:Y:S02]  /*2610*/  LDCU UR8, c[0x0][0x440] ;  /* 0x00008800ff0877ac */ /* 0x000f640008000800 */
[----:B-----5:R-:W-:Y:S02]  /*2620*/  ISETP.GE.AND P1, PT, R10, UR8, PT ;  /* 0x000000080a007c0c */ /* 0x020fe4000bf26270 */
[----:B------:R-:W-:-:S11]  /*2630*/  ISETP.GE.AND P0, PT, R14, UR8, PT ;  /* 0x000000080e007c0c */ /* 0x000fd6000bf06270 */
[----:B-1----:R-:W-:Y:S02]  /*2640*/  @!P1 IMAD.MOV.U32 R6, RZ, RZ, R237 ;  /* 0x000000ffff069224 */ /* 0x002fe400078e00ed */
[--C-:B------:R-:W-:Y:S01]  /*2650*/  @!P1 IMAD.MOV.U32 R7, RZ, RZ, R236.reuse ;  /* 0x000000ffff079224 */ /* 0x100fe200078e00ec */
[----:B----4-:R-:W-:Y:S01]  /*2660*/  @!P0 MOV R4, R237 ;  /* 0x000000ed00048202 */ /* 0x010fe20000000f00 */
[----:B------:R-:W-:-:S03]  /*2670*/  @!P0 IMAD.MOV.U32 R5, RZ, RZ, R236 ;  /* 0x000000ffff058224 */ /* 0x000fc600078e00ec */
        /* <DEDUP_REMOVED lines=11> */
.L_x_204:
[----:B------:R1:W-:Y:S04]  /*2730*/  STS.128 [R230], RZ ;  /* 0x000000ffe6007388 */ /* 0x0003e80000000c00 */
[----:B------:R1:W-:Y:S02]  /*2740*/  STS.128 [R230+0x2000], RZ ;  /* 0x002000ffe6007388 */ /* 0x0003e40000000c00 */
.L_x_205:
[----:B------:R-:W-:Y:S05]  /*2750*/  BSYNC.RECONVERGENT B0 ;  /* 0x0000000000007941 */ /* 0x000fea0003800200 */
.L_x_203:
[--C-:B------:R-:W-:Y:S01]  /*2760*/  SHF.R.U32.HI R30, RZ, 0x1, R29.reuse ;  /* 0x00000001ff1e7819 */ /* 0x100fe2000001161d */
[----:B------:R-:W-:Y:S01]  /*2770*/  IMAD.MOV.U32 R249, RZ, RZ, 0x7f800000 ;  /* 0x7f800000fff97424 */ /* 0x000fe200078e00ff */
[----:B------:R-:W-:Y:S01]  /*2780*/  SHF.R.U32.HI R0, RZ, 0x2, R29 ;  /* 0x00000002ff007819 */ /* 0x000fe2000001161d */
[----:B------:R-:W-:Y:S01]  /*2790*/  IMAD.MOV.U32 R248, RZ, RZ, 0x7f800000 ;  /* 0x7f800000fff87424 */ /* 0x000fe200078e00ff */
[----:B------:R-:W-:Y:S01]  /*27a0*/  LOP3.LUT R241, R30, 0x10, RZ, 0xc0, !PT ;  /* 0x000000101ef17812 */ /* 0x000fe200078ec0ff */
[----:B------:R-:W-:Y:S02]  /*27b0*/  IMAD.MOV.U32 R247, RZ, RZ, 0x7f800000 ;  /* 0x7f800000fff77424 */ /* 0x000fe400078e00ff */
[----:B------:R-:W-:Y:S01]  /*27c0*/  IMAD.MOV.U32 R246, RZ, RZ, 0x7f800000 ;  /* 0x7f800000fff67424 */ /* 0x000fe200078e00ff */
[----:B------:R-:W-:-:S04]  /*27d0*/  LOP3.LUT R241, R241, 0x7, R0, 0xf8, !PT ;  /* 0x00000007f1f17812 */ /* 0x000fc800078ef800 */
[C---:B------:R-:W-:Y:S01]  /*27e0*/  LOP3.LUT R2, R241.reuse, 0x20, RZ, 0xfc, !PT ;  /* 0x00000020f1027812 */ /* 0x040fe200078efcff */
[C---:B-1--4-:R-:W-:Y:S01]  /*27f0*/  VIADD R4, R241.reuse, 0x8 ;  /* 0x00000008f1047836 */ /* 0x052fe20000000000 */
[C---:B------:R-:W-:Y:S01]  /*2800*/  ISETP.GE.AND P3, PT, R241.reuse, UR53, PT ;  /* 0x00000035f1007c0c */ /* 0x040fe2000bf66270 */
[----:B------:R-:W-:Y:S01]  /*2810*/  VIADD R0, R241, 0x28 ;  /* 0x00000028f1007836 */ /* 0x000fe20000000000 */
[----:B------:R-:W-:Y:S02]  /*2820*/  ISETP.GE.AND P1, PT, R2, UR53, PT ;  /* 0x0000003502007c0c */ /* 0x000fe4000bf26270 */
[----:B------:R-:W-:Y:S01]  /*2830*/  ISETP.GE.AND P2, PT, R4, UR53, PT ;  /* 0x0000003504007c0c */ /* 0x000fe2000bf46270 */
[----:B------:R-:W-:Y:S01]  /*2840*/  IMAD.MOV.U32 R4, RZ, RZ, 0x4 ;  /* 0x00000004ff047424 */ /* 0x000fe200078e00ff */
[----:B------:R-:W-:-:S03]  /*2850*/  ISETP.GE.AND P0, PT, R0, UR53, PT ;  /* 0x0000003500007c0c */ /* 0x000fc6000bf06270 */
[----:B------:R-:W-:-:S05]  /*2860*/  IMAD.WIDE.U32 R4, R241, R4, UR54 ;  /* 0x00000036f1047e25 */ /* 0x000fca000f8e0004 */
[----:B------:R1:W5:Y:S04]  /*2870*/  @!P3 LDG.E R249, desc[UR32][R4.64] ;  /* 0x0000002004f9b981 */ /* 0x000368000c1e1900 */
[----:B------:R1:W5:Y:S04]  /*2880*/  @!P2 LDG.E R248, desc[UR32][R4.64+0x20] ;  /* 0x0000202004f8a981 */ /* 0x000368000c1e1900 */
[----:B------:R1:W5:Y:S04]  /*2890*/  @!P1 LDG.E R247, desc[UR32][R4.64+0x80] ;  /* 0x0000802004f79981 */ /* 0x000368000c1e1900 */
[----:B------:R1:W5:Y:S01]  /*28a0*/  @!P0 LDG.E R246, desc[UR32][R4.64+0xa0] ;  /* 0x0000a02004f68981 */ /* 0x000362000c1e1900 */
[----:B------:R-:W-:Y:S03]  /*28b0*/  BSSY.RECONVERGENT B0, `(.L_x_206) ;  /* 0x0000013000007945 */ /* 0x000fe60003800200 */
[----:B------:R1:W-:Y:S04]  /*28c0*/  @P4 STS.128 [R230+0x1000], RZ ;  /* 0x001000ffe6004388 */ /* 0x0003e80000000c00 */
[----:B------:R1:W-:Y:S01]  /*28d0*/  @P4 STS.128 [R230+0x3000], RZ ;  /* 0x003000ffe6004388 */ /* 0x0003e20000000c00 */
[----:B------:R-:W-:Y:S05]  /*28e0*/  @P4 BRA `(.L_x_207) ;  /* 0x00000000003c4947 */ /* 0x000fea0003800000 */
[----:B------:R-:W4:Y:S01]  /*28f0*/  LDCU UR8, c[0x0][0x440] ;  /* 0x00008800ff0877ac */ /* 0x000f220008000800 */
[----:B-1----:R-:W-:-:S04]  /*2900*/  LEA R4, P2, R8, R237, 0x1 ;  /* 0x000000ed08047211 */ /* 0x002fc800078408ff */
        /* <DEDUP_REMOVED lines=13> */
.L_x_207:
[----:B------:R-:W-:Y:S05]  /*29e0*/  BSYNC.RECONVERGENT B0 ;  /* 0x0000000000007941 */ /* 0x000fea0003800200 */
.L_x_206:
[----:B------:R-:W2:Y:S01]  /*29f0*/  LDCU.64 UR8, c[0x0][0x3d0] ;  /* 0x00007a00ff0877ac */ /* 0x000ea20008000a00 */
[----:B-1--4-:R-:W-:Y:S01]  /*2a00*/  MOV R4, UR14 ;  /* 0x0000000e00047c02 */ /* 0x012fe20008000f00 */
[----:B------:R-:W-:Y:S01]  /*2a10*/  BSSY.RECONVERGENT B0, `(.L_x_208) ;  /* 0x0000024000007945 */ /* 0x000fe20003800200 */
[----:B------:R-:W-:Y:S02]  /*2a20*/  UIADD3 UR17, UPT, UPT, -UR46, UR35, URZ ;  /* 0x000000232e117290 */ /* 0x000fe4000fffe1ff */
[----:B------:R-:W-:Y:S01]  /*2a30*/  UIMAD UR49, UR45, UR14, URZ ;  /* 0x0000000e2d3172a4 */ /* 0x000fe2000f8e02ff */
[----:B------:R-:W-:-:S03]  /*2a40*/  IMAD.WIDE.U32 R4, R4, UR46, R10 ;  /* 0x0000002e04047c25 */ /* 0x000fc6000f8e000a */
[----:B------:R-:W-:Y:S01]  /*2a50*/  UIMAD UR49, UR46, UR15, UR49 ;  /* 0x0000000f2e3172a4 */ /* 0x000fe2000f8e0231 */
[----:B------:R-:W-:Y:S02]  /*2a60*/  ISETP.GE.AND P6, PT, R25, UR17, PT ;  /* 0x0000001119007c0c */ /* 0x000fe4000bfc6270 */
[----:B------:R-:W-:-:S04]  /*2a70*/  IADD3 R4, P0, PT, R4, UR52, RZ ;  /* 0x0000003404047c10 */ /* 0x000fc8000ff1e0ff */
        /* <DEDUP_REMOVED lines=27> */
.L_x_209:
[----:B------:R2:W-:Y:S04]  /*2c30*/  STS.128 [R3+0xc000], RZ ;  /* 0x00c000ff03007388 */ /* 0x0005e80000000c00 */
[----:B------:R2:W-:Y:S02]  /*2c40*/  STS.128 [R3+0x10000], RZ ;  /* 0x010000ff03007388 */ /* 0x0005e40000000c00 */
.L_x_210:
[----:B------:R-:W-:Y:S05]  /*2c50*/  BSYNC.RECONVERGENT B0 ;  /* 0x0000000000007941 */ /* 0x000fea0003800200 */
.L_x_208:
[----:B------:R-:W-:Y:S01]  /*2c60*/  ISETP.GE.AND P5, PT, R17, UR17, PT ;  /* 0x0000001111007c0c */ /* 0x000fe2000bfa6270 */
[----:B------:R-:W-:Y:S01]  /*2c70*/  BSSY.RECONVERGENT B0, `(.L_x_211) ;  /* 0x000001c000007945 */ /* 0x000fe20003800200 */
[----:B------:R-:W-:Y:S02]  /*2c80*/  ISETP.GE.AND P4, PT, R27, UR17, PT ;  /* 0x000000111b007c0c */ /* 0x000fe4000bf86270 */
[----:B------:R-:W-:-:S09]  /*2c90*/  ISETP.GE.AND P3, PT, R28, UR17, PT ;  /* 0x000000111c007c0c */ /* 0x000fd2000bf66270 */
[----:B------:R4:W-:Y:S04]  /*2ca0*/  @P5 STS.128 [R3+0xd000], RZ ;  /* 0x00d000ff03005388 */ /* 0x0009e80000000c00 */
[----:B------:R4:W-:Y:S01]  /*2cb0*/  @P5 STS.128 [R3+0x11000], RZ ;  /* 0x011000ff03005388 */ /* 0x0009e20000000c00 */
        /* <DEDUP_REMOVED lines=23> */
.L_x_212:
[----:B------:R-:W-:Y:S05]  /*2e30*/  BSYNC.RECONVERGENT B0 ;  /* 0x0000000000007941 */ /* 0x000fea0003800200 */
.L_x_211:
[----:B------:R1:W-:Y:S01]  /*2e40*/  @P4 STS.128 [R3+0xe000], RZ ;  /* 0x00e000ff03004388 */ /* 0x0003e20000000c00 */
[----:B------:R-:W-:Y:S03]  /*2e50*/  BSSY.RECONVERGENT B0, `(.L_x_213) ;  /* 0x0000019000007945 */ /* 0x000fe60003800200 */
        /* <DEDUP_REMOVED lines=24> */
.L_x_214:
[----:B------:R-:W-:Y:S05]  /*2fe0*/  BSYNC.RECONVERGENT B0 ;  /* 0x0000000000007941 */ /* 0x000fea0003800200 */
.L_x_213:
        /* <DEDUP_REMOVED lines=26> */
.L_x_216:
[----:B------:R-:W-:Y:S05]  /*3190*/  BSYNC.RECONVERGENT B0 ;  /* 0x0000000000007941 */ /* 0x000fea0003800200 */
.L_x_215:
[----:B------:R-:W2:Y:S01]  /*31a0*/  LDCU.64 UR8, c[0x0][0x3d8] ;  /* 0x00007b00ff0877ac */ /* 0x000ea20008000a00 */
[----:B-1----:R-:W-:Y:S01]  /*31b0*/  MOV R4, UR12 ;  /* 0x0000000c00047c02 */ /* 0x002fe20008000f00 */
[----:B------:R-:W-:Y:S01]  /*31c0*/  BSSY.RECONVERGENT B0, `(.L_x_217) ;  /* 0x0000022000007945 */ /* 0x000fe20003800200 */
[----:B------:R-:W-:-:S03]  /*31d0*/  UIMAD UR45, UR45, UR12, URZ ;  /* 0x0000000c2d2d72a4 */ /* 0x000fc6000f8e02ff */
[----:B------:R-:W-:Y:S01]  /*31e0*/  IMAD.WIDE.U32 R4, R4, UR46, R10 ;  /* 0x0000002e04047c25 */ /* 0x000fe2000f8e000a */
[----:B------:R-:W-:Y:S02]  /*31f0*/  UIMAD UR45, UR46, UR13, UR45 ;  /* 0x0000000d2e2d72a4 */ /* 0x000fe4000f8e022d */
[----:B------:R-:W-:-:S04]  /*3200*/  IADD3 R4, P0, PT, R4, UR50, RZ ;  /* 0x0000003204047c10 */ /* 0x000fc8000ff1e0ff */
        /* <DEDUP_REMOVED lines=27> */
.L_x_218:
[----:B------:R1:W-:Y:S04]  /*33c0*/  STS.128 [R3+0x14000], RZ ;  /* 0x014000ff03007388 */ /* 0x0003e80000000c00 */
[----:B------:R1:W-:Y:S02]  /*33d0*/  STS.128 [R3+0x18000], RZ ;  /* 0x018000ff03007388 */ /* 0x0003e40000000c00 */
.L_x_219:
[----:B------:R-:W-:Y:S05]  /*33e0*/  BSYNC.RECONVERGENT B0 ;  /* 0x0000000000007941 */ /* 0x000fea0003800200 */
.L_x_217:
[----:B------:R-:W1:Y:S01]  /*33f0*/  S2R R218, SR_TID.X ;  /* 0x0000000000da7919 */ /* 0x000e620000002100 */
[----:B------:R-:W-:Y:S01]  /*3400*/  SHF.L.U32 R208, R29, 0x6, RZ ;  /* 0x000000061dd07819 */ /* 0x000fe200000006ff */
[----:B------:R-:W-:Y:S01]  /*3410*/  BSSY.RECONVERGENT B0, `(.L_x_220) ;  /* 0x000001b000007945 */ /* 0x000fe20003800200 */
[----:B------:R1:W-:Y:S02]  /*3420*/  @P5 STS.128 [R3+0x15000], RZ ;  /* 0x015000ff03005388 */ /* 0x0003e40000000c00 */
[----:B------:R-:W-:Y:S02]  /*3430*/  LOP3.LUT R2, R208, 0x1c0, RZ, 0xc0, !PT ;  /* 0x000001c0d0027812 */ /* 0x000fe400078ec0ff */
[----:B------:R1:W-:Y:S01]  /*3440*/  @P5 STS.128 [R3+0x19000], RZ ;  /* 0x019000ff03005388 */ /* 0x0003e20000000c00 */
[----:B------:R-:W-:Y:S05]  /*3450*/  @P5 BRA `(.L_x_221) ;  /* 0x0000000000585947 */ /* 0x000fea0003800000 */
[----:B------:R-:W3:Y:S01]  /*3460*/  LDCU UR14, c[0x0][0x440] ;  /* 0x00008800ff0e77ac */ /* 0x000ee20008000800 */
[----:B--2---:R-:W-:Y:S01]  /*3470*/  MOV R5, R13 ;  /* 0x0000000d00057202 */ /* 0x004fe20000000f00 */
[----:B------:R-:W-:Y:S01]  /*3480*/  IMAD R0, R15, UR12, RZ ;  /* 0x0000000c0f007c24 */ /* 0x000fe2000f8e02ff */
[----:B------:R-:W2:Y:S01]  /*3490*/  LDCU.64 UR8, c[0x0][0x390] ;  /* 0x00007200ff0877ac */ /* 0x000ea20008000a00 */
[----:B------:R-:W-:Y:S02]  /*34a0*/  IMAD.MOV.U32 R4, RZ, RZ, R8 ;  /* 0x000000ffff047224 */ /* 0x000fe400078e0008 */
[C---:B------:R-:W-:Y:S02]  /*34b0*/  IMAD R0, R12.reuse, UR13, R0 ;  /* 0x0000000d0c007c24 */ /* 0x040fe4000f8e0200 */
[----:B------:R-:W-:-:S04]  /*34c0*/  IMAD.WIDE.U32 R6, R12, UR12, R4 ;  /* 0x0000000c0c067c25 */ /* 0x000fc8000f8e0004 */
[----:B------:R-:W-:Y:S01]  /*34d0*/  IMAD.IADD R0, R7, 0x1, R0 ;  /* 0x0000000107007824 */ /* 0x000fe200078e0200 */
[----:B---3--:R-:W-:Y:S02]  /*34e0*/  ISETP.GE.AND P1, PT, R10, UR14, PT ;  /* 0x0000000e0a007c0c */ /* 0x008fe4000bf26270 */
        /* <DEDUP_REMOVED lines=13> */
.L_x_221:
[----:B------:R-:W-:Y:S05]  /*35c0*/  BSYNC.RECONVERGENT B0 ;  /* 0x0000000000007941 */ /* 0x000fea0003800200 */
.L_x_220:
[----:B------:R-:W-:Y:S01]  /*35d0*/  IMAD.U32 R0, RZ, RZ, UR31 ;  /* 0x0000001fff007e24 */ /* 0x000fe2000f8e00ff */
[----:B--2---:R-:W-:Y:S01]  /*35e0*/  SHF.R.U32.HI R4, RZ, 0x4, R29 ;  /* 0x00000004ff047819 */ /* 0x004fe2000001161d */
[----:B------:R-:W-:Y:S01]  /*35f0*/  IMAD.SHL.U32 R209, R29, 0x20, RZ ;  /* 0x000000201dd17824 */ /* 0x000fe200078e00ff */
[----:B------:R-:W-:Y:S01]  /*3600*/  LOP3.LUT R6, R2, 0x38, R26, 0xf8, !PT ;  /* 0x0000003802067812 */ /* 0x000fe200078ef81a */
[----:B------:R-:W-:Y:S01]  /*3610*/  IMAD.U32 R2, RZ, RZ, UR37 ;  /* 0x00000025ff027e24 */ /* 0x000fe2000f8e00ff */
[----:B------:R-:W-:Y:S01]  /*3620*/  IADD3 R0, PT, PT, R0, UR35, R241 ;  /* 0x0000002300007c10 */ /* 0x000fe2000fffe0f1 */
[----:B------:R2:W-:Y:S01]  /*3630*/  @P4 STS.128 [R3+0x16000], RZ ;  /* 0x016000ff03004388 */ /* 0x0005e20000000c00 */
[----:B------:R-:W-:Y:S01]  /*3640*/  LOP3.LUT R4, R4, 0x8, RZ, 0xc0, !PT ;  /* 0x0000000804047812 */ /* 0x000fe200078ec0ff */
[----:B-1----:R-:W-:Y:S01]  /*3650*/  IMAD.SHL.U32 R216, R218, 0x8, RZ ;  /* 0x00000008dad87824 */ /* 0x002fe200078e00ff */
[----:B------:R-:W-:Y:S01]  /*3660*/  IADD3 R234, PT, PT, R0, -0x1f, -R2 ;  /* 0xffffffe100ea7810 */ /* 0x000fe20007ffe802 */
[----:B------:R2:W-:Y:S01]  /*3670*/  @P4 STS.128 [R3+0x1a000], RZ ;  /* 0x01a000ff03004388 */ /* 0x0005e20000000c00 */
[--C-:B------:R-:W-:Y:S01]  /*3680*/  LOP3.LUT R0, R4, 0x10, R29.reuse, 0xf8, !PT ;  /* 0x0000001004007812 */ /* 0x100fe200078ef81d */
[----:B------:R-:W-:Y:S01]  /*3690*/  IMAD.SHL.U32 R20, R218, 0x20, RZ ;  /* 0x00000020da147824 */ /* 0x000fe200078e00ff */
[----:B------:R-:W-:Y:S01]  /*36a0*/  LOP3.LUT R5, R208, 0x200, RZ, 0xc0, !PT ;  /* 0x00000200d0057812 */ /* 0x000fe200078ec0ff */
[----:B------:R-:W-:Y:S01]  /*36b0*/  IMAD.SHL.U32 R12, R218, 0x2, RZ ;  /* 0x00000002da0c7824 */ /* 0x000fe200078e00ff */
[----:B------:R-:W-:Y:S01]  /*36c0*/  LOP3.LUT R2, R0, R6, RZ, 0x3c, !PT ;  /* 0x0000000600027212 */ /* 0x000fe200078e3cff */
[----:B------:R-:W1:Y:S01]  /*36d0*/  LDCU UR14, c[0x0][0x440] ;  /* 0x00008800ff0e77ac */ /* 0x000e620008000800 */
[----:B------:R-:W-:Y:S01]  /*36e0*/  LOP3.LUT R0, R6, 0x8, R29, 0x78, !PT ;  /* 0x0000000806007812 */ /* 0x000fe200078e781d */
[----:B------:R-:W-:Y:S01]  /*36f0*/  BSSY.RECONVERGENT B0, `(.L_x_222) ;  /* 0x000002d000007945 */ /* 0x000fe20003800200 */
[--C-:B------:R-:W-:Y:S01]  /*3700*/  LOP3.LUT R5, R5, 0x400, R209.reuse, 0xf8, !PT ;  /* 0x0000040005057812 */ /* 0x100fe200078ef8d1 */
[----:B------:R-:W1:Y:S01]  /*3710*/  LDCU UR15, c[0x0][0x3e0] ;  /* 0x00007c00ff0f77ac */ /* 0x000e620008000800 */
[----:B------:R-:W-:Y:S01]  /*3720*/  LOP3.LUT R209, R0, 0x7a00, R209, 0xf8, !PT ;  /* 0x00007a0000d17812 */ /* 0x000fe200078ef8d1 */
[----:B------:R-:W-:Y:S01]  /*3730*/  IMAD.SHL.U32 R0, R218, 0x40, RZ ;  /* 0x00000040da007824 */ /* 0x000fe200078e00ff */
[----:B------:R-:W-:Y:S01]  /*3740*/  LOP3.LUT R4, R6, 0x8, R30, 0x78, !PT ;  /* 0x0000000806047812 */ /* 0x000fe200078e781e */
[----:B------:R-:W-:Y:S01]  /*3750*/  IMAD.SHL.U32 R6, R218, 0x10, RZ ;  /* 0x00000010da067824 */ /* 0x000fe200078e00ff */
[----:B------:R-:W-:Y:S01]  /*3760*/  LOP3.LUT R208, R2, 0x200, R208, 0xf8, !PT ;  /* 0x0000020002d07812 */ /* 0x000fe200078ef8d0 */
[----:B------:R-:W1:Y:S01]  /*3770*/  LDCU UR17, c[0x0][0x45c] ;  /* 0x00008b80ff1177ac */ /* 0x000e620008000800 */
[----:B------:R-:W-:-:S02]  /*3780*/  LOP3.LUT R213, R5, R4, RZ, 0xfc, !PT ;  /* 0x0000000405d57212 */ /* 0x000fc400078efcff */
[----:B------:R-:W-:Y:S02]  /*3790*/  LOP3.LUT R4, R0, 0x1c0, RZ, 0xc0, !PT ;  /* 0x000001c000047812 */ /* 0x000fe400078ec0ff */
[----:B------:R-:W-:Y:S02]  /*37a0*/  LOP3.LUT R6, R6, 0x1c0, RZ, 0xc0, !PT ;  /* 0x000001c006067812 */ /* 0x000fe400078ec0ff */
[----:B------:R-:W-:Y:S02]  /*37b0*/  LOP3.LUT R2, R0, 0x200, RZ, 0xc0, !PT ;  /* 0x0000020000027812 */ /* 0x000fe400078ec0ff */
[----:B------:R-:W-:Y:S02]  /*37c0*/  LOP3.LUT R0, R4, 0x38, R216, 0xf8, !PT ;  /* 0x0000003804007812 */ /* 0x000fe400078ef8d8 */
[----:B------:R-:W-:Y:S02]  /*37d0*/  SHF.R.U32.HI R7, RZ, 0x1, R218 ;  /* 0x00000001ff077819 */ /* 0x000fe400000116da */
[----:B------:R-:W-:-:S02]  /*37e0*/  LOP3.LUT R5, R12, 0x7006, R20, 0xc8, !PT ;  /* 0x000070060c057812 */ /* 0x000fc400078ec814 */
[----:B------:R-:W-:Y:S02]  /*37f0*/  LOP3.LUT R4, R6, 0x38, R12, 0xf8, !PT ;  /* 0x0000003806047812 */ /* 0x000fe400078ef80c */
[----:B------:R-:W-:Y:S02]  /*3800*/  LOP3.LUT R16, R0, 0x8, R218, 0x78, !PT ;  /* 0x0000000800107812 */ /* 0x000fe400078e78da */
[--C-:B------:R-:W-:Y:S02]  /*3810*/  LOP3.LUT R2, R2, 0x400, R20.reuse, 0xf8, !PT ;  /* 0x0000040002027812 */ /* 0x100fe400078ef814 */
[----:B------:R-:W-:Y:S02]  /*3820*/  LOP3.LUT R17, R5, 0x400, R20, 0xf8, !PT ;  /* 0x0000040005117812 */ /* 0x000fe400078ef814 */
[--C-:B------:R-:W-:Y:S02]  /*3830*/  LOP3.LUT R0, R0, 0x8, R7.reuse, 0x78, !PT ;  /* 0x0000000800007812 */ /* 0x100fe400078e7807 */
[----:B------:R-:W-:Y:S01]  /*3840*/  LOP3.LUT R15, R4, 0x20, R7, 0x78, !PT ;  /* 0x00000020040f7812 */ /* 0x000fe200078e7807 */
[----:B-12---:R-:W-:Y:S06]  /*3850*/  @P4 BRA `(.L_x_223) ;  /* 0x0000000000584947 */ /* 0x006fec0003800000 */
[----:B------:R-:W1:Y:S01]  /*3860*/  LDCU UR45, c[0x0][0x440] ;  /* 0x00008800ff2d77ac */ /* 0x000e620008000800 */
[----:B------:R-:W-:Y:S01]  /*3870*/  IMAD R6, R21, UR12, RZ ;  /* 0x0000000c15067c24 */ /* 0x000fe2000f8e02ff */
[----:B------:R-:W-:Y:S01]  /*3880*/  MOV R5, R13 ;  /* 0x0000000d00057202 */ /* 0x000fe20000000f00 */
[----:B------:R-:W-:Y:S01]  /*3890*/  IMAD.MOV.U32 R4, RZ, RZ, R8 ;  /* 0x000000ffff047224 */ /* 0x000fe200078e0008 */
[----:B------:R-:W2:Y:S01]  /*38a0*/  LDCU.64 UR8, c[0x0][0x390] ;  /* 0x00007200ff0877ac */ /* 0x000ea20008000a00 */
[C---:B------:R-:W-:Y:S02]  /*38b0*/  IMAD R12, R18.reuse, UR13, R6 ;  /* 0x0000000d120c7c24 */ /* 0x040fe4000f8e0206 */
[----:B------:R-:W-:-:S04]  /*38c0*/  IMAD.WIDE.U32 R6, R18, UR12, R4 ;  /* 0x0000000c12067c25 */ /* 0x000fc8000f8e0004 */
[----:B------:R-:W-:Y:S01]  /*38d0*/  IMAD.IADD R12, R7, 0x1, R12 ;  /* 0x00000001070c7824 */ /* 0x000fe200078e020c */
        /* <DEDUP_REMOVED lines=14> */
.L_x_223:
[----:B------:R-:W-:Y:S05]  /*39c0*/  BSYNC.RECONVERGENT B0 ;  /* 0x0000000000007941 */ /* 0x000fea0003800200 */
.L_x_222:
[----:B-1----:R-:W-:Y:S01]  /*39d0*/  LOP3.LUT R4, R16, 0x7a00, R20, 0xf8, !PT ;  /* 0x00007a0010047812 */ /* 0x002fe200078ef814 */
[----:B------:R1:W-:Y:S01]  /*39e0*/  @P3 STS.128 [R3+0x17000], RZ ;  /* 0x017000ff03003388 */ /* 0x0003e20000000c00 */
[----:B------:R-:W-:Y:S01]  /*39f0*/  BSSY.RECONVERGENT B0, `(.L_x_224) ;  /* 0x000001c000007945 */ /* 0x000fe20003800200 */
[----:B------:R-:W-:Y:S02]  /*3a00*/  LOP3.LUT R215, R2, R0, RZ, 0xfc, !PT ;  /* 0x0000000002d77212 */ /* 0x000fe400078efcff */
[----:B------:R1:W-:Y:S01]  /*3a10*/  STL [R1], R4 ;  /* 0x0000000401007387 */ /* 0x0003e20000100800 */
[----:B------:R-:W-:-:S03]  /*3a20*/  LOP3.LUT R252, R17, R15, RZ, 0xfc, !PT ;  /* 0x0000000f11fc7212 */ /* 0x000fc600078efcff */
[----:B------:R1:W-:Y:S01]  /*3a30*/  @P3 STS.128 [R3+0x1b000], RZ ;  /* 0x01b000ff03003388 */ /* 0x0003e20000000c00 */
[----:B------:R-:W-:Y:S05]  /*3a40*/  @P3 BRA `(.L_x_225) ;  /* 0x0000000000583947 */ /* 0x000fea0003800000 */
[----:B------:R-:W2:Y:S01]  /*3a50*/  LDCU UR45, c[0x0][0x440] ;  /* 0x00008800ff2d77ac */ /* 0x000ea20008000800 */
[----:B------:R-:W-:Y:S01]  /*3a60*/  MOV R7, R13 ;  /* 0x0000000d00077202 */ /* 0x000fe20000000f00 */
        /* <DEDUP_REMOVED lines=20> */
.L_x_225:
[----:B------:R-:W-:Y:S05]  /*3bb0*/  BSYNC.RECONVERGENT B0 ;  /* 0x0000000000007941 */ /* 0x000fea0003800200 */
.L_x_224:
[----:B------:R-:W1:Y:S01]  /*3bc0*/  LDC R238, c[0x0][0x44c] ;  /* 0x00011300ffee7b82 */ /* 0x000e620000000800 */
[----:B------:R-:W0:Y:S01]  /*3bd0*/  LDGDEPBAR ;  /* 0x00000000000079af */ /* 0x000e220000000000 */
[----:B------:R-:W3:Y:S01]  /*3be0*/  LDCU UR8, c[0x0][0x590] ;  /* 0x0000b200ff0877ac */ /* 0x000ee20008000800 */
[----:B------:R-:W-:Y:S01]  /*3bf0*/  R2P PR, R29, 0x6 ;  /* 0x000000061d007804 */ /* 0x000fe20000000000 */
[----:B------:R-:W-:Y:S01]  /*3c00*/  IMAD.MOV.U32 R207, RZ, RZ, 0x40 ;  /* 0x00000040ffcf7424 */ /* 0x000fe200078e00ff */
[----:B------:R-:W-:Y:S01]  /*3c10*/  LEA R209, R209, UR24, 0x1 ;  /* 0x00000018d1d17c11 */ /* 0x000fe2000f8e08ff */
[----:B------:R-:W-:Y:S01]  /*3c20*/  IMAD.MOV.U32 R206, RZ, RZ, 0x20 ;  /* 0x00000020ffce7424 */ /* 0x000fe200078e00ff */
[----:B------:R-:W-:Y:S01]  /*3c30*/  LEA R213, R213, UR24, 0x1 ;  /* 0x00000018d5d57c11 */ /* 0x000fe2000f8e08ff */
[----:B------:R-:W-:Y:S01]  /*3c40*/  IMAD.SHL.U32 R2, R218, 0x2, RZ ;  /* 0x00000002da027824 */ /* 0x000fe200078e00ff */
[----:B------:R-:W-:Y:S01]  /*3c50*/  SEL R207, R207, 0xffffffc0, !P2 ;  /* 0xffffffc0cfcf7807 */ /* 0x000fe20005000000 */
[----:B------:R-:W-:Y:S01]  /*3c60*/  IMAD.MOV.U32 R0, RZ, RZ, 0x10 ;  /* 0x00000010ff007424 */ /* 0x000fe200078e00ff */
[----:B------:R-:W-:Y:S01]  /*3c70*/  LEA R208, R208, UR24, 0x1 ;  /* 0x00000018d0d07c11 */ /* 0x000fe2000f8e08ff */
[----:B------:R-:W-:Y:S01]  /*3c80*/  IMAD.MOV.U32 R235, RZ, RZ, R230 ;  /* 0x000000ffffeb7224 */ /* 0x000fe200078e00e6 */
[----:B------:R-:W-:Y:S01]  /*3c90*/  SEL R206, R206, 0xffffffe0, !P1 ;  /* 0xffffffe0cece7807 */ /* 0x000fe20004800000 */
[----:B------:R-:W-:Y:S01]  /*3ca0*/  IMAD.IADD R210, R207, 0x1, R209 ;  /* 0x00000001cfd27824 */ /* 0x000fe200078e02d1 */
[----:B------:R-:W-:-:S02]  /*3cb0*/  LOP3.LUT P0, RZ, R218, 0x4, RZ, 0xc0, !PT ;  /* 0x00000004daff7812 */ /* 0x000fc4000780c0ff */
[----:B------:R-:W-:Y:S02]  /*3cc0*/  CS2R R158, SRZ ;  /* 0x00000000009e7805 */ /* 0x000fe4000001ff00 */
[----:B------:R-:W-:Y:S02]  /*3cd0*/  SHF.R.U32.HI R221, RZ, 0x3, R218 ;  /* 0x00000003ffdd7819 */ /* 0x000fe400000116da */
[----:B------:R-:W-:Y:S02]  /*3ce0*/  CS2R R156, SRZ ;  /* 0x00000000009c7805 */ /* 0x000fe4000001ff00 */
[----:B------:R-:W-:Y:S02]  /*3cf0*/  LOP3.LUT R214, R2, 0x20, RZ, 0xc0, !PT ;  /* 0x0000002002d67812 */ /* 0x000fe400078ec0ff */
[----:B------:R-:W-:Y:S02]  /*3d00*/  CS2R R162, SRZ ;  /* 0x0000000000a27805 */ /* 0x000fe4000001ff00 */
[----:B------:R-:W-:-:S02]  /*3d10*/  LOP3.LUT R251, R216, 0x38, RZ, 0xc0, !PT ;  /* 0x00000038d8fb7812 */ /* 0x000fc400078ec0ff */
        /* <DEDUP_REMOVED lines=61> */
[C---:B------:R-:W-:Y:S01]  /*40f0*/  LOP3.LUT P3, RZ, R218.reuse, 0x2, RZ, 0xc0, !PT ;  /* 0x00000002daff7812 */ /* 0x040fe2000786c0ff */
[----:B------:R-:W-:Y:S01]  /*4100*/  VIADD R213, R213, UR16 ;  /* 0x00000010d5d57c36 */ /* 0x000fe20008000000 */
[----:B------:R-:W-:Y:S01]  /*4110*/  LOP3.LUT P4, RZ, R218, 0x8, RZ, 0xc0, !PT ;  /* 0x00000008daff7812 */ /* 0x000fe2000788c0ff */
[----:B------:R-:W-:Y:S01]  /*4120*/  VIADD R208, R208, UR16 ;  /* 0x00000010d0d07c36 */ /* 0x000fe20008000000 */
[----:B------:R-:W-:Y:S01]  /*4130*/  SEL R0, R0, 0xfffffff0, !P0 ;  /* 0xfffffff000007807 */ /* 0x000fe20004000000 */
[----:B------:R-:W-:Y:S01]  /*4140*/  IMAD.IADD R211, R206, 0x1, R209 ;  /* 0x00000001ced37824 */ /* 0x000fe200078e02d1 */
[----:B------:R-:W-:Y:S01]  /*4150*/  LOP3.LUT R214, R214, 0x18, R221, 0xf8, !PT ;  /* 0x00000018d6d67812 */ /* 0x000fe200078ef8dd */
[----:B------:R-:W-:Y:S01]  /*4160*/  IMAD.IADD R212, R206, 0x1, R210 ;  /* 0x00000001ced47824 */ /* 0x000fe200078e02d2 */
[----:B------:R-:W-:Y:S01]  /*4170*/  LOP3.LUT R250, R251, 0x40, RZ, 0xfc, !PT ;  /* 0x00000040fbfa7812 */ /* 0x000fe200078efcff */
[----:B---3--:R-:W-:-:S02]  /*4180*/  USHF.L.U32 UR8, UR8, 0x6, URZ ;  /* 0x0000000608087899 */ /* 0x008fc400080006ff */
[----:B------:R-:W-:Y:S02]  /*4190*/  UIADD3 UR43, UPT, UPT, UR43, 0x80, -UR35 ;  /* 0x000000802b2b7890 */ /* 0x000fe4000fffe823 */
[----:B-1----:R-:W-:-:S12]  /*41a0*/  USHF.L.U32 UR44, UR44, 0x3, URZ ;  /* 0x000000032c2c7899 */ /* 0x002fd800080006ff */
.L_x_228:
[----:B------:R-:W0:Y:S01]  /*41b0*/  LDGDEPBAR ;  /* 0x00000000000079af */ /* 0x000e220000000000 */
[C---:B------:R-:W-:Y:S01]  /*41c0*/  IMAD.IADD R0, R213.reuse, 0x1, R206 ;  /* 0x00000001d5007824 */ /* 0x040fe200078e02ce */
[----:B------:R-:W-:Y:S01]  /*41d0*/  UIADD3 UR31, UPT, UPT, UR31, -0x40, URZ ;  /* 0xffffffc01f1f7890 */ /* 0x000fe2000fffe0ff */
[----:B--2-4-:R-:W-:Y:S01]  /*41e0*/  IMAD.IADD R3, R213, 0x1, R207 ;  /* 0x00000001d5037824 */ /* 0x014fe200078e02cf */
[----:B------:R-:W-:Y:S01]  /*41f0*/  USHF.L.U32 UR9, UR39, 0x7, URZ ;  /* 0x0000000727097899 */ /* 0x000fe200080006ff */
[----:B------:R-:W-:Y:S01]  /*4200*/  IMAD.SHL.U32 R217, R218, 0x2, RZ ;  /* 0x00000002dad97824 */ /* 0x000fe200078e00ff */
[----:B------:R-:W-:Y:S01]  /*4210*/  UISETP.GE.AND UP0, UPT, UR31, UR43, UPT ;  /* 0x0000002b1f00728c */ /* 0x000fe2000bf06270 */
[----:B------:R-:W-:Y:S01]  /*4220*/  IMAD.IADD R2, R206, 0x1, R3 ;  /* 0x00000001ce027824 */ /* 0x000fe200078e0203 */
[----:B------:R-:W-:Y:S01]  /*4230*/  UIADD3 UR9, UPT, UPT, UR9, 0x80, URZ ;  /* 0x0000008009097890 */ /* 0x000fe2000fffe0ff */
[----:B------:R-:W-:Y:S01]  /*4240*/  SHF.R.U32.HI R219, RZ, 0x1, R218 ;  /* 0x00000001ffdb7819 */ /* 0x000fe200000116da */
[----:B------:R-:W-:Y:S01]  /*4250*/  UIADD3 UR34, UPT, UPT, UR34, -0x1, URZ ;  /* 0xffffffff22227890 */ /* 0x000fe2000fffe0ff */
[----:B-----5:R-:W-:Y:S01]  /*4260*/  FSETP.NEU.FTZ.AND P2, PT, R249, -INF , PT ;  /* 0xff800000f900780b */ /* 0x020fe20003f5d000 */
[----:B------:R-:W-:Y:S06]  /*4270*/  UISETP.LT.AND UP0, UPT, UR9, UR35, UP0 ;  /* 0x000000230900728c */ /* 0x000fec0008701270 */
[----:B------:R-:W-:Y:S01]  /*4280*/  PLOP3.LUT P1, PT, PT, PT, UP0, 0x80, 0x8 ;  /* 0x000000000008781c */ /* 0x000fe20003f2f008 */
[----:B------:R-:W-:Y:S01]  /*4290*/  UISETP.GT.AND UP0, UPT, UR34, UR42, UPT ;  /* 0x0000002a2200728c */ /* 0x000fe2000bf04270 */
[----:B------:R-:W-:Y:S04]  /*42a0*/  DEPBAR.LE SB0, 0x0 ;  /* 0x000080000000791a */ /* 0x000fe80000000000 */
[----:B------:R-:W-:Y:S06]  /*42b0*/  BAR.SYNC.DEFER_BLOCKING 0x0 ;  /* 0x0000000000007b1d */ /* 0x000fec0000010000 */
[----:B------:R-:W-:Y:S08]  /*42c0*/  LDSM.16.M88.4 R32, [R213] ;  /* 0x00000000d520783b */ /* 0x000ff00000000200 */
[----:B------:R-:W1:Y:S08]  /*42d0*/  LDSM.16.M88.4 R16, [R209+0xc000] ;  /* 0x00c00000d110783b */ /* 0x000e700000000200 */
[----:B------:R-:W2:Y:S08]  /*42e0*/  LDSM.16.M88.4 R28, [R213+0x1000] ;  /* 0x00100000d51c783b */ /* 0x000eb00000000200 */
[----:B------:R-:W3:Y:S08]  /*42f0*/  LDSM.16.M88.4 R164, [R209+0xc800] ;  /* 0x00c80000d1a4783b */ /* 0x000ef00000000200 */
[----:B------:R-:W-:Y:S08]  /*4300*/  LDSM.16.M88.4 R168, [R0] ;  /* 0x0000000000a8783b */ /* 0x000ff00000000200 */
[----:B------:R-:W4:Y:S01]  /*4310*/  LDSM.16.M88.4 R172, [R211+0xc000] ;  /* 0x00c00000d3ac783b */ /* 0x000f220000000200 */
[-C--:B-1----:R-:W-:Y:S07]  /*4320*/  HMMA.16816.F32 R4, R32, R16.reuse, RZ ;  /* 0x000000102004723c */ /* 0x082fee00000018ff */
[----:B------:R-:W1:Y:S01]  /*4330*/  LDSM.16.M88.4 R176, [R0+0x1000] ;  /* 0x0010000000b0783b */ /* 0x000e620000000200 */
[C---:B--2---:R-:W-:Y:S07]  /*4340*/  HMMA.16816.F32 R8, R28.reuse, R16, RZ ;  /* 0x000000101c08723c */ /* 0x044fee00000018ff */
[----:B------:R-:W2:Y:S01]  /*4350*/  LDSM.16.M88.4 R180, [R211+0xc800] ;  /* 0x00c80000d3b4783b */ /* 0x000ea20000000200 */
[-C--:B------:R-:W-:Y:S07]  /*4360*/  HMMA.16816.F32 R12, R28, R18.reuse, RZ ;  /* 0x000000121c0c723c */ /* 0x080fee00000018ff */
[----:B------:R-:W-:Y:S01]  /*4370*/  LDSM.16.M88.4 R184, [R3] ;  /* 0x0000000003b8783b */ /* 0x000fe20000000200 */
[C---:B------:R-:W-:Y:S07]  /*4380*/  HMMA.16816.F32 R16, R32.reuse, R18, RZ ;  /* 0x000000122010723c */ /* 0x040fee00000018ff */
[----:B------:R-:W2:Y:S01]  /*4390*/  LDSM.16.M88.4 R188, [R210+0xc000] ;  /* 0x00c00000d2bc783b */ /* 0x000ea20000000200 */
[-C--:B---3--:R-:W-:Y:S07]  /*43a0*/  HMMA.16816.F32 R20, R32, R164.reuse, RZ ;  /* 0x000000a42014723c */ /* 0x088fee00000018ff */
[----:B------:R-:W3:Y:S01]  /*43b0*/  LDSM.16.M88.4 R192, [R3+0x1000] ;  /* 0x0010000003c0783b */ /* 0x000ee20000000200 */
[C---:B------:R-:W-:Y:S07]  /*43c0*/  HMMA.16816.F32 R24, R28.reuse, R164, RZ ;  /* 0x000000a41c18723c */ /* 0x040fee00000018ff */
[----:B------:R-:W-:Y:S01]  /*43d0*/  LDSM.16.M88.4 R196, [R2] ;  /* 0x0000000002c4783b */ /* 0x000fe20000000200 */
[-C--:B------:R-:W-:Y:S07]  /*43e0*/  HMMA.16816.F32 R28, R28, R166.reuse, RZ ;  /* 0x000000a61c1c723c */ /* 0x080fee00000018ff */
[----:B------:R-:W-:Y:S01]  /*43f0*/  LDSM.16.M88.4 R200, [R212+0xc000] ;  /* 0x00c00000d4c8783b */ /* 0x000fe20000000200 */
[----:B------:R-:W-:Y:S07]  /*4400*/  HMMA.16816.F32 R32, R32, R166, RZ ;  /* 0x000000a62020723c */ /* 0x000fee00000018ff */
[----:B------:R-:W3:Y:S01]  /*4410*/  LDSM.16.M88.4 R164, [R210+0xc800] ;  /* 0x00c80000d2a4783b */ /* 0x000ee20000000200 */
[-C--:B----4-:R-:W-:Y:S07]  /*4420*/  HMMA.16816.F32 R4, R168, R172.reuse, R4 ;  /* 0x000000aca804723c */ /* 0x090fee0000001804 */
[----:B------:R-:W4:Y:S01]  /*4430*/  LDSM.16.M88.4 R204, [R2+0x1000] ;  /* 0x0010000002cc783b */ /* 0x000f220000000200 */
[C---:B-1----:R-:W-:Y:S08]  /*4440*/  HMMA.16816.F32 R8, R176.reuse, R172, R8 ;  /* 0x000000acb008723c */ /* 0x042ff00000001808 */
[-C--:B------:R-:W-:Y:S08]  /*4450*/  HMMA.16816.F32 R12, R176, R174.reuse, R12 ;  /* 0x000000aeb00c723c */ /* 0x080ff0000000180c */
[C---:B------:R-:W-:Y:S01]  /*4460*/  HMMA.16816.F32 R16, R168.reuse, R174, R16 ;  /* 0x000000aea810723c */ /* 0x040fe20000001810 */
[----:B------:R-:W-:Y:S07]  /*4470*/  LDSM.16.M88.4 R172, [R213+0x2000] ;  /* 0x00200000d5ac783b */ /* 0x000fee0000000200 */
[-C--:B--2---:R-:W-:Y:S08]  /*4480*/  HMMA.16816.F32 R20, R168, R180.reuse, R20 ;  /* 0x000000b4a814723c */ /* 0x084ff00000001814 */
[C---:B------:R-:W-:Y:S08]  /*4490*/  HMMA.16816.F32 R24, R176.reuse, R180, R24 ;  /* 0x000000b4b018723c */ /* 0x040ff00000001818 */
[-C--:B------:R-:W-:Y:S01]  /*44a0*/  HMMA.16816.F32 R28, R176, R182.reuse, R28 ;  /* 0x000000b6b01c723c */ /* 0x080fe2000000181c */
[----:B------:R-:W-:Y:S07]  /*44b0*/  LDSM.16.M88.4 R176, [R209+0x10000] ;  /* 0x01000000d1b0783b */ /* 0x000fee0000000200 */
[----:B------:R-:W-:Y:S01]  /*44c0*/  HMMA.16816.F32 R32, R168, R182, R32 ;  /* 0x000000b6a820723c */ /* 0x000fe20000001820 */
[----:B------:R-:W1:Y:S07]  /*44d0*/  LDSM.16.M88.4 R168, [R212+0xc800] ;  /* 0x00c80000d4a8783b */ /* 0x000e6e0000000200 */
[-C--:B------:R-:W-:Y:S01]  /*44e0*/  HMMA.16816.F32 R4, R184, R188.reuse, R4 ;  /* 0x000000bcb804723c */ /* 0x080fe20000001804 */
[----:B------:R-:W2:Y:S07]  /*44f0*/  LDSM.16.M88.4 R180, [R213+0x3000] ;  /* 0x00300000d5b4783b */ /* 0x000eae0000000200 */
[C---:B---3--:R-:W-:Y:S08]  /*4500*/  HMMA.16816.F32 R8, R192.reuse, R188, R8 ;  /* 0x000000bcc008723c */ /* 0x048ff00000001808 */
[-C--:B------:R-:W-:Y:S08]  /*4510*/  HMMA.16816.F32 R12, R192, R190.reuse, R12 ;  /* 0x000000bec00c723c */ /* 0x080ff0000000180c */
[C---:B------:R-:W-:Y:S01]  /*4520*/  HMMA.16816.F32 R16, R184.reuse, R190, R16 ;  /* 0x000000beb810723c */ /* 0x040fe20000001810 */
[----:B------:R-:W-:Y:S07]  /*4530*/  LDSM.16.M88.4 R188, [R211+0x10000] ;  /* 0x01000000d3bc783b */ /* 0x000fee0000000200 */
[-C--:B------:R-:W-:Y:S08]  /*4540*/  HMMA.16816.F32 R20, R184, R164.reuse, R20 ;  /* 0x000000a4b814723c */ /* 0x080ff00000001814 */
[C---:B------:R-:W-:Y:S08]  /*4550*/  HMMA.16816.F32 R24, R192.reuse, R164, R24 ;  /* 0x000000a4c018723c */ /* 0x040ff00000001818 */
[-C--:B------:R-:W-:Y:S01]  /*4560*/  HMMA.16816.F32 R28, R192, R166.reuse, R28 ;  /* 0x000000a6c01c723c */ /* 0x080fe2000000181c */
[----:B------:R-:W-:Y:S07]  /*4570*/  LDSM.16.M88.4 R192, [R0+0x3000] ;  /* 0x0030000000c0783b */ /* 0x000fee0000000200 */
[----:B------:R-:W-:Y:S01]  /*4580*/  HMMA.16816.F32 R32, R184, R166, R32 ;  /* 0x000000a6b820723c */ /* 0x000fe20000001820 */
[----:B------:R-:W3:Y:S07]  /*4590*/  LDSM.16.M88.4 R164, [R209+0x10800] ;  /* 0x01080000d1a4783b */ /* 0x000eee0000000200 */
[-C--:B------:R-:W-:Y:S01]  /*45a0*/  HMMA.16816.F32 R4, R196, R200.reuse, R4 ;  /* 0x000000c8c404723c */ /* 0x080fe20000001804 */
[----:B------:R1:W3:Y:S07]  /*45b0*/  LDSM.16.M88.4 R184, [R0+0x2000] ;  /* 0x0020000000b8783b */ /* 0x0002ee0000000200 */
[C---:B----4-:R-:W-:Y:S08]  /*45c0*/  HMMA.16816.F32 R8, R204.reuse, R200, R8 ;  /* 0x000000c8cc08723c */ /* 0x050ff00000001808 */
[-C--:B------:R-:W-:Y:S08]  /*45d0*/  HMMA.16816.F32 R12, R204, R202.reuse, R12 ;  /* 0x000000cacc0c723c */ /* 0x080ff0000000180c */
[C---:B------:R-:W-:Y:S01]  /*45e0*/  HMMA.16816.F32 R16, R196.reuse, R202, R16 ;  /* 0x000000cac410723c */ /* 0x040fe20000001810 */
[----:B------:R-:W-:Y:S03]  /*45f0*/  LDSM.16.M88.4 R200, [R210+0x10000] ;  /* 0x01000000d2c8783b */ /* 0x000fe60000000200 */
[----:B-1----:R-:W-:Y:S01]  /*4600*/  @!P1 LOP3.LUT R0, R217, 0x6, RZ, 0xc0, !PT ;  /* 0x00000006d9009812 */ /* 0x002fe200078ec0ff */
[----:B------:R-:W-:Y:S03]  /*4610*/  IMAD.MOV.U32 R217, RZ, RZ, 0x20 ;  /* 0x00000020ffd97424 */ /* 0x000fe600078e00ff */
[-C--:B------:R-:W-:Y:S03]  /*4620*/  HMMA.16816.F32 R20, R196, R168.reuse, R20 ;  /* 0x000000a8c414723c */ /* 0x080fe60000001814 */
[----:B------:R-:W-:Y:S05]  /*4630*/  @!P1 LOP3.LUT R0, R0, 0x1e0, R219, 0xf8, !PT ;  /* 0x000001e000009812 */ /* 0x000fea00078ef8db */
[C---:B------:R-:W-:Y:S08]  /*4640*/  HMMA.16816.F32 R24, R204.reuse, R168, R24 ;  /* 0x000000a8cc18723c */ /* 0x040ff00000001818 */
[-C--:B------:R-:W-:Y:S01]  /*4650*/  HMMA.16816.F32 R28, R204, R170.reuse, R28 ;  /* 0x000000aacc1c723c */ /* 0x080fe2000000181c */
[----:B------:R-:W-:Y:S07]  /*4660*/  LDSM.16.M88.4 R204, [R3+0x3000] ;  /* 0x0030000003cc783b */ /* 0x000fee0000000200 */
[----:B------:R-:W-:Y:S01]  /*4670*/  HMMA.16816.F32 R32, R196, R170, R32 ;  /* 0x000000aac420723c */ /* 0x000fe20000001820 */
[----:B------:R-:W1:Y:S07]  /*4680*/  LDSM.16.M88.4 R168, [R211+0x10800] ;  /* 0x01080000d3a8783b */ /* 0x000e6e0000000200 */
[-C--:B------:R-:W-:Y:S01]  /*4690*/  HMMA.16816.F32 R4, R172, R176.reuse, R4 ;  /* 0x000000b0ac04723c */ /* 0x080fe20000001804 */
[----:B------:R-:W4:Y:S07]  /*46a0*/  LDSM.16.M88.4 R196, [R3+0x2000] ;  /* 0x0020000003c4783b */ /* 0x000f2e0000000200 */
[C---:B--2---:R-:W-:Y:S08]  /*46b0*/  HMMA.16816.F32 R8, R180.reuse, R176, R8 ;  /* 0x000000b0b408723c */ /* 0x044ff00000001808 */
[-C--:B------:R-:W-:Y:S08]  /*46c0*/  HMMA.16816.F32 R12, R180, R178.reuse, R12 ;  /* 0x000000b2b40c723c */ /* 0x080ff0000000180c */
[C---:B------:R-:W-:Y:S01]  /*46d0*/  HMMA.16816.F32 R16, R172.reuse, R178, R16 ;  /* 0x000000b2ac10723c */ /* 0x040fe20000001810 */
[----:B------:R-:W-:Y:S07]  /*46e0*/  LDSM.16.M88.4 R176, [R212+0x10000] ;  /* 0x01000000d4b0783b */ /* 0x000fee0000000200 */
[-C--:B---3--:R-:W-:Y:S08]  /*46f0*/  HMMA.16816.F32 R20, R172, R164.reuse, R20 ;  /* 0x000000a4ac14723c */ /* 0x088ff00000001814 */
[C---:B------:R-:W-:Y:S08]  /*4700*/  HMMA.16816.F32 R24, R180.reuse, R164, R24 ;  /* 0x000000a4b418723c */ /* 0x040ff00000001818 */
[-C--:B------:R-:W-:Y:S03]  /*4710*/  HMMA.16816.F32 R28, R180, R166.reuse, R28 ;  /* 0x000000a6b41c723c */ /* 0x080fe6000000181c */
[----:B------:R-:W-:Y:S01]  /*4720*/  @!P1 VIADDMNMX R181, R234, -R217, UR35, PT ;  /* 0x00000023eab59e46 */ /* 0x000fe2000b8009d9 */
[----:B------:R-:W-:Y:S02]  /*4730*/  IMAD.MOV.U32 R217, RZ, RZ, 0x18 ;  /* 0x00000018ffd97424 */ /* 0x000fe400078e00ff */
[----:B------:R-:W-:Y:S02]  /*4740*/  FMUL.FTZ R180, R249, 1.4426950216293334961 ;  /* 0x3fb8aa3bf9b47820 */ /* 0x000fe40000410000 */
[----:B------:R-:W-:Y:S01]  /*4750*/  HMMA.16816.F32 R32, R172, R166, R32 ;  /* 0x000000a6ac20723c */ /* 0x000fe20000001820 */
[----:B------:R-:W2:Y:S03]  /*4760*/  LDSM.16.M88.4 R164, [R210+0x10800] ;  /* 0x01080000d2a4783b */ /* 0x000ea60000000200 */
[----:B------:R-:W-:Y:S04]  /*4770*/  FSEL R180, R180, RZ, P2 ;  /* 0x000000ffb4b47208 */ /* 0x000fe80001000000 */
[-C--:B------:R-:W-:Y:S01]  /*4780*/  HMMA.16816.F32 R4, R184, R188.reuse, R4 ;  /* 0x000000bcb804723c */ /* 0x080fe20000001804 */
[----:B------:R-:W3:Y:S07]  /*4790*/  LDSM.16.M88.4 R172, [R2+0x2000] ;  /* 0x0020000002ac783b */ /* 0x000eee0000000200 */
[C---:B------:R-:W-:Y:S08]  /*47a0*/  HMMA.16816.F32 R8, R192.reuse, R188, R8 ;  /* 0x000000bcc008723c */ /* 0x040ff00000001808 */
[-C--:B------:R-:W-:Y:S08]  /*47b0*/  HMMA.16816.F32 R12, R192, R190.reuse, R12 ;  /* 0x000000bec00c723c */ /* 0x080ff0000000180c */
[C---:B------:R-:W-:Y:S08]  /*47c0*/  HMMA.16816.F32 R16, R184.reuse, R190, R16 ;  /* 0x000000beb810723c */ /* 0x040ff00000001810 */
[-C--:B-1----:R-:W-:Y:S08]  /*47d0*/  HMMA.16816.F32 R20, R184, R168.reuse, R20 ;  /* 0x000000a8b814723c */ /* 0x082ff00000001814 */
[C---:B------:R-:W-:Y:S08]  /*47e0*/  HMMA.16816.F32 R24, R192.reuse, R168, R24 ;  /* 0x000000a8c018723c */ /* 0x040ff00000001818 */
[-C--:B------:R-:W-:Y:S08]  /*47f0*/  HMMA.16816.F32 R28, R192, R170.reuse, R28 ;  /* 0x000000aac01c723c */ /* 0x080ff0000000181c */
[----:B------:R-:W-:Y:S01]  /*4800*/  HMMA.16816.F32 R32, R184, R170, R32 ;  /* 0x000000aab820723c */ /* 0x000fe20000001820 */
[----:B------:R1:W3:Y:S03]  /*4810*/  LDSM.16.M88.4 R168, [R2+0x3000] ;  /* 0x0030000002a8783b */ /* 0x0002e60000000200 */
[----:B------:R-:W-:Y:S04]  /*4820*/  LEA R186, R252, UR4, 0x1 ;  /* 0x00000004fcba7c11 */ /* 0x000fe8000f8e08ff */
[-C--:B----4-:R-:W-:Y:S05]  /*4830*/  HMMA.16816.F32 R4, R196, R200.reuse, R4 ;  /* 0x000000c8c404723c */ /* 0x090fea0000001804 */
[----:B------:R-:W-:Y:S03]  /*4840*/  VIADD R185, R186, 0x20020 ;  /* 0x00020020bab97836 */ /* 0x000fe60000000000 */
[C---:B------:R-:W-:Y:S04]  /*4850*/  HMMA.16816.F32 R8, R204.reuse, R200, R8 ;  /* 0x000000c8cc08723c */ /* 0x040fe80000001808 */
[----:B------:R-:W-:Y:S04]  /*4860*/  LEA R200, R215, UR4, 0x1 ;  /* 0x00000004d7c87c11 */ /* 0x000fe8000f8e08ff */
[-C--:B------:R-:W-:Y:S01]  /*4870*/  HMMA.16816.F32 R12, R204, R202.reuse, R12 ;  /* 0x000000cacc0c723c */ /* 0x080fe2000000180c */
[----:B-1----:R-:W-:Y:S04]  /*4880*/  IMAD.U32 R2, RZ, RZ, UR39 ;  /* 0x00000027ff027e24 */ /* 0x002fe8000f8e00ff */
[----:B------:R-:W-:Y:S02]  /*4890*/  @!P1 IMAD R0, R2, 0x80, R0 ;  /* 0x0000008002009824 */ /* 0x000fe400078e0200 */
[----:B------:R-:W-:Y:S01]  /*48a0*/  IMAD.MOV.U32 R2, RZ, RZ, 0x8 ;  /* 0x00000008ff027424 */ /* 0x000fe200078e00ff */
[C---:B------:R-:W-:Y:S04]  /*48b0*/  HMMA.16816.F32 R16, R196.reuse, R202, R16 ;  /* 0x000000cac410723c */ /* 0x040fe80000001810 */
[C---:B------:R-:W-:Y:S01]  /*48c0*/  @!P1 VIADD R182, R0.reuse, 0x1 ;  /* 0x0000000100b69836 */ /* 0x040fe20000000000 */
[-C--:B------:R-:W-:Y:S02]  /*48d0*/  @!P1 ISETP.GE.AND P5, PT, R0, R181.reuse, PT ;  /* 0x000000b50000920c */ /* 0x080fe40003fa6270 */
[----:B------:R-:W-:Y:S01]  /*48e0*/  @!P1 VIADDMNMX R3, R234, R2, UR35, PT ;  /* 0x00000023ea039e46 */ /* 0x000fe2000b800102 */
[-C--:B--2---:R-:W-:Y:S03]  /*48f0*/  HMMA.16816.F32 R20, R196, R164.reuse, R20 ;  /* 0x000000a4c414723c */ /* 0x084fe60000001814 */
[----:B------:R-:W-:Y:S01]  /*4900*/  @!P1 ISETP.GE.AND P2, PT, R182, R181, PT ;  /* 0x000000b5b600920c */ /* 0x000fe20003f46270 */
[----:B------:R-:W-:Y:S04]  /*4910*/  FMUL.FTZ R2, R246, 1.4426950216293334961 ;  /* 0x3fb8aa3bf6027820 */ /* 0x000fe80000410000 */
[C---:B------:R-:W-:Y:S04]  /*4920*/  HMMA.16816.F32 R24, R204.reuse, R164, R24 ;  /* 0x000000a4cc18723c */ /* 0x040fe80000001818 */
[C---:B------:R-:W-:Y:S01]  /*4930*/  @!P1 VIMNMX R165, PT, PT, R234.reuse, UR35, PT ;  /* 0x00000023eaa59c48 */ /* 0x040fe2000bfe0100 */
[----:B------:R-:W-:Y:S03]  /*4940*/  FMUL.FTZ R164, R247, 1.4426950216293334961 ;  /* 0x3fb8aa3bf7a47820 */ /* 0x000fe60000410000 */
[-C--:B------:R-:W-:Y:S01]  /*4950*/  HMMA.16816.F32 R28, R204, R166.reuse, R28 ;  /* 0x000000a6cc1c723c */ /* 0x080fe2000000181c */
[----:B------:R-:W-:Y:S05]  /*4960*/  IMAD.MOV.U32 R207, RZ, RZ, 0x40 ;  /* 0x00000040ffcf7424 */ /* 0x000fea00078e00ff */
[----:B------:R-:W-:Y:S02]  /*4970*/  SEL R207, R207, 0xffffffc0, !P0 ;  /* 0xffffffc0cfcf7807 */ /* 0x000fe40004000000 */
[----:B------:R-:W-:Y:S04]  /*4980*/  HMMA.16816.F32 R32, R196, R166, R32 ;  /* 0x000000a6c420723c */ /* 0x000fe80000001820 */
[----:B------:R-:W-:Y:S01]  /*4990*/  @!P1 VIADDMNMX R167, R234, -R217, UR35, PT ;  /* 0x00000023eaa79e46 */ /* 0x000fe2000b8009d9 */
[----:B------:R-:W-:Y:S03]  /*49a0*/  FMUL.FTZ R166, R248, 1.4426950216293334961 ;  /* 0x3fb8aa3bf8a67820 */ /* 0x000fe60000410000 */
[-C--:B---3--:R-:W-:Y:S08]  /*49b0*/  HMMA.16816.F32 R4, R172, R176.reuse, R4 ;  /* 0x000000b0ac04723c */ /* 0x088ff00000001804 */
[C---:B------:R-:W-:Y:S01]  /*49c0*/  HMMA.16816.F32 R8, R168.reuse, R176, R8 ;  /* 0x000000b0a808723c */ /* 0x040fe20000001808 */
[----:B------:R-:W2:Y:S01]  /*49d0*/  LDL R176, [R1] ;  /* 0x0000000001b07983 */ /* 0x000ea20000100800 */
[----:B------:R-:W-:Y:S05]  /*49e0*/  IMAD.MOV.U32 R177, RZ, RZ, 0x10 ;  /* 0x00000010ffb17424 */ /* 0x000fea00078e00ff */
[----:B------:R-:W-:Y:S01]  /*49f0*/  SEL R177, R177, 0xfffffff0, !P0 ;  /* 0xfffffff0b1b17807 */ /* 0x000fe20004000000 */
[-C--:B------:R-:W-:Y:S03]  /*4a00*/  HMMA.16816.F32 R12, R168, R178.reuse, R12 ;  /* 0x000000b2a80c723c */ /* 0x080fe6000000180c */
[----:B------:R-:W-:Y:S01]  /*4a10*/  @!P1 FSEL R4, R4, -INF , !P5 ;  /* 0xff80000004049808 */ /* 0x000fe20006800000 */
[----:B------:R-:W-:Y:S01]  /*4a20*/  IMAD.IADD R187, R186, 0x1, R177 ;  /* 0x00000001babb7824 */ /* 0x000fe200078e02b1 */
[-C--:B------:R-:W-:Y:S02]  /*4a30*/  @!P1 ISETP.GE.AND P5, PT, R0, R167.reuse, PT ;  /* 0x000000a70000920c */ /* 0x080fe40003fa6270 */
[----:B------:R-:W-:Y:S01]  /*4a40*/  @!P1 FSEL R5, R5, -INF , !P2 ;  /* 0xff80000005059808 */ /* 0x000fe20005000000 */
[C---:B------:R-:W-:Y:S04]  /*4a50*/  HMMA.16816.F32 R16, R172.reuse, R178, R16 ;  /* 0x000000b2ac10723c */ /* 0x040fe80000001810 */
[----:B------:R-:W-:Y:S01]  /*4a60*/  @!P1 FSEL R6, R6, -INF , !P5 ;  /* 0xff80000006069808 */ /* 0x000fe20006800000 */
[--C-:B------:R-:W-:Y:S01]  /*4a70*/  FFMA.FTZ R4, R4, UR17, -R180.reuse ;  /* 0x0000001104047c23 */ /* 0x100fe200080108b4 */
[----:B------:R-:W-:Y:S01]  /*4a80*/  @!P1 ISETP.GE.AND P5, PT, R182, R167, PT ;  /* 0x000000a7b600920c */ /* 0x000fe20003fa6270 */
[----:B------:R-:W-:Y:S01]  /*4a90*/  FFMA.FTZ R5, R5, UR17, -R180 ;  /* 0x0000001105057c23 */ /* 0x000fe200080108b4 */
[----:B------:R-:W-:Y:S01]  /*4aa0*/  FSETP.NEU.FTZ.AND P2, PT, R248, -INF , PT ;  /* 0xff800000f800780b */ /* 0x000fe20003f5d000 */
[----:B------:R-:W-:Y:S01]  /*4ab0*/  MUFU.EX2 R184, R4 ;  /* 0x0000000400b87308 */ /* 0x000fe20000000800 */
[----:B------:R-:W-:Y:S02]  /*4ac0*/  @!P1 FSEL R7, R7, -INF , !P5 ;  /* 0xff80000007079808 */ /* 0x000fe40006800000 */
[-C--:B------:R-:W-:Y:S02]  /*4ad0*/  @!P1 ISETP.GE.AND P5, PT, R0, R165.reuse, PT ;  /* 0x000000a50000920c */ /* 0x080fe40003fa6270 */
[----:B------:R-:W-:Y:S02]  /*4ae0*/  FSEL R166, R166, RZ, P2 ;  /* 0x000000ffa6a67208 */ /* 0x000fe40001000000 */
[----:B------:R-:W-:Y:S03]  /*4af0*/  @!P1 FSEL R8, R8, -INF , !P5 ;  /* 0xff80000008089808 */ /* 0x000fe60006800000 */
[----:B------:R-:W1:Y:S01]  /*4b00*/  MUFU.EX2 R243, R5 ;  /* 0x0000000500f37308 */ /* 0x000e620000000800 */
[----:B------:R-:W-:Y:S01]  /*4b10*/  @!P1 ISETP.GE.AND P5, PT, R182, R165, PT ;  /* 0x000000a5b600920c */ /* 0x000fe20003fa6270 */
[--C-:B------:R-:W-:Y:S01]  /*4b20*/  FFMA.FTZ R6, R6, UR17, -R166.reuse ;  /* 0x0000001106067c23 */ /* 0x100fe200080108a6 */
[----:B------:R-:W-:Y:S01]  /*4b30*/  FFMA.FTZ R7, R7, UR17, -R166 ;  /* 0x0000001107077c23 */ /* 0x000fe200080108a6 */
[----:B------:R-:W-:Y:S02]  /*4b40*/  FSETP.NEU.FTZ.AND P2, PT, R247, -INF , PT ;  /* 0xff800000f700780b */ /* 0x000fe40003f5d000 */
[----:B------:R-:W-:Y:S04]  /*4b50*/  @!P1 FSEL R9, R9, -INF , !P5 ;  /* 0xff80000009099808 */ /* 0x000fe80006800000 */
[----:B------:R-:W-:Y:S01]  /*4b60*/  MUFU.EX2 R245, R6 ;  /* 0x0000000600f57308 */ /* 0x000fe20000000800 */
[----:B------:R-:W-:Y:S02]  /*4b70*/  FSEL R164, R164, RZ, P2 ;  /* 0x000000ffa4a47208 */ /* 0x000fe40001000000 */
[----:B------:R-:W-:Y:S02]  /*4b80*/  FSETP.NEU.FTZ.AND P2, PT, R246, -INF , PT ;  /* 0xff800000f600780b */ /* 0x000fe40003f5d000 */
[-C--:B------:R-:W-:Y:S01]  /*4b90*/  @!P1 ISETP.GE.AND P5, PT, R0, R3.reuse, PT ;  /* 0x000000030000920c */ /* 0x080fe20003fa6270 */
[--C-:B------:R-:W-:Y:S01]  /*4ba0*/  FFMA.FTZ R9, R9, UR17, -R164.reuse ;  /* 0x0000001109097c23 */ /* 0x100fe200080108a4 */
[----:B------:R-:W-:Y:S03]  /*4bb0*/  FFMA.FTZ R8, R8, UR17, -R164 ;  /* 0x0000001108087c23 */ /* 0x000fe600080108a4 */
[----:B------:R3:W-:Y:S01]  /*4bc0*/  MUFU.EX2 R244, R7 ;  /* 0x0000000700f47308 */ /* 0x0007e20000000800 */
[----:B------:R-:W-:Y:S02]  /*4bd0*/  FSEL R2, R2, RZ, P2 ;  /* 0x000000ff02027208 */ /* 0x000fe40001000000 */
[----:B------:R-:W-:Y:S02]  /*4be0*/  @!P1 ISETP.GE.AND P2, PT, R182, R3, PT ;  /* 0x00000003b600920c */ /* 0x000fe40003f46270 */
[----:B------:R-:W-:Y:S02]  /*4bf0*/  @!P1 FSEL R10, R10, -INF , !P5 ;  /* 0xff8000000a0a9808 */ /* 0x000fe40006800000 */
[----:B------:R-:W-:Y:S03]  /*4c00*/  @!P1 FSEL R11, R11, -INF , !P2 ;  /* 0xff8000000b0b9808 */ /* 0x000fe60005000000 */
[----:B------:R4:W-:Y:S01]  /*4c10*/  MUFU.EX2 R198, R9 ;  /* 0x0000000900c67308 */ /* 0x0009e20000000800 */
[--C-:B------:R-:W-:Y:S01]  /*4c20*/  FFMA.FTZ R10, R10, UR17, -R2.reuse ;  /* 0x000000110a0a7c23 */ /* 0x100fe20008010802 */
[----:B------:R-:W-:Y:S08]  /*4c30*/  FFMA.FTZ R11, R11, UR17, -R2 ;  /* 0x000000110b0b7c23 */ /* 0x000ff00008010802 */
[----:B------:R1:W1:Y:S01]  /*4c40*/  MUFU.EX2 R202, R8 ;  /* 0x0000000800ca7308 */ /* 0x0002620000000800 */
[----:B---3--:R-:W3:Y:S09]  /*4c50*/  LDSM.16.M88.4 R4, [R212+0x10800] ;  /* 0x01080000d404783b */ /* 0x008ef20000000200 */
[----:B------:R-:W-:Y:S01]  /*4c60*/  MUFU.EX2 R204, R10 ;  /* 0x0000000a00cc7308 */ /* 0x000fe20000000800 */
[C---:B----4-:R-:W-:Y:S05]  /*4c70*/  @!P1 VIADD R9, R0.reuse, 0x8 ;  /* 0x0000000800099836 */ /* 0x050fea0000000000 */
[-C--:B------:R-:W-:Y:S04]  /*4c80*/  @!P1 ISETP.GE.AND P2, PT, R9, R165.reuse, PT ;  /* 0x000000a50900920c */ /* 0x080fe80003f46270 */
[----:B------:R-:W-:Y:S01]  /*4c90*/  MUFU.EX2 R203, R11 ;  /* 0x0000000b00cb7308 */ /* 0x000fe20000000800 */
[----:B-1----:R-:W-:Y:S01]  /*4ca0*/  @!P1 VIADD R8, R0, 0x9 ;  /* 0x0000000900089836 */ /* 0x002fe20000000000 */
[----:B------:R-:W-:Y:S04]  /*4cb0*/  @!P1 FSEL R12, R12, -INF , !P2 ;  /* 0xff8000000c0c9808 */ /* 0x000fe80005000000 */
[----:B------:R-:W-:Y:S01]  /*4cc0*/  @!P1 ISETP.GE.AND P2, PT, R8, R165, PT ;  /* 0x000000a50800920c */ /* 0x000fe20003f46270 */
[--C-:B------:R-:W-:Y:S03]  /*4cd0*/  FFMA.FTZ R12, R12, UR17, -R164.reuse ;  /* 0x000000110c0c7c23 */ /* 0x100fe600080108a4 */
[----:B------:R-:W-:Y:S01]  /*4ce0*/  @!P1 FSEL R13, R13, -INF , !P2 ;  /* 0xff8000000d0d9808 */ /* 0x000fe20005000000 */
[----:B------:R-:W-:Y:S01]  /*4cf0*/  MUFU.EX2 R197, R12 ;  /* 0x0000000c00c57308 */ /* 0x000fe20000000800 */
[-C--:B------:R-:W-:Y:S03]  /*4d00*/  @!P1 ISETP.GE.AND P2, PT, R9, R3.reuse, PT ;  /* 0x000000030900920c */ /* 0x080fe60003f46270 */
[----:B------:R-:W-:Y:S01]  /*4d10*/  FFMA.FTZ R13, R13, UR17, -R164 ;  /* 0x000000110d0d7c23 */ /* 0x000fe200080108a4 */
[----:B------:R-:W-:Y:S02]  /*4d20*/  @!P1 FSEL R14, R14, -INF , !P2 ;  /* 0xff8000000e0e9808 */ /* 0x000fe40005000000 */
[----:B------:R-:W-:Y:S03]  /*4d30*/  @!P1 ISETP.GE.AND P2, PT, R8, R3, PT ;  /* 0x000000030800920c */ /* 0x000fe60003f46270 */
[----:B------:R-:W-:Y:S01]  /*4d40*/  MUFU.EX2 R196, R13 ;  /* 0x0000000d00c47308 */ /* 0x000fe20000000800 */
[--C-:B------:R-:W-:Y:S01]  /*4d50*/  FFMA.FTZ R14, R14, UR17, -R2.reuse ;  /* 0x000000110e0e7c23 */ /* 0x100fe20008010802 */
[----:B------:R-:W-:Y:S02]  /*4d60*/  @!P1 FSEL R15, R15, -INF , !P2 ;  /* 0xff8000000f0f9808 */ /* 0x000fe40005000000 */
[-C--:B------:R-:W-:Y:S01]  /*4d70*/  @!P1 ISETP.GE.AND P2, PT, R9, R181.reuse, PT ;  /* 0x000000b50900920c */ /* 0x080fe20003f46270 */
[-C--:B---3--:R-:W-:Y:S05]  /*4d80*/  HMMA.16816.F32 R20, R172, R4.reuse, R20 ;  /* 0x00000004ac14723c */ /* 0x088fea0000001814 */
[----:B------:R-:W-:Y:S01]  /*4d90*/  MUFU.EX2 R201, R14 ;  /* 0x0000000e00c97308 */ /* 0x000fe20000000800 */
[----:B------:R-:W-:Y:S01]  /*4da0*/  @!P1 FSEL R16, R16, -INF , !P2 ;  /* 0xff80000010109808 */ /* 0x000fe20005000000 */
[----:B------:R-:W-:Y:S01]  /*4db0*/  FFMA.FTZ R15, R15, UR17, -R2 ;  /* 0x000000110f0f7c23 */ /* 0x000fe20008010802 */
[----:B------:R-:W-:Y:S01]  /*4dc0*/  @!P1 ISETP.GE.AND P2, PT, R8, R181, PT ;  /* 0x000000b50800920c */ /* 0x000fe20003f46270 */
[C---:B------:R-:W-:Y:S06]  /*4dd0*/  HMMA.16816.F32 R24, R168.reuse, R4, R24 ;  /* 0x00000004a818723c */ /* 0x040fec0000001818 */
[----:B------:R-:W-:Y:S01]  /*4de0*/  MUFU.EX2 R199, R15 ;  /* 0x0000000f00c77308 */ /* 0x000fe20000000800 */
[----:B------:R-:W-:Y:S01]  /*4df0*/  @!P1 FSEL R17, R17, -INF , !P2 ;  /* 0xff80000011119808 */ /* 0x000fe20005000000 */
[--C-:B------:R-:W-:Y:S01]  /*4e00*/  FFMA.FTZ R16, R16, UR17, -R180.reuse ;  /* 0x0000001110107c23 */ /* 0x100fe200080108b4 */
[-C--:B------:R-:W-:Y:S01]  /*4e10*/  @!P1 ISETP.GE.AND P2, PT, R9, R167.reuse, PT ;  /* 0x000000a70900920c */ /* 0x080fe20003f46270 */
[----:B------:R-:W-:Y:S01]  /*4e20*/  @!P1 VIADD R9, R0, 0x11 ;  /* 0x0000001100099836 */ /* 0x000fe20000000000 */
[-C--:B------:R-:W-:Y:S05]  /*4e30*/  HMMA.16816.F32 R28, R168, R6.reuse, R28 ;  /* 0x00000006a81c723c */ /* 0x080fea000000181c */
[----:B------:R-:W-:Y:S01]  /*4e40*/  MUFU.EX2 R228, R16 ;  /* 0x0000001000e47308 */ /* 0x000fe20000000800 */
[----:B------:R-:W-:Y:S01]  /*4e50*/  @!P1 FSEL R18, R18, -INF , !P2 ;  /* 0xff80000012129808 */ /* 0x000fe20005000000 */
[----:B------:R-:W-:Y:S01]  /*4e60*/  FFMA.FTZ R17, R17, UR17, -R180 ;  /* 0x0000001111117c23 */ /* 0x000fe200080108b4 */
[----:B------:R-:W-:Y:S01]  /*4e70*/  @!P1 ISETP.GE.AND P2, PT, R8, R167, PT ;  /* 0x000000a70800920c */ /* 0x000fe20003f46270 */
[C---:B------:R-:W-:Y:S01]  /*4e80*/  @!P1 VIADD R8, R0.reuse, 0x10 ;  /* 0x0000001000089836 */ /* 0x040fe20000000000 */
[----:B------:R-:W-:Y:S01]  /*4e90*/  @!P1 ISETP.GE.AND P5, PT, R9, R165, PT ;  /* 0x000000a50900920c */ /* 0x000fe20003fa6270 */
[----:B------:R-:W-:Y:S04]  /*4ea0*/  HMMA.16816.F32 R32, R172, R6, R32 ;  /* 0x00000006ac20723c */ /* 0x000fe80000001820 */
[----:B------:R-:W-:Y:S01]  /*4eb0*/  MUFU.EX2 R226, R17 ;  /* 0x0000001100e27308 */ /* 0x000fe20000000800 */
[----:B------:R-:W-:Y:S01]  /*4ec0*/  @!P1 FSEL R19, R19, -INF , !P2 ;  /* 0xff80000013139808 */ /* 0x000fe20005000000 */
[----:B------:R-:W-:Y:S01]  /*4ed0*/  @!P1 VIADD R4, R0, 0x18 ;  /* 0x0000001800049836 */ /* 0x000fe20000000000 */
[-C--:B------:R-:W-:Y:S01]  /*4ee0*/  @!P1 ISETP.GE.AND P2, PT, R8, R181.reuse, PT ;  /* 0x000000b50800920c */ /* 0x080fe20003f46270 */
[----:B------:R-:W-:Y:S02]  /*4ef0*/  @!P1 VIADD R0, R0, 0x19 ;  /* 0x0000001900009836 */ /* 0x000fe40000000000 */
[--C-:B------:R-:W-:Y:S01]  /*4f00*/  FFMA.FTZ R18, R18, UR17, -R166.reuse ;  /* 0x0000001112127c23 */ /* 0x100fe200080108a6 */
[----:B------:R-:W-:Y:S01]  /*4f10*/  FFMA.FTZ R19, R19, UR17, -R166 ;  /* 0x0000001113137c23 */ /* 0x000fe200080108a6 */
[----:B------:R-:W-:Y:S01]  /*4f20*/  @!P1 FSEL R20, R20, -INF , !P2 ;  /* 0xff80000014149808 */ /* 0x000fe20005000000 */
[----:B------:R-:W-:Y:S01]  /*4f30*/  VIADD R6, R186, 0x20000 ;  /* 0x00020000ba067836 */ /* 0x000fe20000000000 */
[----:B------:R-:W-:Y:S01]  /*4f40*/  @!P1 ISETP.GE.AND P2, PT, R9, R181, PT ;  /* 0x000000b50900920c */ /* 0x000fe20003f46270 */
[----:B------:R-:W-:Y:S01]  /*4f50*/  MUFU.EX2 R242, R18 ;  /* 0x0000001200f27308 */ /* 0x000fe20000000800 */
[----:B------:R-:W-:Y:S01]  /*4f60*/  F2FP.F16.F32.PACK_AB R5, R243, R184 ;  /* 0x000000b8f305723e */ /* 0x000fe200000000ff */
[--C-:B------:R-:W-:Y:S01]  /*4f70*/  FFMA.FTZ R20, R20, UR17, -R180.reuse ;  /* 0x0000001114147c23 */ /* 0x100fe200080108b4 */
[----:B------:R-:W-:Y:S01]  /*4f80*/  @!P1 FSEL R21, R21, -INF , !P2 ;  /* 0xff80000015159808 */ /* 0x000fe20005000000 */
[----:B------:R-:W-:Y:S01]  /*4f90*/  @P4 VIADD R185, R6, 0xffffffe0 ;  /* 0xffffffe006b94836 */ /* 0x000fe20000000000 */
[-C--:B------:R-:W-:Y:S01]  /*4fa0*/  @!P1 ISETP.GE.AND P2, PT, R8, R167.reuse, PT ;  /* 0x000000a70800920c */ /* 0x080fe20003f46270 */
[----:B------:R1:W-:Y:S01]  /*4fb0*/  STS [R186+0x20000], R5 ;  /* 0x02000005ba007388 */ /* 0x0003e20000000800 */
[----:B------:R-:W-:Y:S03]  /*4fc0*/  @!P1 FSEL R25, R25, -INF , !P5 ;  /* 0xff80000019199808 */ /* 0x000fe60006800000 */
[----:B------:R-:W-:Y:S01]  /*4fd0*/  MUFU.EX2 R231, R19 ;  /* 0x0000001300e77308 */ /* 0x000fe20000000800 */
[----:B------:R-:W-:Y:S01]  /*4fe0*/  @!P1 FSEL R22, R22, -INF , !P2 ;  /* 0xff80000016169808 */ /* 0x000fe20005000000 */
[----:B------:R-:W-:Y:S01]  /*4ff0*/  FFMA.FTZ R21, R21, UR17, -R180 ;  /* 0x0000001115157c23 */ /* 0x000fe200080108b4 */
[----:B------:R-:W-:Y:S01]  /*5000*/  @!P1 ISETP.GE.AND P2, PT, R9, R167, PT ;  /* 0x000000a70900920c */ /* 0x000fe20003f46270 */
[----:B------:R-:W-:Y:S01]  /*5010*/  FFMA.FTZ R25, R25, UR17, -R164 ;  /* 0x0000001119197c23 */ /* 0x000fe200080108a4 */
[----:B------:R-:W-:Y:S01]  /*5020*/  @!P1 ISETP.GE.AND P5, PT, R4, R3, PT ;  /* 0x000000030400920c */ /* 0x000fe20003fa6270 */
[--C-:B------:R-:W-:Y:S01]  /*5030*/  FFMA.FTZ R22, R22, UR17, -R166.reuse ;  /* 0x0000001116167c23 */ /* 0x100fe200080108a6 */
[----:B------:R-:W-:Y:S03]  /*5040*/  @!P1 FSEL R23, R23, -INF , !P2 ;  /* 0xff80000017179808 */ /* 0x000fe60005000000 */
[----:B------:R-:W-:Y:S01]  /*5050*/  MUFU.EX2 R225, R20 ;  /* 0x0000001400e17308 */ /* 0x000fe20000000800 */
[----:B------:R-:W-:Y:S02]  /*5060*/  @!P1 ISETP.GE.AND P2, PT, R8, R165, PT ;  /* 0x000000a50800920c */ /* 0x000fe40003f46270 */
[----:B------:R-:W-:Y:S01]  /*5070*/  @!P1 FSEL R30, R30, -INF , !P5 ;  /* 0xff8000001e1e9808 */ /* 0x000fe20006800000 */
[----:B------:R-:W-:Y:S01]  /*5080*/  FFMA.FTZ R23, R23, UR17, -R166 ;  /* 0x0000001117177c23 */ /* 0x000fe200080108a6 */
[----:B------:R-:W-:Y:S02]  /*5090*/  @!P1 FSEL R24, R24, -INF , !P2 ;  /* 0xff80000018189808 */ /* 0x000fe40005000000 */
[-C--:B------:R-:W-:Y:S01]  /*50a0*/  @!P1 ISETP.GE.AND P2, PT, R8, R3.reuse, PT ;  /* 0x000000030800920c */ /* 0x080fe20003f46270 */
[----:B------:R-:W-:Y:S02]  /*50b0*/  FFMA.FTZ R30, R30, UR17, -R2 ;  /* 0x000000111e1e7c23 */ /* 0x000fe40008010802 */
[----:B------:R-:W3:Y:S01]  /*50c0*/  MUFU.EX2 R224, R21 ;  /* 0x0000001500e07308 */ /* 0x000ee20000000800 */
[----:B------:R-:W-:Y:S01]  /*50d0*/  FFMA.FTZ R24, R24, UR17, -R164 ;  /* 0x0000001118187c23 */ /* 0x000fe200080108a4 */
[----:B------:R-:W-:Y:S02]  /*50e0*/  @!P1 FSEL R26, R26, -INF , !P2 ;  /* 0xff8000001a1a9808 */ /* 0x000fe40005000000 */
[----:B------:R-:W-:Y:S02]  /*50f0*/  @!P1 ISETP.GE.AND P2, PT, R9, R3, PT ;  /* 0x000000030900920c */ /* 0x000fe40003f46270 */
[----:B-1----:R-:W-:Y:S01]  /*5100*/  F2FP.F16.F32.PACK_AB R5, R198, R202 ;  /* 0x000000cac605723e */ /* 0x002fe200000000ff */
[--C-:B------:R-:W-:Y:S01]  /*5110*/  FFMA.FTZ R26, R26, UR17, -R2.reuse ;  /* 0x000000111a1a7c23 */ /* 0x100fe20008010802 */
[----:B------:R-:W-:Y:S02]  /*5120*/  @!P1 FSEL R27, R27, -INF , !P2 ;  /* 0xff8000001b1b9808 */ /* 0x000fe40005000000 */
[----:B------:R-:W-:Y:S01]  /*5130*/  MUFU.EX2 R227, R22 ;  /* 0x0000001600e37308 */ /* 0x000fe20000000800 */
[-C--:B------:R-:W-:Y:S02]  /*5140*/  @!P1 ISETP.GE.AND P2, PT, R4, R165.reuse, PT ;  /* 0x000000a50400920c */ /* 0x080fe40003f46270 */
[----:B------:R-:W-:Y:S02]  /*5150*/  FFMA.FTZ R27, R27, UR17, -R2 ;  /* 0x000000111b1b7c23 */ /* 0x000fe40008010802 */
[----:B------:R-:W-:Y:S02]  /*5160*/  @!P1 FSEL R28, R28, -INF , !P2 ;  /* 0xff8000001c1c9808 */ /* 0x000fe40005000000 */
[----:B------:R-:W-:Y:S03]  /*5170*/  @!P1 ISETP.GE.AND P2, PT, R0, R165, PT ;  /* 0x000000a50000920c */ /* 0x000fe60003f46270 */
[----:B------:R-:W-:Y:S01]  /*5180*/  MUFU.EX2 R229, R23 ;  /* 0x0000001700e57308 */ /* 0x000fe20000000800 */
[----:B---3--:R-:W-:Y:S01]  /*5190*/  F2FP.F16.F32.PACK_AB R6, R224, R225 ;  /* 0x000000e1e006723e */ /* 0x008fe200000000ff */
[--C-:B------:R-:W-:Y:S01]  /*51a0*/  FFMA.FTZ R28, R28, UR17, -R164.reuse ;  /* 0x000000111c1c7c23 */ /* 0x100fe200080108a4 */
[----:B------:R-:W-:Y:S02]  /*51b0*/  @!P1 FSEL R29, R29, -INF , !P2 ;  /* 0xff8000001d1d9808 */ /* 0x000fe40005000000 */
[-C--:B------:R-:W-:Y:S05]  /*51c0*/  @!P1 ISETP.GE.AND P2, PT, R4, R181.reuse, PT ;  /* 0x000000b50400920c */ /* 0x080fea0003f46270 */
[----:B------:R-:W-:Y:S01]  /*51d0*/  MUFU.EX2 R194, R24 ;  /* 0x0000001800c27308 */ /* 0x000fe20000000800 */
[----:B------:R-:W-:Y:S01]  /*51e0*/  @!P1 FSEL R32, R32, -INF , !P2 ;  /* 0xff80000020209808 */ /* 0x000fe20005000000 */
[----:B------:R-:W-:Y:S01]  /*51f0*/  FFMA.FTZ R164, R29, UR17, -R164 ;  /* 0x000000111da47c23 */ /* 0x000fe200080108a4 */
[----:B------:R-:W-:Y:S03]  /*5200*/  @!P1 ISETP.GE.AND P2, PT, R0, R181, PT ;  /* 0x000000b50000920c */ /* 0x000fe60003f46270 */
[--C-:B------:R-:W-:Y:S01]  /*5210*/  FFMA.FTZ R32, R32, UR17, -R180.reuse ;  /* 0x0000001120207c23 */ /* 0x100fe200080108b4 */
[----:B------:R-:W-:Y:S03]  /*5220*/  @!P1 FSEL R33, R33, -INF , !P2 ;  /* 0xff80000021219808 */ /* 0x000fe60005000000 */
[----:B------:R-:W-:Y:S01]  /*5230*/  MUFU.EX2 R192, R25 ;  /* 0x0000001900c07308 */ /* 0x000fe20000000800 */
[-C--:B------:R-:W-:Y:S02]  /*5240*/  @!P1 ISETP.GE.AND P2, PT, R4, R167.reuse, PT ;  /* 0x000000a70400920c */ /* 0x080fe40003f46270 */
[----:B------:R-:W-:Y:S01]  /*5250*/  F2FP.F16.F32.PACK_AB R4, R203, R204 ;  /* 0x000000cccb04723e */ /* 0x000fe200000000ff */
[----:B------:R-:W-:Y:S01]  /*5260*/  FFMA.FTZ R180, R33, UR17, -R180 ;  /* 0x0000001121b47c23 */ /* 0x000fe200080108b4 */
[----:B------:R-:W-:Y:S02]  /*5270*/  @!P1 FSEL R34, R34, -INF , !P2 ;  /* 0xff80000022229808 */ /* 0x000fe40005000000 */
[----:B------:R-:W-:Y:S03]  /*5280*/  @!P1 ISETP.GE.AND P2, PT, R0, R167, PT ;  /* 0x000000a70000920c */ /* 0x000fe60003f46270 */
[----:B------:R-:W-:Y:S01]  /*5290*/  MUFU.EX2 R220, R32 ;  /* 0x0000002000dc7308 */ /* 0x000fe20000000800 */
[--C-:B------:R-:W-:Y:S01]  /*52a0*/  FFMA.FTZ R34, R34, UR17, -R166.reuse ;  /* 0x0000001122227c23 */ /* 0x100fe200080108a6 */
[----:B------:R-:W-:Y:S02]  /*52b0*/  @!P1 FSEL R35, R35, -INF , !P2 ;  /* 0xff80000023239808 */ /* 0x000fe40005000000 */
[----:B------:R-:W-:Y:S02]  /*52c0*/  @!P1 ISETP.GE.AND P2, PT, R0, R3, PT ;  /* 0x000000030000920c */ /* 0x000fe40003f46270 */
[----:B------:R-:W-:Y:S01]  /*52d0*/  F2FP.F16.F32.PACK_AB R0, R244, R245 ;  /* 0x000000f5f400723e */ /* 0x000fe200000000ff */
[----:B------:R-:W-:Y:S01]  /*52e0*/  FFMA.FTZ R166, R35, UR17, -R166 ;  /* 0x0000001123a67c23 */ /* 0x000fe200080108a6 */
[----:B------:R-:W-:Y:S02]  /*52f0*/  F2FP.F16.F32.PACK_AB R3, R226, R228 ;  /* 0x000000e4e203723e */ /* 0x000fe400000000ff */
[----:B------:R-:W-:Y:S01]  /*5300*/  MUFU.EX2 R217, R180 ;  /* 0x000000b400d97308 */ /* 0x000fe20000000800 */
[----:B------:R-:W-:Y:S01]  /*5310*/  @!P1 FSEL R31, R31, -INF , !P2 ;  /* 0xff8000001f1f9808 */ /* 0x000fe20005000000 */
[----:B------:R1:W-:Y:S04]  /*5320*/  STS [R186+0x20400], R0 ;  /* 0x02040000ba007388 */ /* 0x0003e80000000800 */
[----:B------:R3:W-:Y:S01]  /*5330*/  STS [R187+0x20000], R3 ;  /* 0x02000003bb007388 */ /* 0x0007e20000000800 */
[----:B------:R-:W-:Y:S03]  /*5340*/  FFMA.FTZ R2, R31, UR17, -R2 ;  /* 0x000000111f027c23 */ /* 0x000fe60008010802 */
[----:B------:R-:W-:Y:S10]  /*5350*/  MUFU.EX2 R223, R34 ;  /* 0x0000002200df7308 */ /* 0x000ff40000000800 */
[----:B------:R-:W4:Y:S10]  /*5360*/  MUFU.EX2 R222, R166 ;  /* 0x000000a600de7308 */ /* 0x000f340000000800 */
[----:B------:R4:W-:Y:S01]  /*5370*/  MUFU.EX2 R188, R2 ;  /* 0x0000000200bc7308 */ /* 0x0009e20000000800 */
[----:B-1----:R-:W-:Y:S02]  /*5380*/  F2FP.F16.F32.PACK_AB R0, R231, R242 ;  /* 0x000000f2e700723e */ /* 0x002fe400000000ff */
[----:B---3--:R-:W-:Y:S03]  /*5390*/  F2FP.F16.F32.PACK_AB R3, R196, R197 ;  /* 0x000000c5c403723e */ /* 0x008fe600000000ff */
[----:B------:R1:W-:Y:S04]  /*53a0*/  STS [R187+0x20400], R0 ;  /* 0x02040000bb007388 */ /* 0x0003e80000000800 */
[----:B------:R-:W-:Y:S01]  /*53b0*/  MUFU.EX2 R195, R26 ;  /* 0x0000001a00c37308 */ /* 0x000fe20000000800 */
[----:B------:R3:W-:Y:S04]  /*53c0*/  STS [R186+0x21000], R5 ;  /* 0x02100005ba007388 */ /* 0x0007e80000000800 */
[----:B------:R2:W-:Y:S01]  /*53d0*/  STS [R186+0x21400], R4 ;  /* 0x02140004ba007388 */ /* 0x0005e20000000800 */
[----:B----4-:R-:W-:Y:S04]  /*53e0*/  F2FP.F16.F32.PACK_AB R2, R222, R223 ;  /* 0x000000dfde02723e */ /* 0x010fe800000000ff */
[----:B------:R-:W-:Y:S01]  /*53f0*/  MUFU.EX2 R193, R27 ;  /* 0x0000001b00c17308 */ /* 0x000fe20000000800 */
[----:B------:R4:W-:Y:S09]  /*5400*/  STS [R187+0x21000], R3 ;  /* 0x02100003bb007388 */ /* 0x0009f20000000800 */
[----:B------:R-:W-:Y:S01]  /*5410*/  MUFU.EX2 R191, R28 ;  /* 0x0000001c00bf7308 */ /* 0x000fe20000000800 */
[----:B-1----:R-:W-:Y:S09]  /*5420*/  F2FP.F16.F32.PACK_AB R0, R199, R201 ;  /* 0x000000c9c700723e */ /* 0x002ff200000000ff */
[----:B------:R-:W1:Y:S01]  /*5430*/  MUFU.EX2 R190, R164 ;  /* 0x000000a400be7308 */ /* 0x000e620000000800 */
[----:B---3--:R-:W-:Y:S01]  /*5440*/  F2FP.F16.F32.PACK_AB R5, R229, R227 ;  /* 0x000000e3e505723e */ /* 0x008fe200000000ff */
[----:B------:R3:W-:Y:S01]  /*5450*/  STS [R187+0x21400], R0 ;  /* 0x02140000bb007388 */ /* 0x0007e20000000800 */
[----:B--2---:R-:W-:Y:S03]  /*5460*/  F2FP.F16.F32.PACK_AB R4, R192, R194 ;  /* 0x000000c2c004723e */ /* 0x004fe600000000ff */
[----:B------:R-:W-:Y:S04]  /*5470*/  STS [R185], R6 ;  /* 0x00000006b9007388 */ /* 0x000fe80000000800 */
[----:B------:R-:W2:Y:S01]  /*5480*/  MUFU.EX2 R189, R30 ;  /* 0x0000001e00bd7308 */ /* 0x000ea20000000800 */
[----:B----4-:R-:W-:Y:S01]  /*5490*/  F2FP.F16.F32.PACK_AB R3, R217, R220 ;  /* 0x000000dcd903723e */ /* 0x010fe200000000ff */
[----:B------:R-:W-:Y:S01]  /*54a0*/  STS [R185+0x400], R5 ;  /* 0x00040005b9007388 */ /* 0x000fe20000000800 */
[----:B------:R-:W-:Y:S01]  /*54b0*/  LEA R209, R176, UR4, 0x1 ;  /* 0x00000004b0d17c11 */ /* 0x000fe2000f8e08ff */
[----:B------:R-:W-:Y:S02]  /*54c0*/  IMAD.MOV.U32 R176, RZ, RZ, 0x20 ;  /* 0x00000020ffb07424 */ /* 0x000fe400078e00ff */
[----:B---3--:R-:W-:Y:S03]  /*54d0*/  IMAD.IADD R0, R177, 0x1, R185 ;  /* 0x00000001b1007824 */ /* 0x008fe600078e02b9 */
[----:B------:R-:W-:Y:S01]  /*54e0*/  SEL R206, R176, 0xffffffe0, !P3 ;  /* 0xffffffe0b0ce7807 */ /* 0x000fe20005800000 */
[--C-:B------:R-:W-:Y:S01]  /*54f0*/  IMAD.IADD R210, R207, 0x1, R209.reuse ;  /* 0x00000001cfd27824 */ /* 0x100fe200078e02d1 */
[----:B------:R1:W-:Y:S03]  /*5500*/  STS [R0], R3 ;  /* 0x0000000300007388 */ /* 0x0003e60000000800 */
[----:B------:R-:W-:Y:S02]  /*5510*/  IMAD.IADD R205, R200, 0x1, R206 ;  /* 0x00000001c8cd7824 */ /* 0x000fe400078e02ce */
[C---:B------:R-:W-:Y:S01]  /*5520*/  IMAD.IADD R211, R206.reuse, 0x1, R209 ;  /* 0x00000001ced37824 */ /* 0x040fe200078e02d1 */
[----:B------:R2:W-:Y:S01]  /*5530*/  STS [R0+0x400], R2 ;  /* 0x0004000200007388 */ /* 0x0005e20000000800 */
[----:B------:R-:W-:Y:S03]  /*5540*/  IMAD.IADD R212, R206, 0x1, R210 ;  /* 0x00000001ced47824 */ /* 0x000fe600078e02d2 */
[----:B------:R3:W-:Y:S01]  /*5550*/  STS [R185+0x1000], R4 ;  /* 0x00100004b9007388 */ /* 0x0007e20000000800 */
[----:B-1----:R-:W-:Y:S02]  /*5560*/  F2FP.F16.F32.PACK_AB R3, R190, R191 ;  /* 0x000000bfbe03723e */ /* 0x002fe400000000ff */
[----:B--2---:R-:W-:Y:S02]  /*5570*/  F2FP.F16.F32.PACK_AB R2, R188, R189 ;  /* 0x000000bdbc02723e */ /* 0x004fe400000000ff */
[----:B---3--:R-:W-:Y:S05]  /*5580*/  F2FP.F16.F32.PACK_AB R4, R193, R195 ;  /* 0x000000c3c104723e */ /* 0x008fea00000000ff */
[----:B------:R-:W-:Y:S04]  /*5590*/  STS [R185+0x1400], R4 ;  /* 0x00140004b9007388 */ /* 0x000fe80000000800 */
[----:B------:R-:W-:Y:S04]  /*55a0*/  STS [R0+0x1000], R3 ;  /* 0x0010000300007388 */ /* 0x000fe80000000800 */
[----:B------:R1:W-:Y:S04]  /*55b0*/  STS [R0+0x1400], R2 ;  /* 0x0014000200007388 */ /* 0x0003e80000000800 */
[----:B------:R-:W-:Y:S08]  /*55c0*/  LDSM.16.M88.4 R32, [R200+0x8000] ;  /* 0x00800000c820783b */ /* 0x000ff00000000200 */
[----:B------:R-:W2:Y:S08]  /*55d0*/  LDSM.16.M88.4 R16, [R209+0x14000] ;  /* 0x01400000d110783b */ /* 0x000eb00000000200 */
[----:B------:R-:W3:Y:S01]  /*55e0*/  LDSM.16.M88.4 R28, [R200+0x9000] ;  /* 0x00900000c81c783b */ /* 0x000ee20000000200 */
[----:B-1----:R-:W-:Y:S07]  /*55f0*/  IMAD.IADD R0, R200, 0x1, R207 ;  /* 0x00000001c8007824 */ /* 0x002fee00078e02cf */
[----:B------:R-:W1:Y:S01]  /*5600*/  LDSM.16.M88.4 R164, [R209+0x14800] ;  /* 0x01480000d1a4783b */ /* 0x000e620000000200 */
[----:B------:R-:W-:Y:S07]  /*5610*/  IMAD.IADD R2, R206, 0x1, R0 ;  /* 0x00000001ce027824 */ /* 0x000fee00078e0200 */
[----:B------:R-:W-:Y:S08]  /*5620*/  LDSM.16.M88.4 R168, [R205+0x8000] ;  /* 0x00800000cda8783b */ /* 0x000ff00000000200 */
[----:B------:R-:W4:Y:S01]  /*5630*/  LDSM.16.M88.4 R172, [R211+0x14000] ;  /* 0x01400000d3ac783b */ /* 0x000f220000000200 */
[-C--:B--2---:R-:W-:Y:S07]  /*5640*/  HMMA.16816.F32 R4, R32, R16.reuse, RZ ;  /* 0x000000102004723c */ /* 0x084fee00000018ff */
[----:B------:R-:W2:Y:S01]  /*5650*/  LDSM.16.M88.4 R176, [R205+0x9000] ;  /* 0x00900000cdb0783b */ /* 0x000ea20000000200 */
[C---:B---3--:R-:W-:Y:S07]  /*5660*/  HMMA.16816.F32 R8, R28.reuse, R16, RZ ;  /* 0x000000101c08723c */ /* 0x048fee00000018ff */
[----:B------:R-:W3:Y:S01]  /*5670*/  LDSM.16.M88.4 R180, [R211+0x14800] ;  /* 0x01480000d3b4783b */ /* 0x000ee20000000200 */
[-C--:B------:R-:W-:Y:S08]  /*5680*/  HMMA.16816.F32 R12, R28, R18.reuse, RZ ;  /* 0x000000121c0c723c */ /* 0x080ff000000018ff */
[C---:B------:R-:W-:Y:S08]  /*5690*/  HMMA.16816.F32 R16, R32.reuse, R18, RZ ;  /* 0x000000122010723c */ /* 0x040ff000000018ff */
[-C--:B-1----:R-:W-:Y:S08]  /*56a0*/  HMMA.16816.F32 R20, R32, R164.reuse, RZ ;  /* 0x000000a42014723c */ /* 0x082ff000000018ff */
[C---:B------:R-:W-:Y:S08]  /*56b0*/  HMMA.16816.F32 R24, R28.reuse, R164, RZ ;  /* 0x000000a41c18723c */ /* 0x040ff000000018ff */
[-C--:B------:R-:W-:Y:S08]  /*56c0*/  HMMA.16816.F32 R28, R28, R166.reuse, RZ ;  /* 0x000000a61c1c723c */ /* 0x080ff000000018ff */
[----:B------:R-:W-:Y:S01]  /*56d0*/  HMMA.16816.F32 R32, R32, R166, RZ ;  /* 0x000000a62020723c */ /* 0x000fe200000018ff */
[----:B------:R-:W-:Y:S07]  /*56e0*/  LDSM.16.M88.4 R164, [R0+0x8000] ;  /* 0x0080000000a4783b */ /* 0x000fee0000000200 */
[-C--:B----4-:R-:W-:Y:S08]  /*56f0*/  HMMA.16816.F32 R4, R168, R172.reuse, R4 ;  /* 0x000000aca804723c */ /* 0x090ff00000001804 */
[C---:B--2---:R-:W-:Y:S08]  /*5700*/  HMMA.16816.F32 R8, R176.reuse, R172, R8 ;  /* 0x000000acb008723c */ /* 0x044ff00000001808 */
[-C--:B------:R-:W-:Y:S08]  /*5710*/  HMMA.16816.F32 R12, R176, R174.reuse, R12 ;  /* 0x000000aeb00c723c */ /* 0x080ff0000000180c */
[C---:B------:R-:W-:Y:S01]  /*5720*/  HMMA.16816.F32 R16, R168.reuse, R174, R16 ;  /* 0x000000aea810723c */ /* 0x040fe20000001810 */
[----:B------:R-:W1:Y:S07]  /*5730*/  LDSM.16.M88.4 R172, [R210+0x14000] ;  /* 0x01400000d2ac783b */ /* 0x000e6e0000000200 */
[-C--:B---3--:R-:W-:Y:S08]  /*5740*/  HMMA.16816.F32 R20, R168, R180.reuse, R20 ;  /* 0x000000b4a814723c */ /* 0x088ff00000001814 */
[C---:B------:R-:W-:Y:S08]  /*5750*/  HMMA.16816.F32 R24, R176.reuse, R180, R24 ;  /* 0x000000b4b018723c */ /* 0x040ff00000001818 */
[-C--:B------:R-:W-:Y:S01]  /*5760*/  HMMA.16816.F32 R28, R176, R182.reuse, R28 ;  /* 0x000000b6b01c723c */ /* 0x080fe2000000181c */
[----:B------:R-:W-:Y:S07]  /*5770*/  LDSM.16.M88.4 R176, [R210+0x14800] ;  /* 0x01480000d2b0783b */ /* 0x000fee0000000200 */
[----:B------:R-:W-:Y:S01]  /*5780*/  HMMA.16816.F32 R32, R168, R182, R32 ;  /* 0x000000b6a820723c */ /* 0x000fe20000001820 */
[----:B------:R-:W2:Y:S07]  /*5790*/  LDSM.16.M88.4 R168, [R0+0x9000] ;  /* 0x0090000000a8783b */ /* 0x000eae0000000200 */
[-C--:B-1----:R-:W-:Y:S08]  /*57a0*/  HMMA.16816.F32 R4, R164, R172.reuse, R4 ;  /* 0x000000aca404723c */ /* 0x082ff00000001804 */
[C---:B--2---:R-:W-:Y:S08]  /*57b0*/  HMMA.16816.F32 R8, R168.reuse, R172, R8 ;  /* 0x000000aca808723c */ /* 0x044ff00000001808 */
        /* <DEDUP_REMOVED lines=8> */
[----:B------:R-:W1:Y:S08]  /*5840*/  LDSM.16.M88.4 R164, [R212+0x14000] ;  /* 0x01400000d4a4783b */ /* 0x000e700000000200 */
[----:B------:R-:W-:Y:S01]  /*5850*/  LDSM.16.M88.4 R176, [R210+0x18800] ;  /* 0x01880000d2b0783b */ /* 0x000fe20000000200 */
[-C--:B-1----:R-:W-:Y:S08]  /*5860*/  HMMA.16816.F32 R4, R168, R164.reuse, R4 ;  /* 0x000000a4a804723c */ /* 0x082ff00000001804 */
[C---:B------:R-:W-:Y:S08]  /*5870*/  HMMA.16816.F32 R8, R172.reuse, R164, R8 ;  /* 0x000000a4ac08723c */ /* 0x040ff00000001808 */
[-C--:B------:R-:W-:Y:S08]  /*5880*/  HMMA.16816.F32 R12, R172, R166.reuse, R12 ;  /* 0x000000a6ac0c723c */ /* 0x080ff0000000180c */
[C---:B------:R-:W-:Y:S01]  /*5890*/  HMMA.16816.F32 R16, R168.reuse, R166, R16 ;  /* 0x000000a6a810723c */ /* 0x040fe20000001810 */
[----:B------:R-:W1:Y:S07]  /*58a0*/  LDSM.16.M88.4 R164, [R212+0x14800] ;  /* 0x01480000d4a4783b */ /* 0x000e6e0000000200 */
[-C--:B-1----:R-:W-:Y:S08]  /*58b0*/  HMMA.16816.F32 R20, R168, R164.reuse, R20 ;  /* 0x000000a4a814723c */ /* 0x082ff00000001814 */
[C---:B------:R-:W-:Y:S08]  /*58c0*/  HMMA.16816.F32 R24, R172.reuse, R164, R24 ;  /* 0x000000a4ac18723c */ /* 0x040ff00000001818 */
[-C--:B------:R-:W-:Y:S01]  /*58d0*/  HMMA.16816.F32 R28, R172, R166.reuse, R28 ;  /* 0x000000a6ac1c723c */ /* 0x080fe2000000181c */
[----:B------:R-:W-:Y:S07]  /*58e0*/  LDSM.16.M88.4 R172, [R200+0xa000] ;  /* 0x00a00000c8ac783b */ /* 0x000fee0000000200 */
[----:B------:R-:W-:Y:S01]  /*58f0*/  HMMA.16816.F32 R32, R168, R166, R32 ;  /* 0x000000a6a820723c */ /* 0x000fe20000001820 */
[----:B------:R-:W1:Y:S08]  /*5900*/  LDSM.16.M88.4 R164, [R209+0x18000] ;  /* 0x01800000d1a4783b */ /* 0x000e700000000200 */
[----:B------:R-:W2:Y:S01]  /*5910*/  LDSM.16.M88.4 R168, [R200+0xb000] ;  /* 0x00b00000c8a8783b */ /* 0x000ea20000000200 */
[-C--:B-1----:R-:W-:Y:S08]  /*5920*/  HMMA.16816.F32 R4, R172, R164.reuse, R4 ;  /* 0x000000a4ac04723c */ /* 0x082ff00000001804 */
[C---:B--2---:R-:W-:Y:S08]  /*5930*/  HMMA.16816.F32 R8, R168.reuse, R164, R8 ;  /* 0x000000a4a808723c */ /* 0x044ff00000001808 */
        /* <DEDUP_REMOVED lines=23> */
[C---:B--2---:R-:W-:Y:S01]  /*5ab0*/  HMMA.16816.F32 R8, R168.reuse, R164, R8 ;  /* 0x000000a4a808723c */ /* 0x044fe20000001808 */
[----:B------:R-:W-:Y:S02]  /*5ac0*/  IMAD.U32 R164, RZ, RZ, UR10 ;  /* 0x0000000affa47e24 */ /* 0x000fe4000f8e00ff */
[----:B------:R-:W-:Y:S03]  /*5ad0*/  IMAD.U32 R165, RZ, RZ, UR11 ;  /* 0x0000000bffa57e24 */ /* 0x000fe6000f8e00ff */
[C---:B------:R-:W-:Y:S02]  /*5ae0*/  LEA R164, P1, R241.reuse, R164, 0x2 ;  /* 0x000000a4f1a47211 */ /* 0x040fe400078210ff */
[-C--:B------:R-:W-:Y:S03]  /*5af0*/  HMMA.16816.F32 R12, R168, R166.reuse, R12 ;  /* 0x000000a6a80c723c */ /* 0x080fe6000000180c */
[----:B------:R-:W-:Y:S05]  /*5b00*/  LEA.HI.X R165, R241, R165, RZ, 0x2, P1 ;  /* 0x000000a5f1a57211 */ /* 0x000fea00008f14ff */
[C---:B------:R-:W-:Y:S01]  /*5b10*/  HMMA.16816.F32 R16, R172.reuse, R166, R16 ;  /* 0x000000a6ac10723c */ /* 0x040fe20000001810 */
[----:B------:R-:W2:Y:S04]  /*5b20*/  LDG.E R180, desc[UR32][R164.64] ;  /* 0x00000020a4b47981 */ /* 0x000ea8000c1e1900 */
[----:B------:R-:W5:Y:S03]  /*5b30*/  LDG.E R3, desc[UR32][R164.64+0xa0] ;  /* 0x0000a020a4037981 */ /* 0x000f66000c1e1900 */
[-C--:B------:R-:W-:Y:S08]  /*5b40*/  HMMA.16816.F32 R20, R172, R176.reuse, R20 ;  /* 0x000000b0ac14723c */ /* 0x080ff00000001814 */
[C---:B------:R-:W-:Y:S01]  /*5b50*/  HMMA.16816.F32 R24, R168.reuse, R176, R24 ;  /* 0x000000b0a818723c */ /* 0x040fe20000001818 */
[----:B------:R-:W3:Y:S04]  /*5b60*/  LDG.E R177, desc[UR32][R164.64+0x20] ;  /* 0x00002020a4b17981 */ /* 0x000ee8000c1e1900 */
[----:B------:R1:W5:Y:S03]  /*5b70*/  LDG.E R176, desc[UR32][R164.64+0x80] ;  /* 0x00008020a4b07981 */ /* 0x000366000c1e1900 */
[-C--:B------:R-:W-:Y:S01]  /*5b80*/  HMMA.16816.F32 R28, R168, R178.reuse, R28 ;  /* 0x000000b2a81c723c */ /* 0x080fe2000000181c */
[----:B------:R-:W-:Y:S07]  /*5b90*/  LDSM.16.M88.4 R168, [R212+0x18000] ;  /* 0x01800000d4a8783b */ /* 0x000fee0000000200 */
[----:B------:R-:W-:Y:S01]  /*5ba0*/  HMMA.16816.F32 R32, R172, R178, R32 ;  /* 0x000000b2ac20723c */ /* 0x000fe20000001820 */
[----:B------:R-:W-:Y:S08]  /*5bb0*/  LDSM.16.M88.4 R172, [R2+0xb000] ;  /* 0x00b0000002ac783b */ /* 0x000ff00000000200 */
[----:B-1----:R1:W4:Y:S02]  /*5bc0*/  LDSM.16.M88.4 R164, [R2+0xa000] ;  /* 0x00a0000002a4783b */ /* 0x0023240000000200 */
[--C-:B-1----:R-:W-:Y:S04]  /*5bd0*/  SHF.R.U32.HI R2, RZ, 0x4, R218.reuse ;  /* 0x00000004ff027819 */ /* 0x102fe800000116da */
[----:B------:R-:W-:Y:S04]  /*5be0*/  LOP3.LUT R219, R2, 0x8, RZ, 0xc0, !PT ;  /* 0x0000000802db7812 */ /* 0x000fe800078ec0ff */
[----:B------:R-:W-:Y:S01]  /*5bf0*/  LOP3.LUT R2, R219, 0x10, R218, 0xf8, !PT ;  /* 0x00000010db027812 */ /* 0x000fe200078ef8da */
[-C--:B----4-:R-:W-:Y:S08]  /*5c00*/  HMMA.16816.F32 R4, R164, R168.reuse, R4 ;  /* 0x000000a8a404723c */ /* 0x090ff00000001804 */
[C---:B------:R-:W-:Y:S08]  /*5c10*/  HMMA.16816.F32 R8, R172.reuse, R168, R8 ;  /* 0x000000a8ac08723c */ /* 0x040ff00000001808 */
[-C--:B------:R-:W-:Y:S08]  /*5c20*/  HMMA.16816.F32 R12, R172, R170.reuse, R12 ;  /* 0x000000aaac0c723c */ /* 0x080ff0000000180c */
[C---:B------:R-:W-:Y:S01]  /*5c30*/  HMMA.16816.F32 R16, R164.reuse, R170, R16 ;  /* 0x000000aaa410723c */ /* 0x040fe20000001810 */
[----:B------:R-:W1:Y:S07]  /*5c40*/  LDSM.16.M88.4 R168, [R212+0x18800] ;  /* 0x01880000d4a8783b */ /* 0x000e6e0000000200 */
[-C--:B-1----:R-:W-:Y:S08]  /*5c50*/  HMMA.16816.F32 R20, R164, R168.reuse, R20 ;  /* 0x000000a8a414723c */ /* 0x082ff00000001814 */
[C---:B------:R-:W-:Y:S08]  /*5c60*/  HMMA.16816.F32 R24, R172.reuse, R168, R24 ;  /* 0x000000a8ac18723c */ /* 0x040ff00000001818 */
[-C--:B------:R-:W-:Y:S08]  /*5c70*/  HMMA.16816.F32 R28, R172, R170.reuse, R28 ;  /* 0x000000aaac1c723c */ /* 0x080ff0000000181c */
[----:B------:R-:W-:Y:S04]  /*5c80*/  HMMA.16816.F32 R32, R164, R170, R32 ;  /* 0x000000aaa420723c */ /* 0x000fe80000001820 */
[C---:B--2---:R-:W-:Y:S01]  /*5c90*/  FADD.FTZ R4, -R180.reuse, R4 ;  /* 0x00000004b4047221 */ /* 0x044fe20000010100 */
[C---:B------:R-:W-:Y:S01]  /*5ca0*/  FADD.FTZ R164, -R180.reuse, R5 ;  /* 0x00000005b4a47221 */ /* 0x040fe20000010100 */
[C---:B------:R-:W-:Y:S01]  /*5cb0*/  FADD.FTZ R5, -R180.reuse, R17 ;  /* 0x00000011b4057221 */ /* 0x040fe20000010100 */
[----:B------:R-:W-:Y:S01]  /*5cc0*/  FADD.FTZ R21, -R180, R21 ;  /* 0x00000015b4157221 */ /* 0x000fe20000010100 */
[----:B------:R-:W-:Y:S01]  /*5cd0*/  FMUL.FTZ R178, R184, R4 ;  /* 0x00000004b8b27220 */ /* 0x000fe20000410000 */
[----:B------:R-:W-:Y:S02]  /*5ce0*/  IMAD.SHL.U32 R184, R218, 0x40, RZ ;  /* 0x00000040dab87824 */ /* 0x000fe400078e00ff */
[----:B------:R-:W-:Y:S01]  /*5cf0*/  FADD.FTZ R4, -R180, R16 ;  /* 0x00000010b4047221 */ /* 0x000fe20000010100 */
[----:B------:R-:W-:Y:S01]  /*5d00*/  FMUL.FTZ R5, R226, R5 ;  /* 0x00000005e2057220 */ /* 0x000fe20000410000 */
[----:B------:R-:W-:Y:S01]  /*5d10*/  FMUL.FTZ R16, R243, R164 ;  /* 0x000000a4f3107220 */ /* 0x000fe20000410000 */
[----:B------:R-:W-:Y:S01]  /*5d20*/  FMUL.FTZ R21, R224, R21 ;  /* 0x00000015e0157220 */ /* 0x000fe20000410000 */
[----:B------:R-:W-:Y:S01]  /*5d30*/  LOP3.LUT R0, R184, 0x1c0, RZ, 0xc0, !PT ;  /* 0x000001c0b8007812 */ /* 0x000fe200078ec0ff */
[----:B------:R-:W-:Y:S03]  /*5d40*/  FMUL.FTZ R17, R228, R4 ;  /* 0x00000004e4117220 */ /* 0x000fe60000410000 */
[C---:B------:R-:W-:Y:S01]  /*5d50*/  FADD.FTZ R4, -R180.reuse, R32 ;  /* 0x00000020b4047221 */ /* 0x040fe20000010100 */
[----:B------:R-:W-:Y:S01]  /*5d60*/  FADD.FTZ R32, -R180, R33 ;  /* 0x00000021b4207221 */ /* 0x000fe20000010100 */
[----:B------:R-:W-:Y:S01]  /*5d70*/  LOP3.LUT R0, R0, 0x38, R216, 0xf8, !PT ;  /* 0x0000003800007812 */ /* 0x000fe200078ef8d8 */
[----:B---3--:R-:W-:Y:S01]  /*5d80*/  FADD.FTZ R22, -R177, R22 ;  /* 0x00000016b1167221 */ /* 0x008fe20000010100 */
[----:B------:R-:W-:Y:S02]  /*5d90*/  FMUL.FTZ R4, R220, R4 ;  /* 0x00000004dc047220 */ /* 0x000fe40000410000 */
[----:B------:R-:W-:Y:S01]  /*5da0*/  LOP3.LUT R0, R2, R0, RZ, 0x3c, !PT ;  /* 0x0000000002007212 */ /* 0x000fe200078e3cff */
[----:B------:R-:W-:Y:S01]  /*5db0*/  FADD.FTZ R2, -R180, R20 ;  /* 0x00000014b4027221 */ /* 0x000fe20000010100 */
[----:B------:R-:W-:Y:S01]  /*5dc0*/  F2FP.F16.F32.PACK_AB R20, R5, R17 ;  /* 0x000000110514723e */ /* 0x000fe200000000ff */
[----:B------:R-:W-:Y:S01]  /*5dd0*/  FMUL.FTZ R32, R217, R32 ;  /* 0x00000020d9207220 */ /* 0x000fe20000410000 */
[----:B------:R-:W-:Y:S01]  /*5de0*/  FADD.FTZ R17, -R177, R23 ;  /* 0x00000017b1117221 */ /* 0x000fe20000010100 */
[----:B------:R-:W-:Y:S01]  /*5df0*/  FMUL.FTZ R2, R225, R2 ;  /* 0x00000002e1027220 */ /* 0x000fe20000410000 */
[----:B------:R-:W-:Y:S01]  /*5e00*/  FMUL.FTZ R33, R227, R22 ;  /* 0x00000016e3217220 */ /* 0x000fe20000410000 */
[C---:B------:R-:W-:Y:S01]  /*5e10*/  FADD.FTZ R6, -R177.reuse, R6 ;  /* 0x00000006b1067221 */ /* 0x040fe20000010100 */
[C---:B------:R-:W-:Y:S01]  /*5e20*/  FADD.FTZ R7, -R177.reuse, R7 ;  /* 0x00000007b1077221 */ /* 0x040fe20000010100 */
[C---:B------:R-:W-:Y:S01]  /*5e30*/  FADD.FTZ R18, -R177.reuse, R18 ;  /* 0x00000012b1127221 */ /* 0x040fe20000010100 */
[C---:B------:R-:W-:Y:S01]  /*5e40*/  FADD.FTZ R19, -R177.reuse, R19 ;  /* 0x00000013b1137221 */ /* 0x040fe20000010100 */
[C---:B------:R-:W-:Y:S01]  /*5e50*/  FADD.FTZ R23, -R177.reuse, R34 ;  /* 0x00000022b1177221 */ /* 0x040fe20000010100 */
[----:B------:R-:W-:Y:S01]  /*5e60*/  FADD.FTZ R22, -R177, R35 ;  /* 0x00000023b1167221 */ /* 0x000fe20000010100 */
[----:B------:R-:W-:Y:S01]  /*5e70*/  F2FP.F16.F32.PACK_AB R16, R16, R178 ;  /* 0x000000b21010723e */ /* 0x000fe200000000ff */
[----:B------:R-:W-:Y:S01]  /*5e80*/  FMUL.FTZ R167, R245, R6 ;  /* 0x00000006f5a77220 */ /* 0x000fe20000410000 */
[----:B------:R-:W-:Y:S01]  /*5e90*/  F2FP.F16.F32.PACK_AB R21, R21, R2 ;  /* 0x000000021515723e */ /* 0x000fe200000000ff */
[----:B------:R-:W-:Y:S01]  /*5ea0*/  FMUL.FTZ R165, R244, R7 ;  /* 0x00000007f4a57220 */ /* 0x000fe20000410000 */
[----:B------:R-:W-:Y:S01]  /*5eb0*/  F2FP.F16.F32.PACK_AB R32, R32, R4 ;  /* 0x000000042020723e */ /* 0x000fe200000000ff */
[----:B------:R-:W-:Y:S01]  /*5ec0*/  FMUL.FTZ R166, R242, R18 ;  /* 0x00000012f2a67220 */ /* 0x000fe20000410000 */
[----:B------:R-:W-:Y:S01]  /*5ed0*/  FMUL.FTZ R164, R231, R19 ;  /* 0x00000013e7a47220 */ /* 0x000fe20000410000 */
[----:B------:R-:W-:Y:S01]  /*5ee0*/  FMUL.FTZ R17, R229, R17 ;  /* 0x00000011e5117220 */ /* 0x000fe20000410000 */
[----:B------:R-:W-:Y:S01]  /*5ef0*/  FMUL.FTZ R23, R223, R23 ;  /* 0x00000017df177220 */ /* 0x000fe20000410000 */
[----:B------:R-:W-:Y:S01]  /*5f00*/  FMUL.FTZ R22, R222, R22 ;  /* 0x00000016de167220 */ /* 0x000fe20000410000 */
[----:B------:R-:W-:Y:S06]  /*5f10*/  BRA.U !UP0, `(.L_x_226) ;  /* 0x0000000108d07547 */ /* 0x000fec000b800000 */
[----:B------:R-:W1:Y:S01]  /*5f20*/  LDC R18, c[0x0][0x3b0] ;  /* 0x0000ec00ff127b82 */ /* 0x000e620000000800 */
[----:B------:R-:W-:Y:S01]  /*5f30*/  IADD3 R4, P1, PT, RZ, -UR27, RZ ;  /* 0x8000001bff047c10 */ /* 0x000fe2000ff3e0ff */
[----:B------:R-:W-:Y:S01]  /*5f40*/  ULOP3.LUT UR9, UR34, 0x1, URZ, 0xc0, !UPT ;  /* 0x0000000122097892 */ /* 0x000fe2000f8ec0ff */
[----:B------:R-:W-:Y:S03]  /*5f50*/  ISETP.GE.AND P2, PT, R251, UR14, PT ;  /* 0x0000000efb007c0c */ /* 0x000fe6000bf46270 */
[----:B------:R-:W-:Y:S02]  /*5f60*/  UISETP.NE.U32.AND UP1, UPT, UR9, 0x1, UPT ;  /* 0x000000010900788c */ /* 0x000fe4000bf25070 */
[----:B------:R-:W2:Y:S02]  /*5f70*/  LDC R19, c[0x0][0x3b4] ;  /* 0x0000ed00ff137b82 */ /* 0x000ea40000000800 */
[----:B------:R-:W-:Y:S06]  /*5f80*/  USEL UR9, UR5, 0x4000, !UP1 ;  /* 0x0000400005097887 */ /* 0x000fec000c800000 */
[----:B------:R-:W-:Y:S02]  /*5f90*/  VIADD R235, R235, UR9 ;  /* 0x00000009ebeb7c36 */ /* 0x000fe40008000000 */
[----:B------:R-:W-:Y:S02]  /*5fa0*/  VIADD R230, R230, UR9 ;  /* 0x00000009e6e67c36 */ /* 0x000fe40008000000 */
[----:B------:R-:W-:Y:S02]  /*5fb0*/  VIADD R213, R213, UR9 ;  /* 0x00000009d5d57c36 */ /* 0x000fe40008000000 */
[----:B-1----:R-:W-:Y:S04]  /*5fc0*/  IMAD.SHL.U32 R2, R18, 0x40, RZ ;  /* 0x0000004012027824 */ /* 0x002fe800078e00ff */
[----:B------:R-:W-:Y:S01]  /*5fd0*/  IMAD.X R2, RZ, RZ, ~R2, P1 ;  /* 0x000000ffff027224 */ /* 0x000fe200008e0e02 */
[----:B------:R-:W-:Y:S04]  /*5fe0*/  ISETP.GE.AND P1, PT, R250, UR14, PT ;  /* 0x0000000efa007c0c */ /* 0x000fe8000bf26270 */
[----:B------:R-:W-:Y:S02]  /*5ff0*/  SHF.R.S64 R5, R4, 0x1f, R2 ;  /* 0x0000001f04057819 */ /* 0x000fe40000001002 */
[C---:B------:R-:W-:Y:S02]  /*6000*/  LEA R4, P5, R18.reuse, RZ, 0x6 ;  /* 0x000000ff12047211 */ /* 0x040fe400078a30ff */
[----:B------:R-:W-:Y:S02]  /*6010*/  IADD3 R237, P6, PT, R5, R237, RZ ;  /* 0x000000ed05ed7210 */ /* 0x000fe40007fde0ff */
[----:B------:R-:W-:Y:S02]  /*6020*/  LEA.HI.X R5, R18, RZ, RZ, 0x6, P5 ;  /* 0x000000ff12057211 */ /* 0x000fe400028f34ff */
[----:B------:R-:W-:Y:S01]  /*6030*/  LEA.HI.X.SX32 R236, R2, R236, 0x1, P6 ;  /* 0x000000ec02ec7211 */ /* 0x000fe200030f0eff */
[----:B--2---:R-:W-:Y:S01]  /*6040*/  IMAD.SHL.U32 R2, R19, 0x40, RZ ;  /* 0x0000004013027824 */ /* 0x004fe200078e00ff */
[----:B------:R-:W-:Y:S02]  /*6050*/  @!P2 IADD3 R6, P6, PT, R237, R4, RZ ;  /* 0x00000004ed06a210 */ /* 0x000fe40007fde0ff */
[----:B------:R-:W-:Y:S02]  /*6060*/  @!P1 LEA R4, P5, R18, R237, 0x6 ;  /* 0x000000ed12049211 */ /* 0x000fe400078a30ff */
[----:B------:R-:W-:Y:S02]  /*6070*/  @!P2 IADD3.X R7, PT, PT, R236, R5, R2, P6, !PT ;  /* 0x00000005ec07a210 */ /* 0x000fe400037fe402 */
[----:B------:R-:W-:Y:S01]  /*6080*/  @!P1 LEA.HI.X R5, R18, R236, R19, 0x6, P5 ;  /* 0x000000ec12059211 */ /* 0x000fe200028f3413 */
[--C-:B------:R-:W-:Y:S02]  /*6090*/  @!P2 IMAD.MOV.U32 R18, RZ, RZ, R237.reuse ;  /* 0x000000ffff12a224 */ /* 0x100fe400078e00ed */
[--C-:B------:R-:W-:Y:S05]  /*60a0*/  @!P2 IMAD.MOV.U32 R19, RZ, RZ, R236.reuse ;  /* 0x000000ffff13a224 */ /* 0x100fea00078e00ec */
[----:B------:R-:W-:Y:S01]  /*60b0*/  @!PT LDS RZ, [RZ] ;  /* 0x00000000fffff984 */ /* 0x000fe20000000800 */
[----:B------:R-:W-:Y:S01]  /*60c0*/  @!PT LDS RZ, [RZ] ;  /* 0x00000000fffff984 */ /* 0x000fe20000000800 */
[----:B------:R-:W-:Y:S01]  /*60d0*/  @!PT LDS RZ, [RZ] ;  /* 0x00000000fffff984 */ /* 0x000fe20000000800 */
[----:B------:R1:W-:Y:S04]  /*60e0*/  @!P2 LDGSTS.E.BYPASS.LTC128B.128 [R235], desc[UR32][R18.64] ;  /* 0x0000000012ebafae */ /* 0x0003e8000b981a20 */
[----:B------:R2:W-:Y:S04]  /*60f0*/  @P2 STS.64 [R230], RZ ;  /* 0x000000ffe6002388 */ /* 0x0005e80000000a00 */
[----:B------:R2:W-:Y:S01]  /*6100*/  @P2 STS.64 [R230+0x8], RZ ;  /* 0x000008ffe6002388 */ /* 0x0005e20000000a00 */
[----:B-1----:R-:W-:Y:S02]  /*6110*/  @!P1 IMAD.MOV.U32 R18, RZ, RZ, R237 ;  /* 0x000000ffff129224 */ /* 0x002fe400078e00ed */
[----:B------:R-:W-:Y:S05]  /*6120*/  @!P1 IMAD.MOV.U32 R19, RZ, RZ, R236 ;  /* 0x000000ffff139224 */ /* 0x000fea00078e00ec */
        /* <DEDUP_REMOVED lines=19> */
.L_x_226:
[----:B--2---:R-:W-:Y:S01]  /*6260*/  F2FP.F16.F32.PACK_AB R4, R165, R167 ;  /* 0x000000a7a504723e */ /* 0x004fe200000000ff */
[----:B------:R-:W-:Y:S01]  /*6270*/  STS [R186+0x1c000], R16 ;  /* 0x01c00010ba007388 */ /* 0x000fe20000000800 */
[----:B------:R-:W-:Y:S01]  /*6280*/  F2FP.F16.F32.PACK_AB R2, R164, R166 ;  /* 0x000000a6a402723e */ /* 0x000fe200000000ff */
[C---:B-----5:R-:W-:Y:S01]  /*6290*/  FADD.FTZ R6, -R176.reuse, R8 ;  /* 0x00000008b0067221 */ /* 0x060fe20000010100 */
[C---:B------:R-:W-:Y:S02]  /*62a0*/  FADD.FTZ R5, -R176.reuse, R9 ;  /* 0x00000009b0057221 */ /* 0x040fe40000010100 */
[----:B------:R1:W-:Y:S01]  /*62b0*/  STS [R186+0x1c400], R4 ;  /* 0x01c40004ba007388 */ /* 0x0003e20000000800 */
[----:B------:R-:W-:Y:S01]  /*62c0*/  FADD.FTZ R8, -R176, R25 ;  /* 0x00000019b0087221 */ /* 0x000fe20000010100 */
[----:B------:R-:W-:Y:S01]  /*62d0*/  FMUL.FTZ R6, R202, R6 ;  /* 0x00000006ca067220 */ /* 0x000fe20000410000 */
[----:B------:R-:W-:Y:S02]  /*62e0*/  FMUL.FTZ R5, R198, R5 ;  /* 0x00000005c6057220 */ /* 0x000fe40000410000 */
[----:B------:R2:W-:Y:S01]  /*62f0*/  STS [R187+0x1c400], R2 ;  /* 0x01c40002bb007388 */ /* 0x0005e20000000800 */
[----:B------:R-:W-:Y:S01]  /*6300*/  FMUL.FTZ R8, R192, R8 ;  /* 0x00000008c0087220 */ /* 0x000fe20000410000 */
[C---:B------:R-:W-:Y:S01]  /*6310*/  FADD.FTZ R11, -R3.reuse, R11 ;  /* 0x0000000b030b7221 */ /* 0x040fe20000010100 */
[C---:B------:R-:W-:Y:S02]  /*6320*/  FADD.FTZ R10, -R3.reuse, R10 ;  /* 0x0000000a030a7221 */ /* 0x040fe40000010100 */
[----:B------:R-:W-:Y:S01]  /*6330*/  STS [R187+0x1c000], R20 ;  /* 0x01c00014bb007388 */ /* 0x000fe20000000800 */
[C---:B------:R-:W-:Y:S01]  /*6340*/  FADD.FTZ R15, -R3.reuse, R15 ;  /* 0x0000000f030f7221 */ /* 0x040fe20000010100 */
[----:B------:R-:W-:Y:S01]  /*6350*/  FADD.FTZ R14, -R3, R14 ;  /* 0x0000000e030e7221 */ /* 0x000fe20000010100 */
        /* <DEDUP_REMOVED lines=13> */
[----:B------:R-:W-:Y:S01]  /*6430*/  FADD.FTZ R30, -R3, R30 ;  /* 0x0000001e031e7221 */ /* 0x000fe20000010100 */
[----:B-1----:R-:W-:Y:S01]  /*6440*/  FADD.FTZ R4, -R176, R24 ;  /* 0x00000018b0047221 */ /* 0x002fe20000010100 */
[----:B------:R-:W-:Y:S01]  /*6450*/  F2FP.F16.F32.PACK_AB R16, R22, R23 ;  /* 0x000000171610723e */ /* 0x000fe200000000ff */
[----:B------:R-:W-:Y:S01]  /*6460*/  FMUL.FTZ R28, R191, R28 ;  /* 0x0000001cbf1c7220 */ /* 0x000fe20000410000 */
[----:B------:R-:W-:Y:S01]  /*6470*/  FMUL.FTZ R7, R190, R29 ;  /* 0x0000001dbe077220 */ /* 0x000fe20000410000 */
[----:B--2---:R-:W-:Y:S01]  /*6480*/  F2FP.F16.F32.PACK_AB R2, R5, R6 ;  /* 0x000000060502723e */ /* 0x004fe200000000ff */
[----:B------:R-:W-:Y:S01]  /*6490*/  FMUL.FTZ R4, R194, R4 ;  /* 0x00000004c2047220 */ /* 0x000fe20000410000 */
[----:B------:R-:W-:Y:S01]  /*64a0*/  FADD.FTZ R5, -R3, R27 ;  /* 0x0000001b03057221 */ /* 0x000fe20000010100 */
[----:B------:R-:W-:Y:S01]  /*64b0*/  FMUL.FTZ R30, R189, R30 ;  /* 0x0000001ebd1e7220 */ /* 0x000fe20000410000 */
[----:B------:R-:W-:Y:S01]  /*64c0*/  FMUL.FTZ R6, R188, R31 ;  /* 0x0000001fbc067220 */ /* 0x000fe20000410000 */
[----:B------:R1:W-:Y:S01]  /*64d0*/  STS [R186+0x1d000], R2 ;  /* 0x01d00002ba007388 */ /* 0x0003e20000000800 */
[----:B------:R-:W-:Y:S01]  /*64e0*/  F2FP.F16.F32.PACK_AB R8, R8, R4 ;  /* 0x000000040808723e */ /* 0x000fe200000000ff */
[----:B------:R-:W-:Y:S01]  /*64f0*/  FMUL.FTZ R4, R203, R11 ;  /* 0x0000000bcb047220 */ /* 0x000fe20000410000 */
[----:B------:R-:W-:Y:S01]  /*6500*/  FMUL.FTZ R5, R193, R5 ;  /* 0x00000005c1057220 */ /* 0x000fe20000410000 */
[----:B------:R-:W-:Y:S01]  /*6510*/  F2FP.F16.F32.PACK_AB R7, R7, R28 ;  /* 0x0000001c0707723e */ /* 0x000fe200000000ff */
[----:B------:R-:W-:Y:S01]  /*6520*/  IMAD R231, R238, UR15, RZ ;  /* 0x0000000feee77c24 */ /* 0x000fe2000f8e02ff */
[----:B------:R-:W-:Y:S02]  /*6530*/  F2FP.F16.F32.PACK_AB R6, R6, R30 ;  /* 0x0000001e0606723e */ /* 0x000fe400000000ff */
[----:B------:R-:W-:Y:S02]  /*6540*/  F2FP.F16.F32.PACK_AB R4, R4, R10 ;  /* 0x0000000a0404723e */ /* 0x000fe400000000ff */
[----:B------:R-:W-:Y:S02]  /*6550*/  MOV R10, 0x10 ;  /* 0x00000010000a7802 */ /* 0x000fe40000000f00 */
[----:B------:R-:W-:Y:S01]  /*6560*/  F2FP.F16.F32.PACK_AB R5, R5, R26 ;  /* 0x0000001a0505723e */ /* 0x000fe200000000ff */
[----:B------:R2:W-:Y:S01]  /*6570*/  STS [R186+0x1d400], R4 ;  /* 0x01d40004ba007388 */ /* 0x0005e20000000800 */
[----:B------:R-:W-:Y:S02]  /*6580*/  SHF.R.U32.HI R217, RZ, 0x1, R218 ;  /* 0x00000001ffd97819 */ /* 0x000fe400000116da */
[----:B------:R-:W-:Y:S02]  /*6590*/  SHF.L.U32 R220, R218, 0x5, RZ ;  /* 0x00000005dadc7819 */ /* 0x000fe400000006ff */
[----:B------:R-:W-:Y:S01]  /*65a0*/  STS [R187+0x1d000], R9 ;  /* 0x01d00009bb007388 */ /* 0x000fe20000000800 */
[----:B------:R-:W-:Y:S02]  /*65b0*/  LOP3.LUT R3, R217, 0x30, RZ, 0xc0, !PT ;  /* 0x00000030d9037812 */ /* 0x000fe400078ec0ff */
[----:B------:R-:W-:Y:S02]  /*65c0*/  LOP3.LUT R180, R0, 0x200, R184, 0xf8, !PT ;  /* 0x0000020000b47812 */ /* 0x000fe400078ef8b8 */
[----:B------:R-:W-:Y:S02]  /*65d0*/  LOP3.LUT R3, R3, 0x8, R218, 0xf8, !PT ;  /* 0x0000000803037812 */ /* 0x000fe400078ef8da */
[----:B------:R-:W-:Y:S01]  /*65e0*/  LEA R180, R180, UR4, 0x1 ;  /* 0x00000004b4b47c11 */ /* 0x000fe2000f8e08ff */
[----:B-1----:R-:W-:Y:S01]  /*65f0*/  FMUL.FTZ R2, R199, R15 ;  /* 0x0000000fc7027220 */ /* 0x002fe20000410000 */
[----:B------:R-:W-:Y:S02]  /*6600*/  LOP3.LUT R3, R3, 0x1c0, R184, 0xf8, !PT ;  /* 0x000001c003037812 */ /* 0x000fe400078ef8b8 */
[----:B------:R-:W-:Y:S02]  /*6610*/  IADD3 R0, PT, PT, R180, 0x8040, RZ ;  /* 0x00008040b4007810 */ /* 0x000fe40007ffe0ff */
[----:B------:R-:W-:Y:S02]  /*6620*/  F2FP.F16.F32.PACK_AB R2, R2, R14 ;  /* 0x0000000e0202723e */ /* 0x000fe400000000ff */
[----:B------:R-:W-:Y:S03]  /*6630*/  LOP3.LUT R3, R3, 0x38, R216, 0x78, !PT ;  /* 0x0000003803037812 */ /* 0x000fe600078e78d8 */
[----:B------:R1:W-:Y:S01]  /*6640*/  STS [R187+0x1d400], R2 ;  /* 0x01d40002bb007388 */ /* 0x0003e20000000800 */
[----:B------:R-:W-:Y:S02]  /*6650*/  LOP3.LUT R3, R3, 0x200, R220, 0xf8, !PT ;  /* 0x0000020003037812 */ /* 0x000fe400078ef8dc */
[----:B--2---:R-:W-:Y:S02]  /*6660*/  SEL R4, R10, 0xfffffff0, !P0 ;  /* 0xfffffff00a047807 */ /* 0x004fe40004000000 */
[----:B------:R-:W-:Y:S01]  /*6670*/  STS [R185+-0x4000], R21 ;  /* 0xffc00015b9007388 */ /* 0x000fe20000000800 */
[----:B------:R-:W-:Y:S04]  /*6680*/  LEA R3, R3, UR4, 0x1 ;  /* 0x0000000403037c11 */ /* 0x000fe8000f8e08ff */
[----:B------:R-:W-:Y:S01]  /*6690*/  STS [R185+-0x3c00], R17 ;  /* 0xffc40011b9007388 */ /* 0x000fe20000000800 */
[----:B-1----:R-:W-:Y:S05]  /*66a0*/  IADD3 R2, PT, PT, R4, R185, RZ ;  /* 0x000000b904027210 */ /* 0x002fea0007ffe0ff */
[----:B------:R-:W-:Y:S05]  /*66b0*/  STS [R2+-0x4000], R32 ;  /* 0xffc0002002007388 */ /* 0x000fea0000000800 */
[----:B------:R-:W-:Y:S05]  /*66c0*/  STS [R2+-0x3c00], R16 ;  /* 0xffc4001002007388 */ /* 0x000fea0000000800 */
[----:B------:R-:W-:Y:S05]  /*66d0*/  STS [R185+-0x3000], R8 ;  /* 0xffd00008b9007388 */ /* 0x000fea0000000800 */
[----:B------:R-:W-:Y:S05]  /*66e0*/  STS [R185+-0x2c00], R5 ;  /* 0xffd40005b9007388 */ /* 0x000fea0000000800 */
[----:B------:R-:W-:Y:S05]  /*66f0*/  STS [R2+-0x3000], R7 ;  /* 0xffd0000702007388 */ /* 0x000fea0000000800 */
[----:B------:R1:W-:Y:S01]  /*6700*/  STS [R2+-0x2c00], R6 ;  /* 0xffd4000602007388 */ /* 0x0003e20000000800 */
[----:B------:R-:W-:Y:S01]  /*6710*/  BAR.SYNC.DEFER_BLOCKING 0x0 ;  /* 0x0000000000007b1d */ /* 0x000fe20000010000 */
[----:B-1----:R-:W-:Y:S05]  /*6720*/  IADD3 R2, PT, PT, R180, 0x8000, RZ ;  /* 0x00008000b4027810 */ /* 0x002fea0007ffe0ff */
[----:B------:R-:W-:Y:S01]  /*6730*/  LDSM.16.MT88.4 R4, [R3+0x20000] ;  /* 0x020000000304783b */ /* 0x000fe20000004200 */
[----:B------:R-:W-:Y:S04]  /*6740*/  @P0 IADD3 R0, PT, PT, R2, -0x40, RZ ;  /* 0xffffffc002000810 */ /* 0x000fe80007ffe0ff */
[----:B------:R-:W1:Y:S05]  /*6750*/  LDSM.16.MT88.4 R8, [R180+0x8000] ;  /* 0x00800000b408783b */ /* 0x000e6a0000004200 */
[----:B------:R-:W2:Y:S05]  /*6760*/  LDSM.16.MT88.4 R12, [R3+0x22000] ;  /* 0x02200000030c783b */ /* 0x000eaa0000004200 */
[----:B------:R-:W3:Y:S05]  /*6770*/  LDSM.16.MT88.4 R16, [R0] ;  /* 0x000000000010783b */ /* 0x000eea0000004200 */
[----:B------:R-:W4:Y:S05]  /*6780*/  LDSM.16.MT88.4 R20, [R180+0xa000] ;  /* 0x00a00000b414783b */ /* 0x000f2a0000004200 */
[----:B------:R-:W4:Y:S05]  /*6790*/  LDSM.16.MT88.4 R24, [R0+0x2000] ;  /* 0x002000000018783b */ /* 0x000f2a0000004200 */
[----:B------:R-:W-:Y:S05]  /*67a0*/  LDSM.16.MT88.4 R28, [R3+0x20800] ;  /* 0x02080000031c783b */ /* 0x000fea0000004200 */
[----:B------:R-:W4:Y:S05]  /*67b0*/  LDSM.16.MT88.4 R32, [R180+0x8800] ;  /* 0x00880000b420783b */ /* 0x000f2a0000004200 */
[----:B------:R-:W4:Y:S01]  /*67c0*/  LDSM.16.MT88.4 R164, [R3+0x22800] ;  /* 0x0228000003a4783b */ /* 0x000f220000004200 */
[-C--:B-1----:R-:W-:Y:S04]  /*67d0*/  HMMA.16816.F32 R36, R4, R8.reuse, R36 ;  /* 0x000000080424723c */ /* 0x082fe80000001824 */
[----:B------:R-:W1:Y:S05]  /*67e0*/  LDSM.16.MT88.4 R168, [R0+0x800] ;  /* 0x0008000000a8783b */ /* 0x000e6a0000004200 */
[----:B------:R-:W1:Y:S01]  /*67f0*/  LDSM.16.MT88.4 R172, [R180+0xa800] ;  /* 0x00a80000b4ac783b */ /* 0x000e620000004200 */
[C---:B--2---:R-:W-:Y:S04]  /*6800*/  HMMA.16816.F32 R40, R12.reuse, R8, R40 ;  /* 0x000000080c28723c */ /* 0x044fe80000001828 */
[----:B------:R-:W-:Y:S04]  /*6810*/  LDSM.16.MT88.4 R176, [R3+0x23800] ;  /* 0x0238000003b0783b */ /* 0x000fe80000004200 */
[-C--:B------:R-:W-:Y:S08]  /*6820*/  HMMA.16816.F32 R44, R12, R10.reuse, R44 ;  /* 0x0000000a0c2c723c */ /* 0x080ff0000000182c */
[C---:B------:R-:W-:Y:S01]  /*6830*/  HMMA.16816.F32 R48, R4.reuse, R10, R48 ;  /* 0x0000000a0430723c */ /* 0x040fe20000001830 */
[----:B------:R-:W2:Y:S07]  /*6840*/  LDSM.16.MT88.4 R8, [R0+0x2800] ;  /* 0x002800000008783b */ /* 0x000eae0000004200 */
[-C--:B---3--:R-:W-:Y:S08]  /*6850*/  HMMA.16816.F32 R52, R4, R16.reuse, R52 ;  /* 0x000000100434723c */ /* 0x088ff00000001834 */
[C---:B------:R-:W-:Y:S08]  /*6860*/  HMMA.16816.F32 R56, R12.reuse, R16, R56 ;  /* 0x000000100c38723c */ /* 0x040ff00000001838 */
[-C--:B------:R-:W-:Y:S08]  /*6870*/  HMMA.16816.F32 R60, R12, R18.reuse, R60 ;  /* 0x000000120c3c723c */ /* 0x080ff0000000183c */
[C---:B------:R-:W-:Y:S01]  /*6880*/  HMMA.16816.F32 R64, R4.reuse, R18, R64 ;  /* 0x000000120440723c */ /* 0x040fe20000001840 */
[----:B------:R-:W-:Y:S07]  /*6890*/  LDSM.16.MT88.4 R16, [R3+0x23000] ;  /* 0x023000000310783b */ /* 0x000fee0000004200 */
[-C--:B----4-:R-:W-:Y:S08]  /*68a0*/  HMMA.16816.F32 R68, R4, R20.reuse, R68 ;  /* 0x000000140444723c */ /* 0x090ff00000001844 */
[C---:B------:R-:W-:Y:S08]  /*68b0*/  HMMA.16816.F32 R72, R12.reuse, R20, R72 ;  /* 0x000000140c48723c */ /* 0x040ff00000001848 */
[-C--:B------:R-:W-:Y:S08]  /*68c0*/  HMMA.16816.F32 R76, R12, R22.reuse, R76 ;  /* 0x000000160c4c723c */ /* 0x080ff0000000184c */
[C---:B------:R-:W-:Y:S01]  /*68d0*/  HMMA.16816.F32 R80, R4.reuse, R22, R80 ;  /* 0x000000160450723c */ /* 0x040fe20000001850 */
[----:B------:R-:W-:Y:S07]  /*68e0*/  LDSM.16.MT88.4 R20, [R0+0x1000] ;  /* 0x001000000014783b */ /* 0x000fee0000004200 */
[-C--:B------:R-:W-:Y:S08]  /*68f0*/  HMMA.16816.F32 R84, R4, R24.reuse, R84 ;  /* 0x000000180454723c */ /* 0x080ff00000001854 */
[C---:B------:R-:W-:Y:S08]  /*6900*/  HMMA.16816.F32 R88, R12.reuse, R24, R88 ;  /* 0x000000180c58723c */ /* 0x040ff00000001858 */
[-C--:B------:R-:W-:Y:S01]  /*6910*/  HMMA.16816.F32 R92, R12, R26.reuse, R92 ;  /* 0x0000001a0c5c723c */ /* 0x080fe2000000185c */
[----:B------:R-:W-:Y:S07]  /*6920*/  LDSM.16.MT88.4 R12, [R180+0x9000] ;  /* 0x00900000b40c783b */ /* 0x000fee0000004200 */
[----:B------:R-:W-:Y:S01]  /*6930*/  HMMA.16816.F32 R96, R4, R26, R96 ;  /* 0x0000001a0460723c */ /* 0x000fe20000001860 */
[----:B------:R-:W3:Y:S05]  /*6940*/  LDSM.16.MT88.4 R4, [R3+0x21000] ;  /* 0x021000000304783b */ /* 0x000eea0000004200 */
[----:B------:R-:W4:Y:S02]  /*6950*/  LDSM.16.MT88.4 R24, [R180+0xb000] ;  /* 0x00b00000b418783b */ /* 0x000f240000004200 */
[-C--:B------:R-:W-:Y:S08]  /*6960*/  HMMA.16816.F32 R36, R28, R32.reuse, R36 ;  /* 0x000000201c24723c */ /* 0x080ff00000001824 */
[C---:B------:R-:W-:Y:S08]  /*6970*/  HMMA.16816.F32 R40, R164.reuse, R32, R40 ;  /* 0x00000020a428723c */ /* 0x040ff00000001828 */
[-C--:B------:R-:W-:Y:S08]  /*6980*/  HMMA.16816.F32 R44, R164, R34.reuse, R44 ;  /* 0x00000022a42c723c */ /* 0x080ff0000000182c */
[C---:B------:R-:W-:Y:S01]  /*6990*/  HMMA.16816.F32 R48, R28.reuse, R34, R48 ;  /* 0x000000221c30723c */ /* 0x040fe20000001830 */
[----:B------:R-:W4:Y:S07]  /*69a0*/  LDSM.16.MT88.4 R32, [R0+0x3000] ;  /* 0x003000000020783b */ /* 0x000f2e0000004200 */
[-C--:B-1----:R-:W-:Y:S08]  /*69b0*/  HMMA.16816.F32 R52, R28, R168.reuse, R52 ;  /* 0x000000a81c34723c */ /* 0x082ff00000001834 */
[C---:B------:R-:W-:Y:S08]  /*69c0*/  HMMA.16816.F32 R56, R164.reuse, R168, R56 ;  /* 0x000000a8a438723c */ /* 0x040ff00000001838 */
[-C--:B------:R-:W-:Y:S08]  /*69d0*/  HMMA.16816.F32 R60, R164, R170.reuse, R60 ;  /* 0x000000aaa43c723c */ /* 0x080ff0000000183c */
[C---:B------:R-:W-:Y:S01]  /*69e0*/  HMMA.16816.F32 R64, R28.reuse, R170, R64 ;  /* 0x000000aa1c40723c */ /* 0x040fe20000001840 */
[----:B------:R-:W-:Y:S07]  /*69f0*/  LDSM.16.MT88.4 R168, [R3+0x21800] ;  /* 0x0218000003a8783b */ /* 0x000fee0000004200 */
[-C--:B------:R-:W-:Y:S08]  /*6a00*/  HMMA.16816.F32 R68, R28, R172.reuse, R68 ;  /* 0x000000ac1c44723c */ /* 0x080ff00000001844 */
[C---:B------:R-:W-:Y:S08]  /*6a10*/  HMMA.16816.F32 R72, R164.reuse, R172, R72 ;  /* 0x000000aca448723c */ /* 0x040ff00000001848 */
[-C--:B------:R-:W-:Y:S08]  /*6a20*/  HMMA.16816.F32 R76, R164, R174.reuse, R76 ;  /* 0x000000aea44c723c */ /* 0x080ff0000000184c */
[C---:B------:R-:W-:Y:S01]  /*6a30*/  HMMA.16816.F32 R80, R28.reuse, R174, R80 ;  /* 0x000000ae1c50723c */ /* 0x040fe20000001850 */
[----:B------:R-:W1:Y:S05]  /*6a40*/  LDSM.16.MT88.4 R172, [R180+0x9800] ;  /* 0x00980000b4ac783b */ /* 0x000e6a0000004200 */
[----:B------:R-:W-:Y:S02]  /*6a50*/  LDSM.16.MT88.4 R180, [R180+0xb800] ;  /* 0x00b80000b4b4783b */ /* 0x000fe40000004200 */
[-C--:B--2---:R-:W-:Y:S08]  /*6a60*/  HMMA.16816.F32 R84, R28, R8.reuse, R84 ;  /* 0x000000081c54723c */ /* 0x084ff00000001854 */
[C---:B------:R-:W-:Y:S08]  /*6a70*/  HMMA.16816.F32 R88, R164.reuse, R8, R88 ;  /* 0x00000008a458723c */ /* 0x040ff00000001858 */
[-C--:B------:R-:W-:Y:S01]  /*6a80*/  HMMA.16816.F32 R92, R164, R10.reuse, R92 ;  /* 0x0000000aa45c723c */ /* 0x080fe2000000185c */
[----:B------:R-:W2:Y:S07]  /*6a90*/  LDSM.16.MT88.4 R164, [R0+0x1800] ;  /* 0x0018000000a4783b */ /* 0x000eae0000004200 */
[----:B------:R-:W-:Y:S01]  /*6aa0*/  HMMA.16816.F32 R96, R28, R10, R96 ;  /* 0x0000000a1c60723c */ /* 0x000fe20000001860 */
[----:B------:R4:W2:Y:S01]  /*6ab0*/  LDSM.16.MT88.4 R8, [R0+0x3800] ;  /* 0x003800000008783b */ /* 0x0008a20000004200 */
[----:B------:R-:W-:Y:S06]  /*6ac0*/  BAR.SYNC.DEFER_BLOCKING 0x0 ;  /* 0x0000000000007b1d */ /* 0x000fec0000010000 */
[-C--:B---3--:R-:W-:Y:S08]  /*6ad0*/  HMMA.16816.F32 R36, R4, R12.reuse, R36 ;  /* 0x0000000c0424723c */ /* 0x088ff00000001824 */
[C---:B------:R-:W-:Y:S08]  /*6ae0*/  HMMA.16816.F32 R40, R16.reuse, R12, R40 ;  /* 0x0000000c1028723c */ /* 0x040ff00000001828 */
[-C--:B------:R-:W-:Y:S03]  /*6af0*/  HMMA.16816.F32 R44, R16, R14.reuse, R44 ;  /* 0x0000000e102c723c */ /* 0x080fe6000000182c */
[----:B----4-:R-:W-:Y:S04]  /*6b00*/  LEA R0, -R231, RZ, 0x6 ;  /* 0x000000ffe7007211 */ /* 0x010fe800078e31ff */
[C---:B------:R-:W-:Y:S01]  /*6b10*/  LEA R2, P1, R0.reuse, R232, 0x2 ;  /* 0x000000e800027211 */ /* 0x040fe200078210ff */
[C---:B------:R-:W-:Y:S04]  /*6b20*/  HMMA.16816.F32 R48, R4.reuse, R14, R48 ;  /* 0x0000000e0430723c */ /* 0x040fe80000001830 */
[----:B------:R-:W-:Y:S02]  /*6b30*/  LEA.HI.X.SX32 R0, R0, R233, 0x2, P1 ;  /* 0x000000e900007211 */ /* 0x000fe400008f16ff */
[----:B------:R-:W-:Y:S02]  /*6b40*/  MOV R232, R2 ;  /* 0x0000000200e87202 */ /* 0x000fe40000000f00 */
[-C--:B------:R-:W-:Y:S03]  /*6b50*/  HMMA.16816.F32 R52, R4, R20.reuse, R52 ;  /* 0x000000140434723c */ /* 0x080fe60000001834 */
[----:B------:R-:W-:Y:S05]  /*6b60*/  MOV R233, R0 ;  /* 0x0000000000e97202 */ /* 0x000fea0000000f00 */
[C---:B------:R-:W-:Y:S08]  /*6b70*/  HMMA.16816.F32 R56, R16.reuse, R20, R56 ;  /* 0x000000141038723c */ /* 0x040ff00000001838 */
[-C--:B------:R-:W-:Y:S08]  /*6b80*/  HMMA.16816.F32 R60, R16, R22.reuse, R60 ;  /* 0x00000016103c723c */ /* 0x080ff0000000183c */
        /* <DEDUP_REMOVED lines=24> */
[----:B------:R-:W-:Y:S01]  /*6d10*/  HMMA.16816.F32 R96, R168, R10, R96 ;  /* 0x0000000aa860723c */ /* 0x000fe20000001860 */
[----:B------:R-:W-:Y:S08]  /*6d20*/  @!UPT UIADD3 URZ, UPT, UPT, URZ, URZ, URZ ;  /* 0x000000fffffff290 */ /* 0x000ff0000fffe0ff */
[----:B------:R-:W-:Y:S11]  /*6d30*/  BRA.U !UP0, `(.L_x_227) ;  /* 0x0000000108a47547 */ /* 0x000ff6000b800000 */
[----:B------:R-:W-:Y:S01]  /*6d40*/  IADD3 R2, P1, PT, RZ, -UR30, RZ ;  /* 0x8000001eff027c10 */ /* 0x000fe2000ff3e0ff */
[----:B------:R-:W-:Y:S01]  /*6d50*/  IMAD.U32 R4, RZ, RZ, UR48 ;  /* 0x00000030ff047e24 */ /* 0x000fe2000f8e00ff */
[----:B------:R-:W-:Y:S01]  /*6d60*/  ISETP.GE.AND P5, PT, R251, UR14, PT ;  /* 0x0000000efb007c0c */ /* 0x000fe2000bfa6270 */
[----:B------:R-:W-:Y:S01]  /*6d70*/  IMAD.U32 R5, RZ, RZ, UR48 ;  /* 0x00000030ff057e24 */ /* 0x000fe2000f8e00ff */
[----:B------:R-:W-:Y:S01]  /*6d80*/  ISETP.GE.AND P2, PT, R250, UR14, PT ;  /* 0x0000000efa007c0c */ /* 0x000fe2000bf46270 */
[----:B------:R-:W-:Y:S05]  /*6d90*/  IMAD.X R0, RZ, RZ, ~UR8, P1 ;  /* 0x80000008ff007e24 */ /* 0x000fea00088e06ff */
[----:B------:R-:W-:Y:S04]  /*6da0*/  SHF.R.S64 R2, R2, 0x1f, R0 ;  /* 0x0000001f02027819 */ /* 0x000fe80000001000 */
[----:B------:R-:W-:Y:S02]  /*6db0*/  IADD3 R240, P1, PT, R2, R240, RZ ;  /* 0x000000f002f07210 */ /* 0x000fe40007f3e0ff */
[----:B------:R-:W-:Y:S02]  /*6dc0*/  LOP3.LUT R2, R216, 0x1f8, RZ, 0xc0, !PT ;  /* 0x000001f8d8027812 */ /* 0x000fe400078ec0ff */
[----:B------:R-:W-:Y:S01]  /*6dd0*/  LEA.HI.X.SX32 R239, R0, R239, 0x1, P1 ;  /* 0x000000ef00ef7211 */ /* 0x000fe200008f0eff */
[----:B------:R-:W-:Y:S01]  /*6de0*/  @!P5 IMAD.MOV.U32 R8, RZ, RZ, R240 ;  /* 0x000000ffff08d224 */ /* 0x000fe200078e00f0 */
[----:B------:R-:W-:Y:S01]  /*6df0*/  LOP3.LUT R0, R2, 0x38, R218, 0x78, !PT ;  /* 0x0000003802007812 */ /* 0x000fe200078e78da */
[----:B------:R-:W-:Y:S01]  /*6e00*/  @!P2 IMAD.MOV.U32 R6, RZ, RZ, R240 ;  /* 0x000000ffff06a224 */ /* 0x000fe200078e00f0 */
[----:B------:R-:W-:Y:S01]  /*6e10*/  LEA R4, P1, R4, R240, 0x1 ;  /* 0x000000f004047211 */ /* 0x000fe200078208ff */
[--C-:B------:R-:W-:Y:S01]  /*6e20*/  @!P5 IMAD.MOV.U32 R9, RZ, RZ, R239.reuse ;  /* 0x000000ffff09d224 */ /* 0x100fe200078e00ef */
[----:B------:R-:W-:Y:S01]  /*6e30*/  LOP3.LUT R0, R0, 0x1e00, R216, 0xf8, !PT ;  /* 0x00001e0000007812 */ /* 0x000fe200078ef8d8 */
[----:B------:R-:W-:Y:S02]  /*6e40*/  @!P2 IMAD.MOV.U32 R7, RZ, RZ, R239 ;  /* 0x000000ffff07a224 */ /* 0x000fe400078e00ef */
[----:B------:R-:W-:Y:S01]  /*6e50*/  IMAD.U32 R2, RZ, RZ, UR47 ;  /* 0x0000002fff027e24 */ /* 0x000fe2000f8e00ff */
[----:B------:R-:W-:Y:S04]  /*6e60*/  LEA R0, R0, UR4, 0x1 ;  /* 0x0000000400007c11 */ /* 0x000fe8000f8e08ff */
[----:B------:R-:W-:Y:S01]  /*6e70*/  LEA.HI.X R5, R5, R239, R2, 0x1, P1 ;  /* 0x000000ef05057211 */ /* 0x000fe200008f0c02 */
        /* <DEDUP_REMOVED lines=21> */
.L_x_227:
[----:B-1----:R-:W-:Y:S01]  /*6fd0*/  LOP3.LUT R0, R214, 0x1c0, R184, 0xf8, !PT ;  /* 0x000001c0d6007812 */ /* 0x002fe200078ef8b8 */
[----:B------:R-:W-:Y:S01]  /*6fe0*/  LDSM.16.M88.4 R32, [R200+0x1c000] ;  /* 0x01c00000c820783b */ /* 0x000fe20000000200 */
[----:B------:R-:W-:Y:S01]  /*6ff0*/  VIADD R2, R200, 0x8040 ;  /* 0x00008040c8027836 */ /* 0x000fe20000000000 */
[----:B------:R-:W-:Y:S01]  /*7000*/  PLOP3.LUT P5, PT, PT, PT, UP0, 0x80, 0x8 ;  /* 0x000000000008781c */ /* 0x000fe20003faf008 */
[----:B------:R-:W-:Y:S01]  /*7010*/  IMAD.MOV.U32 R242, RZ, RZ, 0x4 ;  /* 0x00000004fff27424 */ /* 0x000fe200078e00ff */
[----:B------:R-:W-:Y:S01]  /*7020*/  LOP3.LUT R0, R0, 0x38, R216, 0x78, !PT ;  /* 0x0000003800007812 */ /* 0x000fe200078e78d8 */
[----:B------:R-:W-:Y:S01]  /*7030*/  LDSM.16.M88.4 R28, [R200+0x1d000] ;  /* 0x01d00000c81c783b */ /* 0x000fe20000000200 */
[----:B------:R-:W-:Y:S01]  /*7040*/  IMAD.U32 R224, RZ, RZ, UR44 ;  /* 0x0000002cffe07e24 */ /* 0x000fe2000f8e00ff */
[----:B------:R-:W-:Y:S01]  /*7050*/  @UP0 UIADD3 UR13, UP1, UPT, UR54, -0x100, URZ ;  /* 0xffffff00360d0890 */ /* 0x000fe2000ff3e0ff */
[----:B------:R-:W-:Y:S01]  /*7060*/  LOP3.LUT R0, R0, 0x200, R184, 0xf8, !PT ;  /* 0x0000020000007812 */ /* 0x000fe200078ef8b8 */
[----:B------:R-:W-:Y:S01]  /*7070*/  VIADD R234, R234, 0xffffffc0 ;  /* 0xffffffc0eaea7836 */ /* 0x000fe20000000000 */
[----:B------:R-:W-:Y:S01]  /*7080*/  LDSM.16.M88.4 R168, [R205+0x1c000] ;  /* 0x01c00000cda8783b */ /* 0x000fe20000000200 */
[----:B------:R-:W-:Y:S01]  /*7090*/  LEA R224, P1, R224, R232, 0x2 ;  /* 0x000000e8e0e07211 */ /* 0x000fe200078210ff */
[----:B------:R-:W-:Y:S01]  /*70a0*/  @UP0 UIADD3.X UR12, UPT, UPT, UR55, -0x1, URZ, UP1, !UPT ;  /* 0xffffffff370c0890 */ /* 0x000fe20008ffe4ff */
[----:B------:R-:W-:Y:S01]  /*70b0*/  LEA R0, R0, UR4, 0x1 ;  /* 0x0000000400007c11 */ /* 0x000fe2000f8e08ff */
[----:B------:R-:W-:Y:S01]  /*70c0*/  @UP0 UIADD3 UR10, UP1, UPT, UR10, -0x100, URZ ;  /* 0xffffff000a0a0890 */ /* 0x000fe2000ff3e0ff */
[----:B------:R-:W-:Y:S01]  /*70d0*/  LDSM.16.M88.4 R176, [R205+0x1d000] ;  /* 0x01d00000cdb0783b */ /* 0x000fe20000000200 */
[----:B------:R-:W-:Y:S01]  /*70e0*/  @P5 LOP3.LUT R217, R217, 0x10, RZ, 0xc0, !PT ;  /* 0x00000010d9d95812 */ /* 0x000fe200078ec0ff */
[----:B------:R-:W-:Y:S02]  /*70f0*/  ULOP3.LUT UR9, UR34, 0x1, URZ, 0xc0, !UPT ;  /* 0x0000000122097892 */ /* 0x000fe4000f8ec0ff */
[----:B------:R-:W-:Y:S01]  /*7100*/  @UP0 UIADD3.X UR11, UPT, UPT, UR11, -0x1, URZ, UP1, !UPT ;  /* 0xffffffff0b0b0890 */ /* 0x000fe20008ffe4ff */
[----:B------:R-:W1:Y:S01]  /*7110*/  LDSM.16.MT88.4 R16, [R0+0xc000] ;  /* 0x00c000000010783b */ /* 0x000e620000004200 */
[----:B------:R-:W-:Y:S04]  /*7120*/  UISETP.NE.U32.AND UP1, UPT, UR9, 0x1, UPT ;  /* 0x000000010900788c */ /* 0x000fe8000bf25070 */
[----:B------:R-:W2:Y:S02]  /*7130*/  LDSM.16.MT88.4 R164, [R0+0x10000] ;  /* 0x0100000000a4783b */ /* 0x000ea40000004200 */
[----:B------:R-:W-:Y:S03]  /*7140*/  PLOP3.LUT P2, PT, PT, PT, UP1, 0x80, 0x8 ;  /* 0x000000000008781c */ /* 0x000fe60003f4f018 */
[----:B------:R-:W3:Y:S05]  /*7150*/  LDSM.16.MT88.4 R172, [R0+0xc800] ;  /* 0x00c8000000ac783b */ /* 0x000eea0000004200 */
[----:B------:R-:W4:Y:S05]  /*7160*/  LDSM.16.MT88.4 R180, [R0+0x10800] ;  /* 0x0108000000b4783b */ /* 0x000f2a0000004200 */
[----:B------:R-:W-:Y:S05]  /*7170*/  LDSM.16.MT88.4 R184, [R0+0xd000] ;  /* 0x00d0000000b8783b */ /* 0x000fea0000004200 */
[----:B------:R-:W-:Y:S01]  /*7180*/  LDSM.16.MT88.4 R192, [R0+0x11000] ;  /* 0x0110000000c0783b */ /* 0x000fe20000004200 */
[-C--:B-1----:R-:W-:Y:S08]  /*7190*/  HMMA.16816.F32 R4, R32, R16.reuse, RZ ;  /* 0x000000102004723c */ /* 0x082ff000000018ff */
[C---:B------:R-:W-:Y:S08]  /*71a0*/  HMMA.16816.F32 R8, R28.reuse, R16, RZ ;  /* 0x000000101c08723c */ /* 0x040ff000000018ff */
[-C--:B------:R-:W-:Y:S08]  /*71b0*/  HMMA.16816.F32 R12, R28, R18.reuse, RZ ;  /* 0x000000121c0c723c */ /* 0x080ff000000018ff */
[C---:B------:R-:W-:Y:S08]  /*71c0*/  HMMA.16816.F32 R16, R32.reuse, R18, RZ ;  /* 0x000000122010723c */ /* 0x040ff000000018ff */
[-C--:B--2---:R-:W-:Y:S08]  /*71d0*/  HMMA.16816.F32 R20, R32, R164.reuse, RZ ;  /* 0x000000a42014723c */ /* 0x084ff000000018ff */
[C---:B------:R-:W-:Y:S02]  /*71e0*/  HMMA.16816.F32 R24, R28.reuse, R164, RZ ;  /* 0x000000a41c18723c */ /* 0x040fe400000018ff */
[----:B------:R-:W-:Y:S04]  /*71f0*/  VIADD R164, R200, 0x8000 ;  /* 0x00008000c8a47836 */ /* 0x000fe80000000000 */
[----:B------:R-:W-:Y:S02]  /*7200*/  @P0 VIADD R2, R164, 0xffffffc0 ;  /* 0xffffffc0a4020836 */ /* 0x000fe40000000000 */
[-C--:B------:R-:W-:Y:S02]  /*7210*/  HMMA.16816.F32 R28, R28, R166.reuse, RZ ;  /* 0x000000a61c1c723c */ /* 0x080fe400000018ff */
[----:B------:R-:W-:Y:S01]  /*7220*/  IMAD.IADD R204, R206, 0x1, R2 ;  /* 0x00000001cecc7824 */ /* 0x000fe200078e0202 */
[----:B------:R-:W-:Y:S05]  /*7230*/  LDSM.16.M88.4 R188, [R2+0x15000] ;  /* 0x0150000002bc783b */ /* 0x000fea0000000200 */
[----:B------:R-:W-:Y:S01]  /*7240*/  HMMA.16816.F32 R32, R32, R166, RZ ;  /* 0x000000a62020723c */ /* 0x000fe200000018ff */
[----:B------:R-:W1:Y:S05]  /*7250*/  LDSM.16.M88.4 R164, [R2+0x14000] ;  /* 0x0140000002a4783b */ /* 0x000e6a0000000200 */
[----:B------:R-:W-:Y:S02]  /*7260*/  LDSM.16.M88.4 R196, [R204+0x15000] ;  /* 0x01500000ccc4783b */ /* 0x000fe40000000200 */
[-C--:B---3--:R-:W-:Y:S08]  /*7270*/  HMMA.16816.F32 R4, R168, R172.reuse, R4 ;  /* 0x000000aca804723c */ /* 0x088ff00000001804 */
[C---:B------:R-:W-:Y:S08]  /*7280*/  HMMA.16816.F32 R8, R176.reuse, R172, R8 ;  /* 0x000000acb008723c */ /* 0x040ff00000001808 */
[-C--:B------:R-:W-:Y:S08]  /*7290*/  HMMA.16816.F32 R12, R176, R174.reuse, R12 ;  /* 0x000000aeb00c723c */ /* 0x080ff0000000180c */
[C---:B------:R-:W-:Y:S01]  /*72a0*/  HMMA.16816.F32 R16, R168.reuse, R174, R16 ;  /* 0x000000aea810723c */ /* 0x040fe20000001810 */
[----:B------:R-:W-:Y:S07]  /*72b0*/  LDSM.16.M88.4 R172, [R204+0x14000] ;  /* 0x01400000ccac783b */ /* 0x000fee0000000200 */
[-C--:B----4-:R-:W-:Y:S08]  /*72c0*/  HMMA.16816.F32 R20, R168, R180.reuse, R20 ;  /* 0x000000b4a814723c */ /* 0x090ff00000001814 */
[C---:B------:R-:W-:Y:S08]  /*72d0*/  HMMA.16816.F32 R24, R176.reuse, R180, R24 ;  /* 0x000000b4b018723c */ /* 0x040ff00000001818 */
[-C--:B------:R-:W-:Y:S01]  /*72e0*/  HMMA.16816.F32 R28, R176, R182.reuse, R28 ;  /* 0x000000b6b01c723c */ /* 0x080fe2000000181c */
[----:B------:R-:W2:Y:S07]  /*72f0*/  LDSM.16.MT88.4 R176, [R0+0xd800] ;  /* 0x00d8000000b0783b */ /* 0x000eae0000004200 */
[----:B------:R-:W-:Y:S01]  /*7300*/  HMMA.16816.F32 R32, R168, R182, R32 ;  /* 0x000000b6a820723c */ /* 0x000fe20000001820 */
[----:B------:R-:W3:Y:S05]  /*7310*/  LDSM.16.MT88.4 R168, [R0+0x11800] ;  /* 0x0118000000a8783b */ /* 0x000eea0000004200 */
[----:B------:R-:W-:Y:S02]  /*7320*/  LDSM.16.M88.4 R180, [R200+0x1e000] ;  /* 0x01e00000c8b4783b */ /* 0x000fe40000000200 */
[-C--:B-1----:R-:W-:Y:S03]  /*7330*/  HMMA.16816.F32 R4, R164, R184.reuse, R4 ;  /* 0x000000b8a404723c */ /* 0x082fe60000001804 */
[----:B------:R-:W-:Y:S05]  /*7340*/  LDSM.16.M88.4 R200, [R200+0x1f000] ;  /* 0x01f00000c8c8783b */ /* 0x000fea0000000200 */
[C---:B------:R-:W-:Y:S08]  /*7350*/  HMMA.16816.F32 R8, R188.reuse, R184, R8 ;  /* 0x000000b8bc08723c */ /* 0x040ff00000001808 */
[-C--:B------:R-:W-:Y:S08]  /*7360*/  HMMA.16816.F32 R12, R188, R186.reuse, R12 ;  /* 0x000000babc0c723c */ /* 0x080ff0000000180c */
[C---:B------:R-:W-:Y:S01]  /*7370*/  HMMA.16816.F32 R16, R164.reuse, R186, R16 ;  /* 0x000000baa410723c */ /* 0x040fe20000001810 */
[----:B------:R-:W1:Y:S07]  /*7380*/  LDSM.16.MT88.4 R184, [R0+0xe000] ;  /* 0x00e0000000b8783b */ /* 0x000e6e0000004200 */
[-C--:B------:R-:W-:Y:S08]  /*7390*/  HMMA.16816.F32 R20, R164, R192.reuse, R20 ;  /* 0x000000c0a414723c */ /* 0x080ff00000001814 */
[C---:B------:R-:W-:Y:S08]  /*73a0*/  HMMA.16816.F32 R24, R188.reuse, R192, R24 ;  /* 0x000000c0bc18723c */ /* 0x040ff00000001818 */
[-C--:B------:R-:W-:Y:S01]  /*73b0*/  HMMA.16816.F32 R28, R188, R194.reuse, R28 ;  /* 0x000000c2bc1c723c */ /* 0x080fe2000000181c */
[----:B------:R-:W-:Y:S07]  /*73c0*/  LDSM.16.MT88.4 R188, [R0+0xe800] ;  /* 0x00e8000000bc783b */ /* 0x000fee0000004200 */
[----:B------:R-:W-:Y:S01]  /*73d0*/  HMMA.16816.F32 R32, R164, R194, R32 ;  /* 0x000000c2a420723c */ /* 0x000fe20000001820 */
[----:B------:R-:W4:Y:S05]  /*73e0*/  LDSM.16.MT88.4 R164, [R0+0x12000] ;  /* 0x0120000000a4783b */ /* 0x000f2a0000004200 */
[----:B------:R-:W-:Y:S02]  /*73f0*/  LDSM.16.M88.4 R192, [R205+0x1f000] ;  /* 0x01f00000cdc0783b */ /* 0x000fe40000000200 */
[-C--:B--2---:R-:W-:Y:S08]  /*7400*/  HMMA.16816.F32 R4, R172, R176.reuse, R4 ;  /* 0x000000b0ac04723c */ /* 0x084ff00000001804 */
[C---:B------:R-:W-:Y:S08]  /*7410*/  HMMA.16816.F32 R8, R196.reuse, R176, R8 ;  /* 0x000000b0c408723c */ /* 0x040ff00000001808 */
[-C--:B------:R-:W-:Y:S08]  /*7420*/  HMMA.16816.F32 R12, R196, R178.reuse, R12 ;  /* 0x000000b2c40c723c */ /* 0x080ff0000000180c */
[C---:B------:R-:W-:Y:S01]  /*7430*/  HMMA.16816.F32 R16, R172.reuse, R178, R16 ;  /* 0x000000b2ac10723c */ /* 0x040fe20000001810 */
[----:B------:R-:W2:Y:S07]  /*7440*/  LDSM.16.M88.4 R176, [R205+0x1e000] ;  /* 0x01e00000cdb0783b */ /* 0x000eae0000000200 */
[-C--:B---3--:R-:W-:Y:S08]  /*7450*/  HMMA.16816.F32 R20, R172, R168.reuse, R20 ;  /* 0x000000a8ac14723c */ /* 0x088ff00000001814 */
[C---:B------:R-:W-:Y:S08]  /*7460*/  HMMA.16816.F32 R24, R196.reuse, R168, R24 ;  /* 0x000000a8c418723c */ /* 0x040ff00000001818 */
[-C--:B------:R-:W-:Y:S08]  /*7470*/  HMMA.16816.F32 R28, R196, R170.reuse, R28 ;  /* 0x000000aac41c723c */ /* 0x080ff0000000181c */
[----:B------:R-:W-:Y:S01]  /*7480*/  HMMA.16816.F32 R32, R172, R170, R32 ;  /* 0x000000aaac20723c */ /* 0x000fe20000001820 */
[----:B------:R-:W3:Y:S05]  /*7490*/  LDSM.16.MT88.4 R168, [R0+0x12800] ;  /* 0x0128000000a8783b */ /* 0x000eea0000004200 */
[----:B------:R-:W-:Y:S02]  /*74a0*/  LDSM.16.MT88.4 R172, [R0+0xf000] ;  /* 0x00f0000000ac783b */ /* 0x000fe40000004200 */
[-C--:B-1----:R-:W-:Y:S08]  /*74b0*/  HMMA.16816.F32 R4, R180, R184.reuse, R4 ;  /* 0x000000b8b404723c */ /* 0x082ff00000001804 */
[C---:B------:R-:W-:Y:S08]  /*74c0*/  HMMA.16816.F32 R8, R200.reuse, R184, R8 ;  /* 0x000000b8c808723c */ /* 0x040ff00000001808 */
[-C--:B------:R-:W-:Y:S08]  /*74d0*/  HMMA.16816.F32 R12, R200, R186.reuse, R12 ;  /* 0x000000bac80c723c */ /* 0x080ff0000000180c */
[C---:B------:R-:W-:Y:S01]  /*74e0*/  HMMA.16816.F32 R16, R180.reuse, R186, R16 ;  /* 0x000000bab410723c */ /* 0x040fe20000001810 */
[----:B------:R-:W-:Y:S07]  /*74f0*/  LDSM.16.MT88.4 R184, [R0+0x13000] ;  /* 0x0130000000b8783b */ /* 0x000fee0000004200 */
[-C--:B----4-:R-:W-:Y:S08]  /*7500*/  HMMA.16816.F32 R20, R180, R164.reuse, R20 ;  /* 0x000000a4b414723c */ /* 0x090ff00000001814 */
[C---:B------:R-:W-:Y:S08]  /*7510*/  HMMA.16816.F32 R24, R200.reuse, R164, R24 ;  /* 0x000000a4c818723c */ /* 0x040ff00000001818 */
[-C--:B------:R-:W-:Y:S08]  /*7520*/  HMMA.16816.F32 R28, R200, R166.reuse, R28 ;  /* 0x000000a6c81c723c */ /* 0x080ff0000000181c */
[----:B------:R-:W-:Y:S01]  /*7530*/  HMMA.16816.F32 R32, R180, R166, R32 ;  /* 0x000000a6b420723c */ /* 0x000fe20000001820 */
[----:B------:R-:W1:Y:S01]  /*7540*/  LDSM.16.M88.4 R164, [R2+0x16000] ;  /* 0x0160000002a4783b */ /* 0x000e620000000200 */
[----:B------:R-:W-:Y:S05]  /*7550*/  IMAD.U32 R180, RZ, RZ, UR44 ;  /* 0x0000002cffb47e24 */ /* 0x000fea000f8e00ff */
[----:B------:R-:W-:Y:S01]  /*7560*/  LEA.HI.X.SX32 R225, R180, R233, 0x2, P1 ;  /* 0x000000e9b4e17211 */ /* 0x000fe200008f16ff */
[-C--:B--2---:R-:W-:Y:S01]  /*7570*/  HMMA.16816.F32 R4, R176, R188.reuse, R4 ;  /* 0x000000bcb004723c */ /* 0x084fe20000001804 */
[----:B------:R-:W2:Y:S04]  /*7580*/  LDSM.16.M88.4 R180, [R2+0x17000] ;  /* 0x0170000002b4783b */ /* 0x000ea80000000200 */
        /* <DEDUP_REMOVED lines=10> */
[-C--:B---3--:R-:W-:Y:S03]  /*7630*/  HMMA.16816.F32 R20, R176, R168.reuse, R20 ;  /* 0x000000a8b014723c */ /* 0x088fe60000001814 */
[C---:B------:R-:W-:Y:S05]  /*7640*/  LEA.HI.X.SX32 R197, R231.reuse, R199, 0x5, P1 ;  /* 0x000000c7e7c57211 */ /* 0x040fea00008f2eff */
[C---:B------:R-:W-:Y:S08]  /*7650*/  HMMA.16816.F32 R24, R192.reuse, R168, R24 ;  /* 0x000000a8c018723c */ /* 0x040ff00000001818 */
[-C--:B------:R-:W-:Y:S03]  /*7660*/  HMMA.16816.F32 R28, R192, R170.reuse, R28 ;  /* 0x000000aac01c723c */ /* 0x080fe6000000181c */
[C---:B------:R-:W-:Y:S04]  /*7670*/  LEA R194, P1, R231.reuse, R196, 0x5 ;  /* 0x000000c4e7c27211 */ /* 0x040fe800078228ff */
[C---:B------:R-:W-:Y:S01]  /*7680*/  LEA.HI.X.SX32 R195, R231.reuse, R197, 0x5, P1 ;  /* 0x000000c5e7c37211 */ /* 0x040fe200008f2eff */
[----:B------:R-:W-:Y:S01]  /*7690*/  HMMA.16816.F32 R32, R176, R170, R32 ;  /* 0x000000aab020723c */ /* 0x000fe20000001820 */
[----:B------:R-:W-:Y:S03]  /*76a0*/  LDSM.16.M88.4 R168, [R204+0x16000] ;  /* 0x01600000cca8783b */ /* 0x000fe60000000200 */
[C---:B------:R-:W-:Y:S02]  /*76b0*/  LEA R226, P1, R231.reuse, R194, 0x5 ;  /* 0x000000c2e7e27211 */ /* 0x040fe400078228ff */
[----:B------:R-:W-:Y:S02]  /*76c0*/  LDSM.16.M88.4 R176, [R204+0x17000] ;  /* 0x01700000ccb0783b */ /* 0x000fe40000000200 */
[-C--:B-1----:R-:W-:Y:S05]  /*76d0*/  HMMA.16816.F32 R4, R164, R172.reuse, R4 ;  /* 0x000000aca404723c */ /* 0x082fea0000001804 */
[C---:B------:R-:W-:Y:S03]  /*76e0*/  LEA.HI.X.SX32 R227, R231.reuse, R195, 0x5, P1 ;  /* 0x000000c3e7e37211 */ /* 0x040fe600008f2eff */
[C---:B--2---:R-:W-:Y:S04]  /*76f0*/  HMMA.16816.F32 R8, R180.reuse, R172, R8 ;  /* 0x000000acb408723c */ /* 0x044fe80000001808 */
[C---:B------:R-:W-:Y:S04]  /*7700*/  IMAD.WIDE R228, R231.reuse, -0xc0, R226 ;  /* 0xffffff40e7e47825 */ /* 0x040fe800078e02e2 */
[-C--:B------:R-:W-:Y:S03]  /*7710*/  HMMA.16816.F32 R12, R180, R174.reuse, R12 ;  /* 0x000000aeb40c723c */ /* 0x080fe6000000180c */
[C---:B------:R-:W-:Y:S04]  /*7720*/  LEA R190, P1, R231.reuse, R228, 0x5 ;  /* 0x000000e4e7be7211 */ /* 0x040fe800078228ff */
[C---:B------:R-:W-:Y:S01]  /*7730*/  LEA.HI.X.SX32 R191, R231.reuse, R229, 0x5, P1 ;  /* 0x000000e5e7bf7211 */ /* 0x040fe200008f2eff */
[C---:B------:R-:W-:Y:S01]  /*7740*/  HMMA.16816.F32 R16, R164.reuse, R174, R16 ;  /* 0x000000aea410723c */ /* 0x040fe20000001810 */
[----:B------:R-:W1:Y:S03]  /*7750*/  LDSM.16.MT88.4 R172, [R0+0xf800] ;  /* 0x00f8000000ac783b */ /* 0x000e660000004200 */
[C---:B------:R-:W-:Y:S04]  /*7760*/  LEA R188, P1, R231.reuse, R190, 0x5 ;  /* 0x000000bee7bc7211 */ /* 0x040fe800078228ff */
[-C--:B------:R-:W-:Y:S03]  /*7770*/  HMMA.16816.F32 R20, R164, R184.reuse, R20 ;  /* 0x000000b8a414723c */ /* 0x080fe60000001814 */
[C---:B------:R-:W-:Y:S05]  /*7780*/  LEA.HI.X.SX32 R189, R231.reuse, R191, 0x5, P1 ;  /* 0x000000bfe7bd7211 */ /* 0x040fea00008f2eff */
[C---:B------:R-:W-:Y:S08]  /*7790*/  HMMA.16816.F32 R24, R180.reuse, R184, R24 ;  /* 0x000000b8b418723c */ /* 0x040ff00000001818 */
[-C--:B------:R-:W-:Y:S08]  /*77a0*/  HMMA.16816.F32 R28, R180, R186.reuse, R28 ;  /* 0x000000bab41c723c */ /* 0x080ff0000000181c */
[----:B------:R-:W-:Y:S01]  /*77b0*/  HMMA.16816.F32 R32, R164, R186, R32 ;  /* 0x000000baa420723c */ /* 0x000fe20000001820 */
[----:B------:R2:W3:Y:S03]  /*77c0*/  LDSM.16.MT88.4 R164, [R0+0x13800] ;  /* 0x0138000000a4783b */ /* 0x0004e60000004200 */
        /* <DEDUP_REMOVED lines=9> */
[C---:B------:R-:W-:Y:S02]  /*7860*/  LEA R192, P1, R231.reuse, R182, 0x5 ;  /* 0x000000b6e7c07211 */ /* 0x040fe400078228ff */
[----:B--2---:R-:W-:Y:S01]  /*7870*/  @P5 SHF.R.U32.HI R0, RZ, 0x2, R218 ;  /* 0x00000002ff005819 */ /* 0x004fe200000116da */
[C---:B------:R-:W-:Y:S04]  /*7880*/  HMMA.16816.F32 R16, R168.reuse, R174, R16 ;  /* 0x000000aea810723c */ /* 0x040fe80000001810 */
[----:B------:R-:W-:Y:S02]  /*7890*/  LEA.HI.X.SX32 R193, R231, R183, 0x5, P1 ;  /* 0x000000b7e7c17211 */ /* 0x000fe400008f2eff */
[----:B------:R-:W-:Y:S01]  /*78a0*/  @P5 LOP3.LUT R241, R217, 0x7, R0, 0xf8, !PT ;  /* 0x00000007d9f15812 */ /* 0x000fe200078ef800 */
[C---:B------:R-:W-:Y:S01]  /*78b0*/  VIADD R0, R208.reuse, 0x40 ;  /* 0x00000040d0007836 */ /* 0x040fe20000000000 */
[-C--:B---3--:R-:W-:Y:S03]  /*78c0*/  HMMA.16816.F32 R20, R168, R164.reuse, R20 ;  /* 0x000000a4a814723c */ /* 0x088fe60000001814 */
[----:B------:R-:W-:Y:S04]  /*78d0*/  IMAD.WIDE R204, R231, -0xc0, R192 ;  /* 0xffffff40e7cc7825 */ /* 0x000fe800078e02c0 */
[C---:B------:R-:W-:Y:S01]  /*78e0*/  @P0 VIADD R0, R208.reuse, 0xffffffc0 ;  /* 0xffffffc0d0000836 */ /* 0x040fe20000000000 */
[C---:B------:R-:W-:Y:S04]  /*78f0*/  HMMA.16816.F32 R24, R176.reuse, R164, R24 ;  /* 0x000000a4b018723c */ /* 0x040fe80000001818 */
[----:B------:R-:W-:Y:S01]  /*7900*/  @P5 IMAD.WIDE.U32 R164, R241, R242, UR54 ;  /* 0x00000036f1a45e25 */ /* 0x000fe2000f8e00f2 */
[C---:B------:R-:W-:Y:S01]  /*7910*/  LEA R180, P1, R231.reuse, R204, 0x5 ;  /* 0x000000cce7b47211 */ /* 0x040fe200078228ff */
[----:B------:R-:W-:Y:S01]  /*7920*/  @UP0 UMOV UR54, UR13 ;  /* 0x0000000d00360c82 */ /* 0x000fe20008000000 */
[----:B------:R-:W-:Y:S01]  /*7930*/  @UP0 UMOV UR55, UR12 ;  /* 0x0000000c00370c82 */ /* 0x000fe20008000000 */
[-C--:B------:R-:W-:Y:S01]  /*7940*/  HMMA.16816.F32 R28, R176, R166.reuse, R28 ;  /* 0x000000a6b01c723c */ /* 0x080fe2000000181c */
[----:B------:R-:W5:Y:S01]  /*7950*/  @P5 LDG.E R249, desc[UR32][R164.64+-0x100] ;  /* 0xffff0020a4f95981 */ /* 0x000f62000c1e1900 */
[----:B------:R-:W-:Y:S01]  /*7960*/  UISETP.GT.AND UP0, UPT, UR34, UR42, UPT ;  /* 0x0000002a2200728c */ /* 0x000fe2000bf04270 */
[C---:B------:R-:W-:Y:S03]  /*7970*/  LEA.HI.X.SX32 R181, R231.reuse, R205, 0x5, P1 ;  /* 0x000000cde7b57211 */ /* 0x040fe600008f2eff */
[----:B------:R-:W5:Y:S01]  /*7980*/  @P5 LDG.E R248, desc[UR32][R164.64+-0xe0] ;  /* 0xffff2020a4f85981 */ /* 0x000f62000c1e1900 */
[C---:B------:R-:W-:Y:S01]  /*7990*/  LEA R176, P1, R231.reuse, R180, 0x5 ;  /* 0x000000b4e7b07211 */ /* 0x040fe200078228ff */
[----:B------:R-:W-:Y:S03]  /*79a0*/  HMMA.16816.F32 R32, R168, R166, R32 ;  /* 0x000000a6a820723c */ /* 0x000fe60000001820 */
[----:B------:R-:W5:Y:S01]  /*79b0*/  @P5 LDG.E R247, desc[UR32][R164.64+-0x80] ;  /* 0xffff8020a4f75981 */ /* 0x000f62000c1e1900 */
[C---:B------:R-:W-:Y:S04]  /*79c0*/  LEA.HI.X.SX32 R177, R231.reuse, R181, 0x5, P1 ;  /* 0x000000b5e7b17211 */ /* 0x040fe800008f2eff */
[----:B------:R1:W5:Y:S01]  /*79d0*/  @P5 LDG.E R246, desc[UR32][R164.64+-0x60] ;  /* 0xffffa020a4f65981 */ /* 0x000362000c1e1900 */
[C---:B------:R-:W-:Y:S04]  /*79e0*/  LEA R174, P1, R231.reuse, R176, 0x5 ;  /* 0x000000b0e7ae7211 */ /* 0x040fe800078228ff */
[----:B------:R-:W-:Y:S01]  /*79f0*/  REDG.E.ADD.F32.FTZ.RN.STRONG.GPU desc[UR32][R232.64], R4 ;  /* 0x00000004e80079a6 */ /* 0x000fe2000c12f320 */
[C---:B------:R-:W-:Y:S02]  /*7a00*/  LEA.HI.X.SX32 R175, R231.reuse, R177, 0x5, P1 ;  /* 0x000000b1e7af7211 */ /* 0x040fe400008f2eff */
[C---:B------:R-:W-:Y:S02]  /*7a10*/  LEA R172, P1, R231.reuse, R174, 0x5 ;  /* 0x000000aee7ac7211 */ /* 0x040fe400078228ff */
[----:B------:R-:W-:Y:S02]  /*7a20*/  REDG.E.ADD.F32.FTZ.RN.STRONG.GPU desc[UR32][R224.64], R5 ;  /* 0x00000005e00079a6 */ /* 0x000fe4000c12f320 */
[C---:B------:R-:W-:Y:S03]  /*7a30*/  LEA.HI.X.SX32 R173, R231.reuse, R175, 0x5, P1 ;  /* 0x000000afe7ad7211 */ /* 0x040fe600008f2eff */
[----:B------:R2:W-:Y:S01]  /*7a40*/  REDG.E.ADD.F32.FTZ.RN.STRONG.GPU desc[UR32][R222.64], R6 ;  /* 0x00000006de0079a6 */ /* 0x0005e2000c12f320 */
[C---:B------:R-:W-:Y:S04]  /*7a50*/  LEA R170, P1, R231.reuse, R172, 0x5 ;  /* 0x000000ace7aa7211 */ /* 0x040fe800078228ff */
[----:B------:R3:W-:Y:S01]  /*7a60*/  REDG.E.ADD.F32.FTZ.RN.STRONG.GPU desc[UR32][R202.64], R7 ;  /* 0x00000007ca0079a6 */ /* 0x0007e2000c12f320 */
[C---:B------:R-:W-:Y:S02]  /*7a70*/  LEA.HI.X.SX32 R171, R231.reuse, R173, 0x5, P1 ;  /* 0x000000ade7ab7211 */ /* 0x040fe400008f2eff */
[C---:B------:R-:W-:Y:S02]  /*7a80*/  LEA R178, P1, R231.reuse, R170, 0x5 ;  /* 0x000000aae7b27211 */ /* 0x040fe400078228ff */
[----:B------:R4:W-:Y:S02]  /*7a90*/  REDG.E.ADD.F32.FTZ.RN.STRONG.GPU desc[UR32][R198.64], R8 ;  /* 0x00000008c60079a6 */ /* 0x0009e4000c12f320 */
[C---:B------:R-:W-:Y:S03]  /*7aa0*/  LEA.HI.X.SX32 R179, R231.reuse, R171, 0x5, P1 ;  /* 0x000000abe7b37211 */ /* 0x040fe600008f2eff */
[----:B------:R4:W-:Y:S05]  /*7ab0*/  REDG.E.ADD.F32.FTZ.RN.STRONG.GPU desc[UR32][R196.64], R9 ;  /* 0x00000009c40079a6 */ /* 0x0009ea000c12f320 */
[----:B------:R-:W-:Y:S01]  /*7ac0*/  REDG.E.ADD.F32.FTZ.RN.STRONG.GPU desc[UR32][R194.64], R10 ;  /* 0x0000000ac20079a6 */ /* 0x000fe2000c12f320 */
[C---:B------:R-:W-:Y:S04]  /*7ad0*/  IMAD.WIDE R200, R231.reuse, -0xc0, R178 ;  /* 0xffffff40e7c87825 */ /* 0x040fe800078e02b2 */
[----:B------:R-:W-:Y:S01]  /*7ae0*/  REDG.E.ADD.F32.FTZ.RN.STRONG.GPU desc[UR32][R226.64], R11 ;  /* 0x0000000be20079a6 */ /* 0x000fe2000c12f320 */
[C---:B------:R-:W-:Y:S04]  /*7af0*/  LEA R168, P1, R231.reuse, R200, 0x5 ;  /* 0x000000c8e7a87211 */ /* 0x040fe800078228ff */
[----:B------:R-:W-:Y:S01]  /*7b00*/  REDG.E.ADD.F32.FTZ.RN.STRONG.GPU desc[UR32][R232.64+0x80], R16 ;  /* 0x00008010e80079a6 */ /* 0x000fe2000c12f320 */
[C---:B------:R-:W-:Y:S04]  /*7b10*/  LEA.HI.X.SX32 R169, R231.reuse, R201, 0x5, P1 ;  /* 0x000000c9e7a97211 */ /* 0x040fe800008f2eff */
[----:B------:R-:W-:Y:S01]  /*7b20*/  REDG.E.ADD.F32.FTZ.RN.STRONG.GPU desc[UR32][R228.64+0x80], R17 ;  /* 0x00008011e40079a6 */ /* 0x000fe2000c12f320 */
[C---:B------:R-:W-:Y:S04]  /*7b30*/  LEA R166, P1, R231.reuse, R168, 0x5 ;  /* 0x000000a8e7a67211 */ /* 0x040fe800078228ff */
[----:B------:R-:W-:Y:S01]  /*7b40*/  REDG.E.ADD.F32.FTZ.RN.STRONG.GPU desc[UR32][R190.64+0x80], R18 ;  /* 0x00008012be0079a6 */ /* 0x000fe2000c12f320 */
[C---:B------:R-:W-:Y:S02]  /*7b50*/  LEA.HI.X.SX32 R167, R231.reuse, R169, 0x5, P1 ;  /* 0x000000a9e7a77211 */ /* 0x040fe400008f2eff */
[C---:B-1----:R-:W-:Y:S02]  /*7b60*/  LEA R164, P1, R231.reuse, R166, 0x5 ;  /* 0x000000a6e7a47211 */ /* 0x042fe400078228ff */
[----:B------:R-:W-:Y:S02]  /*7b70*/  REDG.E.ADD.F32.FTZ.RN.STRONG.GPU desc[UR32][R188.64+0x80], R19 ;  /* 0x00008013bc0079a6 */ /* 0x000fe4000c12f320 */
[C---:B------:R-:W-:Y:S03]  /*7b80*/  LEA.HI.X.SX32 R165, R231.reuse, R167, 0x5, P1 ;  /* 0x000000a7e7a57211 */ /* 0x040fe600008f2eff */
[----:B------:R-:W-:Y:S01]  /*7b90*/  REDG.E.ADD.F32.FTZ.RN.STRONG.GPU desc[UR32][R186.64+0x80], R12 ;  /* 0x0000800cba0079a6 */ /* 0x000fe2000c12f320 */
[C---:B--2---:R-:W-:Y:S04]  /*7ba0*/  LEA R6, P1, R231.reuse, R164, 0x5 ;  /* 0x000000a4e7067211 */ /* 0x044fe800078228ff */
[----:B------:R-:W-:Y:S01]  /*7bb0*/  REDG.E.ADD.F32.FTZ.RN.STRONG.GPU desc[UR32][R184.64+0x80], R13 ;  /* 0x0000800db80079a6 */ /* 0x000fe2000c12f320 */
[C---:B---3--:R-:W-:Y:S02]  /*7bc0*/  LEA.HI.X.SX32 R7, R231.reuse, R165, 0x5, P1 ;  /* 0x000000a5e7077211 */ /* 0x048fe400008f2eff */
[C---:B------:R-:W-:Y:S02]  /*7bd0*/  LEA R4, P1, R231.reuse, R6, 0x5 ;  /* 0x00000006e7047211 */ /* 0x040fe400078228ff */
[----:B------:R-:W-:Y:S02]  /*7be0*/  REDG.E.ADD.F32.FTZ.RN.STRONG.GPU desc[UR32][R182.64+0x80], R14 ;  /* 0x0000800eb60079a6 */ /* 0x000fe4000c12f320 */
[C---:B------:R-:W-:Y:S03]  /*7bf0*/  LEA.HI.X.SX32 R5, R231.reuse, R7, 0x5, P1 ;  /* 0x00000007e7057211 */ /* 0x040fe600008f2eff */
[----:B------:R-:W-:Y:S01]  /*7c00*/  REDG.E.ADD.F32.FTZ.RN.STRONG.GPU desc[UR32][R192.64+0x80], R15 ;  /* 0x0000800fc00079a6 */ /* 0x000fe2000c12f320 */
[C---:B----4-:R-:W-:Y:S04]  /*7c10*/  LEA R8, P1, R231.reuse, R4, 0x5 ;  /* 0x00000004e7087211 */ /* 0x050fe800078228ff */
[----:B------:R-:W-:Y:S01]  /*7c20*/  REDG.E.ADD.F32.FTZ.RN.STRONG.GPU desc[UR32][R232.64+0x100], R20 ;  /* 0x00010014e80079a6 */ /* 0x000fe2000c12f320 */
[----:B------:R-:W-:Y:S04]  /*7c30*/  LEA.HI.X.SX32 R9, R231, R5, 0x5, P1 ;  /* 0x00000005e7097211 */ /* 0x000fe800008f2eff */
[----:B------:R-:W-:Y:S05]  /*7c40*/  REDG.E.ADD.F32.FTZ.RN.STRONG.GPU desc[UR32][R204.64+0x100], R21 ;  /* 0x00010015cc0079a6 */ /* 0x000fea000c12f320 */
        /* <DEDUP_REMOVED lines=14> */
[----:B------:R-:W-:Y:S05]  /*7d30*/  LDSM.16.MT88.4 R4, [R3+0x1c000] ;  /* 0x01c000000304783b */ /* 0x000fea0000004200 */
[----:B------:R-:W1:Y:S05]  /*7d40*/  LDSM.16.MT88.4 R8, [R208] ;  /* 0x00000000d008783b */ /* 0x000e6a0000004200 */
        /* <DEDUP_REMOVED lines=12> */
[-C--:B------:R-:W-:Y:S01]  /*7e10*/  HMMA.16816.F32 R108, R12, R10.reuse, R108 ;  /* 0x0000000a0c6c723c */ /* 0x080fe2000000186c */
[----:B------:R-:W-:Y:S07]  /*7e20*/  LDSM.16.MT88.4 R180, [R208+0x3800] ;  /* 0x00380000d0b4783b */ /* 0x000fee0000004200 */
        /* <DEDUP_REMOVED lines=33> */
[----:B------:R-:W1:Y:S07]  /*8040*/  LDSM.16.MT88.4 R172, [R208+0x1800] ;  /* 0x00180000d0ac783b */ /* 0x000e6e0000004200 */
[-C--:B--2---:R-:W-:Y:S08]  /*8050*/  HMMA.16816.F32 R148, R32, R8.reuse, R148 ;  /* 0x000000082094723c */ /* 0x084ff00000001894 */
[C---:B------:R-:W-:Y:S08]  /*8060*/  HMMA.16816.F32 R152, R164.reuse, R8, R152 ;  /* 0x00000008a498723c */ /* 0x040ff00000001898 */
[-C--:B------:R-:W-:Y:S01]  /*8070*/  HMMA.16816.F32 R156, R164, R10.reuse, R156 ;  /* 0x0000000aa49c723c */ /* 0x080fe2000000189c */
[----:B------:R-:W2:Y:S07]  /*8080*/  LDSM.16.MT88.4 R164, [R0+0x1800] ;  /* 0x0018000000a4783b */ /* 0x000eae0000004200 */
[----:B------:R-:W-:Y:S01]  /*8090*/  HMMA.16816.F32 R160, R32, R10, R160 ;  /* 0x0000000a20a0723c */ /* 0x000fe200000018a0 */
[----:B------:R4:W2:Y:S07]  /*80a0*/  LDSM.16.MT88.4 R8, [R0+0x3800] ;  /* 0x003800000008783b */ /* 0x0008ae0000004200 */
[-C--:B---3--:R-:W-:Y:S08]  /*80b0*/  HMMA.16816.F32 R100, R4, R12.reuse, R100 ;  /* 0x0000000c0464723c */ /* 0x088ff00000001864 */
[C---:B------:R-:W-:Y:S08]  /*80c0*/  HMMA.16816.F32 R104, R16.reuse, R12, R104 ;  /* 0x0000000c1068723c */ /* 0x040ff00000001868 */
[-C--:B------:R-:W-:Y:S03]  /*80d0*/  HMMA.16816.F32 R108, R16, R14.reuse, R108 ;  /* 0x0000000e106c723c */ /* 0x080fe6000000186c */
[C---:B----4-:R-:W-:Y:S02]  /*80e0*/  VIADD R0, R208.reuse, 0xffffc000 ;  /* 0xffffc000d0007836 */ /* 0x050fe40000000000 */
[----:B------:R-:W-:Y:S03]  /*80f0*/  @P2 VIADD R0, R208, 0x4000 ;  /* 0x00004000d0002836 */ /* 0x000fe60000000000 */
[C---:B------:R-:W-:Y:S04]  /*8100*/  HMMA.16816.F32 R112, R4.reuse, R14, R112 ;  /* 0x0000000e0470723c */ /* 0x040fe80000001870 */
[----:B------:R-:W-:Y:S04]  /*8110*/  IMAD.MOV.U32 R208, RZ, RZ, R0 ;  /* 0x000000ffffd07224 */ /* 0x000fe800078e0000 */
        /* <DEDUP_REMOVED lines=29> */
[----:B------:R-:W-:Y:S11]  /*82f0*/  BRA.U UP0, `(.L_x_228) ;  /* 0xffffffbd00ac7547 */ /* 0x000ff6000b83ffff */
[C---:B------:R-:W-:Y:S01]  /*8300*/  IMAD.SHL.U32 R0, R218.reuse, 0x10, RZ ;  /* 0x00000010da007824 */ /* 0x040fe200078e00ff */
[----:B------:R-:W1:Y:S01]  /*8310*/  LDCU UR8, c[0x0][0x500] ;  /* 0x0000a000ff0877ac */ /* 0x000e620008000800 */
[----:B------:R-:W-:Y:S01]  /*8320*/  IMAD.SHL.U32 R217, R218, 0x2, RZ ;  /* 0x00000002dad97824 */ /* 0x000fe200078e00ff */
[----:B------:R-:W-:Y:S01]  /*8330*/  LOP3.LUT R2, R220, 0xc00, RZ, 0xc0, !PT ;  /* 0x00000c00dc027812 */ /* 0x000fe200078ec0ff */
[----:B------:R-:W-:Y:S01]  /*8340*/  IMAD.MOV.U32 R4, RZ, RZ, 0x20 ;  /* 0x00000020ff047424 */ /* 0x000fe200078e00ff */
[----:B------:R-:W-:Y:S01]  /*8350*/  LOP3.LUT R0, R0, 0x1c0, RZ, 0xc0, !PT ;  /* 0x000001c000007812 */ /* 0x000fe200078ec0ff */
[----:B------:R-:W-:Y:S01]  /*8360*/  UISETP.NE.AND UP0, UPT, UR38, -0x1, UPT ;  /* 0xffffffff2600788c */ /* 0x000fe2000bf05270 */
[--C-:B------:R-:W-:Y:S01]  /*8370*/  LOP3.LUT R2, R2, 0x6, R217.reuse, 0xf8, !PT ;  /* 0x0000000602027812 */ /* 0x100fe200078ef8d9 */
[----:B------:R-:W-:Y:S01]  /*8380*/  UMOV UR49, UR18 ;  /* 0x0000001200317c82 */ /* 0x000fe20008000000 */
[----:B------:R-:W-:Y:S01]  /*8390*/  LOP3.LUT R0, R0, 0x38, R217, 0xf8, !PT ;  /* 0x0000003800007812 */ /* 0x000fe200078ef8d9 */
[----:B------:R-:W-:Y:S01]  /*83a0*/  UISETP.NE.AND UP1, UPT, UR38, -0x1, UPT ;  /* 0xffffffff2600788c */ /* 0x000fe2000bf25270 */
[----:B------:R-:W-:-:S02]  /*83b0*/  LOP3.LUT P1, RZ, R218, 0x10, RZ, 0xc0, !PT ;  /* 0x00000010daff7812 */ /* 0x000fc4000782c0ff */
[----:B------:R-:W-:Y:S02]  /*83c0*/  LOP3.LUT R0, R2, R0, R219, 0xf6, !PT ;  /* 0x0000000002007212 */ /* 0x000fe400078ef6db */
[----:B------:R-:W-:Y:S02]  /*83d0*/  LOP3.LUT P0, RZ, R218, 0x8, RZ, 0xc0, !PT ;  /* 0x00000008daff7812 */ /* 0x000fe4000780c0ff */
[----:B------:R-:W-:Y:S01]  /*83e0*/  LEA R0, R0, UR4, 0x1 ;  /* 0x0000000400007c11 */ /* 0x000fe2000f8e08ff */
[----:B------:R-:W2:Y:S01]  /*83f0*/  @UP0 LDCU.64 UR10, c[0x0][0x5c0] ;  /* 0x0000b800ff0a07ac */ /* 0x000ea20008000a00 */
[----:B-1----:R-:W-:Y:S01]  /*8400*/  FMUL.FTZ R100, R100, UR8 ;  /* 0x0000000864647c20 */ /* 0x002fe20008410000 */
[----:B------:R-:W-:Y:S01]  /*8410*/  FMUL.FTZ R16, R101, UR8 ;  /* 0x0000000865107c20 */ /* 0x000fe20008410000 */
[----:B------:R-:W-:Y:S01]  /*8420*/  FMUL.FTZ R102, R102, UR8 ;  /* 0x0000000866667c20 */ /* 0x000fe20008410000 */
[----:B------:R-:W-:Y:S01]  /*8430*/  FMUL.FTZ R15, R103, UR8 ;  /* 0x00000008670f7c20 */ /* 0x000fe20008410000 */
[----:B------:R-:W-:Y:S01]  /*8440*/  F2FP.F16.F32.PACK_AB R164, R37, R36 ;  /* 0x0000002425a4723e */ /* 0x000fe200000000ff */
[----:B------:R-:W-:Y:S01]  /*8450*/  FMUL.FTZ R112, R112, UR8 ;  /* 0x0000000870707c20 */ /* 0x000fe20008410000 */
[----:B------:R-:W-:Y:S01]  /*8460*/  FMUL.FTZ R12, R113, UR8 ;  /* 0x00000008710c7c20 */ /* 0x000fe20008410000 */
[----:B------:R-:W-:Y:S01]  /*8470*/  FMUL.FTZ R114, R114, UR8 ;  /* 0x0000000872727c20 */ /* 0x000fe20008410000 */
[----:B------:R-:W-:Y:S01]  /*8480*/  FMUL.FTZ R11, R115, UR8 ;  /* 0x00000008730b7c20 */ /* 0x000fe20008410000 */
[----:B------:R-:W-:Y:S01]  /*8490*/  SEL R4, R4, 0xffffffe0, !P0 ;  /* 0xffffffe004047807 */ /* 0x000fe20004000000 */
[----:B------:R-:W-:Y:S01]  /*84a0*/  FMUL.FTZ R104, R104, UR8 ;  /* 0x0000000868687c20 */ /* 0x000fe20008410000 */
[----:B------:R-:W-:Y:S01]  /*84b0*/  FMUL.FTZ R14, R105, UR8 ;  /* 0x00000008690e7c20 */ /* 0x000fe20008410000 */
[----:B------:R-:W-:Y:S01]  /*84c0*/  FMUL.FTZ R106, R106, UR8 ;  /* 0x000000086a6a7c20 */ /* 0x000fe20008410000 */
[----:B------:R-:W-:Y:S01]  /*84d0*/  FMUL.FTZ R13, R107, UR8 ;  /* 0x000000086b0d7c20 */ /* 0x000fe20008410000 */
        /* <DEDUP_REMOVED lines=16> */
[----:B------:R-:W-:-:S02]  /*85e0*/  VIADD R2, R0, 0xc040 ;  /* 0x0000c04000027836 */ /* 0x000fc40000000000 */
[----:B------:R-:W-:Y:S01]  /*85f0*/  FMUL.FTZ R120, R120, UR8 ;  /* 0x0000000878787c20 */ /* 0x000fe20008410000 */
[----:B------:R-:W-:Y:S01]  /*8600*/  FMUL.FTZ R32, R121, UR8 ;  /* 0x0000000879207c20 */ /* 0x000fe20008410000 */
[----:B------:R-:W-:Y:S01]  /*8610*/  FMUL.FTZ R122, R122, UR8 ;  /* 0x000000087a7a7c20 */ /* 0x000fe20008410000 */
[----:B------:R-:W-:Y:S01]  /*8620*/  FMUL.FTZ R31, R123, UR8 ;  /* 0x000000087b1f7c20 */ /* 0x000fe20008410000 */
[----:B------:R-:W-:Y:S01]  /*8630*/  F2FP.F16.F32.PACK_AB R12, R12, R112 ;  /* 0x000000700c0c723e */ /* 0x000fe200000000ff */
[----:B------:R-:W-:Y:S01]  /*8640*/  IMAD.IADD R3, R0, 0x1, R4 ;  /* 0x0000000100037824 */ /* 0x000fe200078e0204 */
[----:B------:R-:W-:Y:S01]  /*8650*/  F2FP.F16.F32.PACK_AB R11, R11, R114 ;  /* 0x000000720b0b723e */ /* 0x000fe200000000ff */
[----:B------:R-:W-:Y:S02]  /*8660*/  @P1 VIADD R2, R37, 0xffffffc0 ;  /* 0xffffffc025021836 */ /* 0x000fe40000000000 */
        /* <DEDUP_REMOVED lines=23> */
[----:B------:R1:W-:Y:S01]  /*87e0*/  STS [R0+0xc000], R16 ;  /* 0x00c0001000007388 */ /* 0x0003e20000000800 */
[----:B------:R-:W-:Y:S01]  /*87f0*/  F2FP.F16.F32.PACK_AB R29, R29, R130 ;  /* 0x000000821d1d723e */ /* 0x000fe200000000ff */
[----:B------:R-:W-:-:S02]  /*8800*/  IMAD.IADD R4, R4, 0x1, R2 ;  /* 0x0000000104047824 */ /* 0x000fc400078e0202 */
[----:B------:R-:W-:Y:S01]  /*8810*/  FMUL.FTZ R140, R140, UR8 ;  /* 0x000000088c8c7c20 */ /* 0x000fe20008410000 */
[----:B------:R1:W-:Y:S01]  /*8820*/  STS [R0+0xc400], R15 ;  /* 0x00c4000f00007388 */ /* 0x0003e20000000800 */
[----:B------:R-:W-:Y:S01]  /*8830*/  FMUL.FTZ R20, R141, UR8 ;  /* 0x000000088d147c20 */ /* 0x000fe20008410000 */
[----:B------:R-:W-:Y:S01]  /*8840*/  FMUL.FTZ R142, R142, UR8 ;  /* 0x000000088e8e7c20 */ /* 0x000fe20008410000 */
[----:B------:R-:W-:Y:S01]  /*8850*/  FMUL.FTZ R19, R143, UR8 ;  /* 0x000000088f137c20 */ /* 0x000fe20008410000 */
[----:B------:R-:W-:Y:S01]  /*8860*/  F2FP.F16.F32.PACK_AB R32, R32, R120 ;  /* 0x000000782020723e */ /* 0x000fe200000000ff */
[----:B------:R1:W-:Y:S01]  /*8870*/  STS [R3+0xc000], R12 ;  /* 0x00c0000c03007388 */ /* 0x0003e20000000800 */
[----:B------:R-:W-:Y:S01]  /*8880*/  F2FP.F16.F32.PACK_AB R31, R31, R122 ;  /* 0x0000007a1f1f723e */ /* 0x000fe200000000ff */
[----:B------:R-:W-:Y:S01]  /*8890*/  FMUL.FTZ R148, R148, UR8 ;  /* 0x0000000894947c20 */ /* 0x000fe20008410000 */
[----:B------:R-:W-:Y:S01]  /*88a0*/  FMUL.FTZ R18, R149, UR8 ;  /* 0x0000000895127c20 */ /* 0x000fe20008410000 */
[----:B------:R1:W-:Y:S01]  /*88b0*/  STS [R3+0xc400], R11 ;  /* 0x00c4000b03007388 */ /* 0x0003e20000000800 */
        /* <DEDUP_REMOVED lines=19> */
[----:B------:R1:W-:Y:S01]  /*89f0*/  STS [R2], R34 ;  /* 0x0000002202007388 */ /* 0x0003e20000000800 */
        /* <DEDUP_REMOVED lines=9> */
[----:B------:R-:W-:Y:S01]  /*8a90*/  @UP0 UIADD3 UR17, UPT, UPT, UR36, UR38, URZ ;  /* 0x0000002624110290 */ /* 0x000fe2000fffe0ff */
[----:B------:R-:W-:Y:S01]  /*8aa0*/  F2FP.F16.F32.PACK_AB R20, R20, R140 ;  /* 0x0000008c1414723e */ /* 0x000fe200000000ff */
[----:B------:R1:W-:Y:S01]  /*8ab0*/  STS [R4+0x400], R29 ;  /* 0x0004001d04007388 */ /* 0x0003e20000000800 */
[----:B------:R-:W-:Y:S01]  /*8ac0*/  F2FP.F16.F32.PACK_AB R19, R19, R142 ;  /* 0x0000008e1313723e */ /* 0x000fe200000000ff */
[----:B--2---:R-:W-:Y:S01]  /*8ad0*/  @UP0 UIMAD.WIDE.U32 UR8, UR17, UR10, URZ ;  /* 0x0000000a110802a5 */ /* 0x004fe2000f8e00ff */
[----:B------:R-:W-:Y:S01]  /*8ae0*/  F2FP.F16.F32.PACK_AB R18, R18, R148 ;  /* 0x000000941212723e */ /* 0x000fe200000000ff */
[----:B------:R1:W-:Y:S01]  /*8af0*/  STS [R2+0x2000], R32 ;  /* 0x0020002002007388 */ /* 0x0003e20000000800 */
[----:B------:R-:W-:Y:S01]  /*8b00*/  F2FP.F16.F32.PACK_AB R17, R17, R150 ;  /* 0x000000961111723e */ /* 0x000fe200000000ff */
[----:B------:R-:W-:Y:S01]  /*8b10*/  @UP0 UIMAD UR17, UR17, UR11, URZ ;  /* 0x0000000b111102a4 */ /* 0x000fe2000f8e02ff */
[----:B------:R-:W-:Y:S01]  /*8b20*/  F2FP.F16.F32.PACK_AB R8, R8, R160 ;  /* 0x000000a00808723e */ /* 0x000fe200000000ff */
[----:B------:R1:W-:Y:S01]  /*8b30*/  STS [R2+0x2400], R31 ;  /* 0x0024001f02007388 */ /* 0x0003e20000000800 */
[----:B------:R-:W-:Y:S01]  /*8b40*/  F2FP.F16.F32.PACK_AB R7, R7, R162 ;  /* 0x000000a20707723e */ /* 0x000fe200000000ff */
[----:B------:R-:W-:Y:S01]  /*8b50*/  @UP0 UIADD3 UR17, UPT, UPT, UR9, UR17, URZ ;  /* 0x0000001109110290 */ /* 0x000fe2000fffe0ff */
[----:B------:R-:W-:Y:S01]  /*8b60*/  F2FP.F16.F32.PACK_AB R10, R10, R152 ;  /* 0x000000980a0a723e */ /* 0x000fe200000000ff */
[----:B------:R1:W-:Y:S01]  /*8b70*/  STS [R4+0x2000], R28 ;  /* 0x0020001c04007388 */ /* 0x0003e20000000800 */
[----:B------:R-:W-:Y:S01]  /*8b80*/  F2FP.F16.F32.PACK_AB R9, R9, R154 ;  /* 0x0000009a0909723e */ /* 0x000fe200000000ff */
[----:B------:R-:W-:Y:S01]  /*8b90*/  @UP0 UMOV UR34, UR8 ;  /* 0x0000000800220c82 */ /* 0x000fe20008000000 */
        /* <DEDUP_REMOVED lines=82> */
[----:B------:R-:W-:Y:S05]  /*90c0*/  BRA.U UP0, `(.L_x_229) ;  /* 0x00000001002c7547 */ /* 0x000fea000b800000 */
[----:B------:R-:W2:Y:S01]  /*90d0*/  LDCU.64 UR10, c[0x0][0x5c0] ;  /* 0x0000b800ff0a77ac */ /* 0x000ea20008000a00 */
[----:B------:R-:W3:Y:S01]  /*90e0*/  LDCU.64 UR8, c[0x0][0x5a8] ;  /* 0x0000b500ff0877ac */ /* 0x000ee20008000a00 */
[----:B------:R-:W-:-:S04]  /*90f0*/  USHF.R.S32.HI UR12, URZ, 0x1f, UR36 ;  /* 0x0000001fff0c7899 */ /* 0x000fc80008011424 */
[----:B--2---:R-:W-:Y:S02]  /*9100*/  UIMAD UR12, UR12, UR10, URZ ;  /* 0x0000000a0c0c72a4 */ /* 0x004fe4000f8e02ff */
[----:B------:R-:W-:Y:S02]  /*9110*/  UIMAD.WIDE.U32 UR14, UR36, UR10, URZ ;  /* 0x0000000a240e72a5 */ /* 0x000fe4000f8e00ff */
[----:B------:R-:W-:-:S04]  /*9120*/  UIMAD UR12, UR36, UR11, UR12 ;  /* 0x0000000b240c72a4 */ /* 0x000fc8000f8e020c */
[----:B------:R-:W-:-:S03]  /*9130*/  UIADD3 UR13, UPT, UPT, UR15, UR12, URZ ;  /* 0x0000000c0f0d7290 */ /* 0x000fc6000fffe0ff */
[----:B------:R-:W-:Y:S02]  /*9140*/  UMOV UR12, UR14 ;  /* 0x0000000e000c7c82 */ /* 0x000fe40008000000 */
[----:B---3--:R-:W-:-:S04]  /*9150*/  UIMAD.WIDE.U32 UR12, UR49, UR8, UR12 ;  /* 0x00000008310c72a5 */ /* 0x008fc8000f8e000c */
[----:B------:R-:W-:-:S03]  /*9160*/  UIMAD UR17, UR49, UR9, UR13 ;  /* 0x00000009311172a4 */ /* 0x000fc6000f8e020d */
[----:B------:R-:W-:-:S09]  /*9170*/  UMOV UR34, UR12 ;  /* 0x0000000c00227c82 */ /* 0x000fd20008000000 */
.L_x_229:
        /* <DEDUP_REMOVED lines=11> */
[----:B------:R-:W-:-:S03]  /*9230*/  UMOV UR16, UR14 ;  /* 0x0000000e00107c82 */ /* 0x000fc60008000000 */
[----:B-1----:R-:W-:Y:S01]  /*9240*/  MOV R30, UR13 ;  /* 0x0000000d001e7c02 */ /* 0x002fe20008000f00 */
[----:B------:R-:W-:Y:S06]  /*9250*/  BRA `(.L_x_231) ;  /* 0x00000000001c7947 */ /* 0x000fec0003800000 */
.L_x_230:
[----:B------:R-:W2:Y:S01]  /*9260*/  LDCU.64 UR8, c[0x0][0x5c8] ;  /* 0x0000b900ff0877ac */ /* 0x000ea20008000a00 */
[----:B------:R-:W-:-:S04]  /*9270*/  UIADD3 UR12, UPT, UPT, UR36, UR38, URZ ;  /* 0x00000026240c7290 */ /* 0x000fc8000fffe0ff */
[----:B--2---:R-:W-:Y:S02]  /*9280*/  UIMAD.WIDE.U32 UR14, UR12, UR8, URZ ;  /* 0x000000080c0e72a5 */ /* 0x004fe4000f8e00ff */
[----:B------:R-:W-:-:S04]  /*9290*/  UIMAD UR12, UR12, UR9, URZ ;  /* 0x000000090c0c72a4 */ /* 0x000fc8000f8e02ff */
[----:B------:R-:W-:Y:S01]  /*92a0*/  UIADD3 UR12, UPT, UPT, UR15, UR12, URZ ;  /* 0x0000000c0f0c7290 */ /* 0x000fe2000fffe0ff */
[----:B------:R-:W-:-:S05]  /*92b0*/  UMOV UR16, UR14 ;  /* 0x0000000e00107c82 */ /* 0x000fca0008000000 */
[----:B-1----:R-:W-:-:S07]  /*92c0*/  MOV R30, UR12 ;  /* 0x0000000c001e7c02 */ /* 0x002fce0008000f00 */
.L_x_231:
[----:B------:R-:W-:Y:S01]  /*92d0*/  BAR.SYNC.DEFER_BLOCKING 0x0 ;  /* 0x0000000000007b1d */ /* 0x000fe20000010000 */
[----:B------:R-:W-:Y:S01]  /*92e0*/  LOP3.LUT R0, R216, 0x1f8, RZ, 0xc0, !PT ;  /* 0x000001f8d8007812 */ /* 0x000fe200078ec0ff */
[----:B------:R-:W-:Y:S01]  /*92f0*/  USHF.L.U32 UR14, UR39, 0x7, URZ ;  /* 0x00000007270e7899 */ /* 0x000fe200080006ff */
[C---:B------:R-:W-:Y:S01]  /*9300*/  VIADD R5, R221.reuse, 0x20 ;  /* 0x00000020dd057836 */ /* 0x040fe20000000000 */
[----:B------:R-:W-:Y:S01]  /*9310*/  USHF.L.U32 UR13, UR39, 0x7, URZ ;  /* 0x00000007270d7899 */ /* 0x000fe200080006ff */
[----:B------:R-:W-:Y:S01]  /*9320*/  LOP3.LUT R0, R0, 0x38, R218, 0x78, !PT ;  /* 0x0000003800007812 */ /* 0x000fe200078e78da */
[----:B------:R-:W-:Y:S02]  /*9330*/  UIMAD.WIDE.U32 UR36, UR14, UR10, URZ ;  /* 0x0000000a0e2472a5 */ /* 0x000fe4000f8e00ff */
[----:B------:R-:W1:Y:S01]  /*9340*/  LDC.64 R8, c[0x0][0x5d8] ;  /* 0x00017600ff087b82 */ /* 0x000e620000000a00 */
[----:B------:R-:W-:Y:S01]  /*9350*/  USHF.R.S32.HI UR15, URZ, 0x1f, UR14 ;  /* 0x0000001fff0f7899 */ /* 0x000fe2000801140e */
[--C-:B------:R-:W-:Y:S01]  /*9360*/  LOP3.LUT R0, R0, 0x1e00, R216.reuse, 0xf8, !PT ;  /* 0x00001e0000007812 */ /* 0x100fe200078ef8d8 */
[----:B------:R-:W-:Y:S01]  /*9370*/  UIADD3 UR35, UPT, UPT, -UR13, UR35, URZ ;  /* 0x000000230d237290 */ /* 0x000fe2000fffe1ff */
[C---:B------:R-:W-:Y:S01]  /*9380*/  VIADD R6, R221.reuse, 0x40 ;  /* 0x00000040dd067836 */ /* 0x040fe20000000000 */
[----:B------:R-:W-:Y:S01]  /*9390*/  UIMAD UR12, UR15, UR10, URZ ;  /* 0x0000000a0f0c72a4 */ /* 0x000fe2000f8e02ff */
[----:B------:R-:W-:Y:S01]  /*93a0*/  LEA R0, R0, UR4, 0x1 ;  /* 0x0000000400007c11 */ /* 0x000fe2000f8e08ff */
[----:B------:R-:W-:Y:S01]  /*93b0*/  IMAD.U32 R2, RZ, RZ, UR36 ;  /* 0x00000024ff027e24 */ /* 0x000fe2000f8e00ff */
[----:B------:R-:W2:Y:S01]  /*93c0*/  LDC.64 R56, c[0x0][0x5e0] ;  /* 0x00017800ff387b82 */ /* 0x000ea20000000a00 */
[----:B------:R-:W-:Y:S01]  /*93d0*/  UIMAD UR12, UR14, UR11, UR12 ;  /* 0x0000000b0e0c72a4 */ /* 0x000fe2000f8e020c */
[----:B------:R-:W-:Y:S01]  /*93e0*/  ISETP.GE.AND P3, PT, R221, UR35, PT ;  /* 0x00000023dd007c0c */ /* 0x000fe2000bf66270 */
[----:B------:R-:W-:Y:S01]  /*93f0*/  IMAD.U32 R3, RZ, RZ, UR37 ;  /* 0x00000025ff037e24 */ /* 0x000fe2000f8e00ff */
[----:B------:R-:W-:Y:S01]  /*9400*/  LOP3.LUT R4, R2, 0x38, R216, 0xf8, !PT ;  /* 0x0000003802047812 */ /* 0x000fe200078ef8d8 */
[----:B------:R-:W-:Y:S01]  /*9410*/  BSSY.RECONVERGENT B0, `(.L_x_232) ;  /* 0x0000023000007945 */ /* 0x000fe20003800200 */
[----:B------:R-:W-:Y:S01]  /*9420*/  ISETP.GE.AND P6, PT, R5, UR35, PT ;  /* 0x0000002305007c0c */ /* 0x000fe2000bfc6270 */
[----:B------:R-:W-:Y:S01]  /*9430*/  VIADD R5, R221, 0x60 ;  /* 0x00000060dd057836 */ /* 0x000fe20000000000 */
[----:B------:R-:W-:Y:S01]  /*9440*/  IADD3 R2, P0, PT, R4, UR34, RZ ;  /* 0x0000002204027c10 */ /* 0x000fe2000ff1e0ff */
[----:B------:R3:W4:Y:S01]  /*9450*/  LDS.128 R24, [R0+0xd000] ;  /* 0x00d0000000187984 */ /* 0x0007220000000c00 */
[----:B------:R-:W-:Y:S01]  /*9460*/  IMAD.U32 R4, RZ, RZ, UR12 ;  /* 0x0000000cff047e24 */ /* 0x000fe2000f8e00ff */
[----:B------:R-:W-:-:S02]  /*9470*/  ISETP.GE.AND P5, PT, R6, UR35, PT ;  /* 0x0000002306007c0c */ /* 0x000fc4000bfa6270 */
[----:B------:R3:W2:Y:S01]  /*9480*/  LDS.128 R20, [R0+0x11000] ;  /* 0x0110000000147984 */ /* 0x0006a20000000c00 */
[----:B------:R-:W-:Y:S02]  /*9490*/  ISETP.GE.AND P4, PT, R5, UR35, PT ;  /* 0x0000002305007c0c */ /* 0x000fe4000bf86270 */
[----:B------:R-:W-:Y:S01]  /*94a0*/  IADD3.X R3, PT, PT, R3, UR17, R4, P0, !PT ;  /* 0x0000001103037c10 */ /* 0x000fe200087fe404 */
[----:B------:R3:W2:Y:S01]  /*94b0*/  LDS.128 R36, [R0+0x15000] ;  /* 0x0150000000247984 */ /* 0x0006a20000000c00 */
[----:B------:R-:W-:-:S03]  /*94c0*/  IADD3 R28, P0, PT, R221, 0x20, RZ ;  /* 0x00000020dd1c7810 */ /* 0x000fc60007f1e0ff */
[----:B------:R3:W2:Y:S01]  /*94d0*/  LDS.128 R44, [R0+0x16000] ;  /* 0x01600000002c7984 */ /* 0x0006a20000000c00 */
[----:B-1----:R-:W-:-:S03]  /*94e0*/  IMAD.WIDE.U32 R6, R8, UR20, R2 ;  /* 0x0000001408067c25 */ /* 0x002fc6000f8e0002 */
[----:B------:R3:W1:Y:S01]  /*94f0*/  LDS.128 R52, [R0+0x17000] ;  /* 0x0170000000347984 */ /* 0x0006620000000c00 */
[----:B------:R-:W-:Y:S02]  /*9500*/  IMAD.X R29, RZ, RZ, RZ, P0 ;  /* 0x000000ffff1d7224 */ /* 0x000fe400000e06ff */
[----:B------:R-:W-:Y:S01]  /*9510*/  IMAD R19, R9, UR20, R7 ;  /* 0x0000001409137c24 */ /* 0x000fe2000f8e0207 */
[----:B------:R3:W1:Y:S04]  /*9520*/  LDS.128 R32, [R0+0x19000] ;  /* 0x0190000000207984 */ /* 0x0006680000000c00 */
[----:B------:R3:W1:Y:S04]  /*9530*/  LDS.128 R40, [R0+0x1a000] ;  /* 0x01a0000000287984 */ /* 0x0006680000000c00 */
[----:B------:R3:W1:Y:S01]  /*9540*/  LDS.128 R48, [R0+0x1b000] ;  /* 0x01b0000000307984 */ /* 0x0006620000000c00 */
[----:B----4-:R-:W-:Y:S05]  /*9550*/  @P3 BRA `(.L_x_233) ;  /* 0x0000000000383947 */ /* 0x010fea0003800000 */
[----:B------:R-:W4:Y:S01]  /*9560*/  LDCU UR17, c[0x0][0x440] ;  /* 0x00008800ff1177ac */ /* 0x000f220008000800 */
[----:B------:R-:W2:Y:S01]  /*9570*/  LDS.128 R12, [R0+0x10000] ;  /* 0x01000000000c7984 */ /* 0x000ea20000000c00 */
[----:B------:R-:W-:Y:S01]  /*9580*/  IMAD.MOV.U32 R2, RZ, RZ, R6 ;  /* 0x000000ffff027224 */ /* 0x000fe200078e0006 */
[----:B------:R-:W3:Y:S01]  /*9590*/  LDCU.64 UR12, c[0x0][0x560] ;  /* 0x0000ac00ff0c77ac */ /* 0x000ee20008000a00 */
[----:B------:R-:W-:Y:S02]  /*95a0*/  IMAD.MOV.U32 R3, RZ, RZ, R19 ;  /* 0x000000ffff037224 */ /* 0x000fe400078e0013 */
[----:B------:R-:W-:-:S04]  /*95b0*/  IMAD.WIDE.U32 R4, R221, UR10, R2 ;  /* 0x0000000add047c25 */ /* 0x000fc8000f8e0002 */
[----:B------:R-:W-:Y:S01]  /*95c0*/  IMAD R3, R221, UR11, R5 ;  /* 0x0000000bdd037c24 */ /* 0x000fe2000f8e0205 */
[----:B----4-:R-:W-:Y:S02]  /*95d0*/  ISETP.GE.AND P1, PT, R251, UR17, PT ;  /* 0x00000011fb007c0c */ /* 0x010fe4000bf26270 */
[----:B------:R-:W-:Y:S02]  /*95e0*/  ISETP.GE.AND P0, PT, R250, UR17, PT ;  /* 0x00000011fa007c0c */ /* 0x000fe4000bf06270 */
[----:B---3--:R-:W-:-:S04]  /*95f0*/  LEA R2, P2, R4, UR12, 0x1 ;  /* 0x0000000c04027c11 */ /* 0x008fc8000f8408ff */
[----:B------:R-:W-:-:S05]  /*9600*/  LEA.HI.X R3, R4, UR13, R3, 0x1, P2 ;  /* 0x0000000d04037c11 */ /* 0x000fca00090f0c03 */
[----:B------:R-:W3:Y:S04]  /*9610*/  @!P1 LDS.128 R8, [R0+0xc000] ;  /* 0x00c0000000089984 */ /* 0x000ee80000000c00 */
[----:B--2---:R4:W-:Y:S04]  /*9620*/  @!P0 STG.E.128 desc[UR32][R2.64+0x80], R12 ;  /* 0x0000800c02008986 */ /* 0x0049e8000c101d20 */
[----:B---3--:R4:W-:Y:S02]  /*9630*/  @!P1 STG.E.128 desc[UR32][R2.64], R8 ;  /* 0x0000000802009986 */ /* 0x0089e4000c101d20 */
.L_x_233:
[----:B------:R-:W-:Y:S05]  /*9640*/  BSYNC.RECONVERGENT B0 ;  /* 0x0000000000007941 */ /* 0x000fea0003800200 */
.L_x_232:
[----:B------:R-:W-:Y:S04]  /*9650*/  BSSY.RECONVERGENT B0, `(.L_x_234) ;  /* 0x0000010000007945 */ /* 0x000fe80003800200 */
[----:B------:R-:W-:Y:S05]  /*9660*/  @P6 BRA `(.L_x_235) ;  /* 0x0000000000386947 */ /* 0x000fea0003800000 */
[----:B------:R-:W2:Y:S01]  /*9670*/  LDCU UR17, c[0x0][0x440] ;  /* 0x00008800ff1177ac */ /* 0x000ea20008000800 */
[----:B----4-:R-:W-:Y:S01]  /*9680*/  MOV R3, R19 ;  /* 0x0000001300037202 */ /* 0x010fe20000000f00 */
[----:B------:R-:W-:Y:S01]  /*9690*/  IMAD.MOV.U32 R2, RZ, RZ, R6 ;  /* 0x000000ffff027224 */ /* 0x000fe200078e0006 */
[----:B------:R-:W4:Y:S01]  /*96a0*/  LDCU.64 UR12, c[0x0][0x560] ;  /* 0x0000ac00ff0c77ac */ /* 0x000f220008000a00 */
[----:B------:R-:W-:Y:S02]  /*96b0*/  IMAD R8, R29, UR10, RZ ;  /* 0x0000000a1d087c24 */ /* 0x000fe4000f8e02ff */
[----:B------:R-:W-:-:S04]  /*96c0*/  IMAD.WIDE.U32 R4, R28, UR10, R2 ;  /* 0x0000000a1c047c25 */ /* 0x000fc8000f8e0002 */
[----:B------:R-:W-:-:S04]  /*96d0*/  IMAD R2, R28, UR11, R8 ;  /* 0x0000000b1c027c24 */ /* 0x000fc8000f8e0208 */
[----:B------:R-:W-:Y:S01]  /*96e0*/  IMAD.IADD R3, R2, 0x1, R5 ;  /* 0x0000000102037824 */ /* 0x000fe200078e0205 */
[----:B--2---:R-:W-:Y:S02]  /*96f0*/  ISETP.GE.AND P1, PT, R251, UR17, PT ;  /* 0x00000011fb007c0c */ /* 0x004fe4000bf26270 */
[----:B------:R-:W-:Y:S02]  /*9700*/  ISETP.GE.AND P0, PT, R250, UR17, PT ;  /* 0x00000011fa007c0c */ /* 0x000fe4000bf06270 */
[----:B----4-:R-:W-:-:S04]  /*9710*/  LEA R2, P2, R4, UR12, 0x1 ;  /* 0x0000000c04027c11 */ /* 0x010fc8000f8408ff */
[----:B------:R-:W-:-:S05]  /*9720*/  LEA.HI.X R3, R4, UR13, R3, 0x1, P2 ;  /* 0x0000000d04037c11 */ /* 0x000fca00090f0c03 */
[----:B------:R2:W-:Y:S04]  /*9730*/  @!P1 STG.E.128 desc[UR32][R2.64], R24 ;  /* 0x0000001802009986 */ /* 0x0005e8000c101d20 */
[----:B------:R2:W-:Y:S02]  /*9740*/  @!P0 STG.E.128 desc[UR32][R2.64+0x80], R20 ;  /* 0x0000801402008986 */ /* 0x0005e4000c101d20 */
.L_x_235:
[----:B------:R-:W-:Y:S05]  /*9750*/  BSYNC.RECONVERGENT B0 ;  /* 0x0000000000007941 */ /* 0x000fea0003800200 */
.L_x_234:
[----:B----4-:R4:W1:Y:S01]  /*9760*/  LDS.128 R12, [R0+0xe000] ;  /* 0x00e00000000c7984 */ /* 0x0108620000000c00 */
[----:B------:R-:W-:Y:S01]  /*9770*/  MOV R5, RZ ;  /* 0x000000ff00057202 */ /* 0x000fe20000000f00 */
[----:B--2---:R-:W-:Y:S01]  /*9780*/  IMAD.U32 R2, RZ, RZ, UR8 ;  /* 0x00000008ff027e24 */ /* 0x004fe2000f8e00ff */
[C---:B------:R-:W-:Y:S01]  /*9790*/  IADD3 R20, P1, PT, R221.reuse, 0x40, RZ ;  /* 0x00000040dd147810 */ /* 0x040fe20007f3e0ff */
[----:B------:R4:W2:Y:S01]  /*97a0*/  LDS.128 R8, [R0+0x12000] ;  /* 0x0120000000087984 */ /* 0x0008a20000000c00 */
[----:B------:R-:W-:Y:S01]  /*97b0*/  IMAD.MOV.U32 R4, RZ, RZ, R251 ;  /* 0x000000ffff047224 */ /* 0x000fe200078e00fb */
[----:B------:R-:W-:Y:S01]  /*97c0*/  BSSY.RECONVERGENT B0, `(.L_x_236) ;  /* 0x0000013000007945 */ /* 0x000fe20003800200 */
[----:B------:R-:W-:Y:S02]  /*97d0*/  IADD3 R21, P0, PT, R221, 0x60, RZ ;  /* 0x00000060dd157810 */ /* 0x000fe40007f1e0ff */
[----:B------:R-:W-:Y:S01]  /*97e0*/  IMAD.WIDE.U32 R16, R2, UR14, R4 ;  /* 0x0000000e02107c25 */ /* 0x000fe2000f8e0004 */
[----:B------:R-:W-:Y:S01]  /*97f0*/  IADD3.X R22, PT, PT, RZ, RZ, RZ, P1, !PT ;  /* 0x000000ffff167210 */ /* 0x000fe20000ffe4ff */
[----:B------:R-:W-:Y:S09]  /*9800*/  @P5 BRA `(.L_x_237) ;  /* 0x0000000000385947 */ /* 0x000ff20003800000 */
[----:B------:R-:W3:Y:S01]  /*9810*/  LDCU.64 UR12, c[0x0][0x560] ;  /* 0x0000ac00ff0c77ac */ /* 0x000ee20008000a00 */
[----:B------:R-:W-:Y:S01]  /*9820*/  MOV R3, R19 ;  /* 0x0000001300037202 */ /* 0x000fe20000000f00 */
[----:B------:R-:W-:Y:S01]  /*9830*/  IMAD.MOV.U32 R2, RZ, RZ, R6 ;  /* 0x000000ffff027224 */ /* 0x000fe200078e0006 */
[----:B------:R-:W4:Y:S01]  /*9840*/  LDCU UR17, c[0x0][0x440] ;  /* 0x00008800ff1177ac */ /* 0x000f220008000800 */
[----:B------:R-:W-:Y:S02]  /*9850*/  IMAD R18, R22, UR10, RZ ;  /* 0x0000000a16127c24 */ /* 0x000fe4000f8e02ff */
[----:B------:R-:W-:-:S04]  /*9860*/  IMAD.WIDE.U32 R4, R20, UR10, R2 ;  /* 0x0000000a14047c25 */ /* 0x000fc8000f8e0002 */
[----:B------:R-:W-:-:S04]  /*9870*/  IMAD R2, R20, UR11, R18 ;  /* 0x0000000b14027c24 */ /* 0x000fc8000f8e0212 */
[----:B------:R-:W-:Y:S01]  /*9880*/  IMAD.IADD R3, R2, 0x1, R5 ;  /* 0x0000000102037824 */ /* 0x000fe200078e0205 */
[----:B---3--:R-:W-:-:S04]  /*9890*/  LEA R2, P1, R4, UR12, 0x1 ;  /* 0x0000000c04027c11 */ /* 0x008fc8000f8208ff */
[----:B------:R-:W-:Y:S02]  /*98a0*/  LEA.HI.X R3, R4, UR13, R3, 0x1, P1 ;  /* 0x0000000d04037c11 */ /* 0x000fe400088f0c03 */
[----:B----4-:R-:W-:Y:S02]  /*98b0*/  ISETP.GE.AND P2, PT, R251, UR17, PT ;  /* 0x00000011fb007c0c */ /* 0x010fe4000bf46270 */
[----:B------:R-:W-:-:S11]  /*98c0*/  ISETP.GE.AND P1, PT, R250, UR17, PT ;  /* 0x00000011fa007c0c */ /* 0x000fd6000bf26270 */
[----:B-1----:R1:W-:Y:S04]  /*98d0*/  @!P2 STG.E.128 desc[UR32][R2.64], R12 ;  /* 0x0000000c0200a986 */ /* 0x0023e8000c101d20 */
[----:B--2---:R1:W-:Y:S02]  /*98e0*/  @!P1 STG.E.128 desc[UR32][R2.64+0x80], R8 ;  /* 0x0000800802009986 */ /* 0x0043e4000c101d20 */
.L_x_237:
[----:B------:R-:W-:Y:S05]  /*98f0*/  BSYNC.RECONVERGENT B0 ;  /* 0x0000000000007941 */ /* 0x000fea0003800200 */
.L_x_236:
[----:B-1----:R1:W1:Y:S01]  /*9900*/  LDS.128 R12, [R0+0xf000] ;  /* 0x00f00000000c7984 */ /* 0x0022620000000c00 */
[----:B------:R-:W-:Y:S01]  /*9910*/  BSSY.RECONVERGENT B0, `(.L_x_238) ;  /* 0x0000012000007945 */ /* 0x000fe20003800200 */
[----:B------:R-:W-:Y:S02]  /*9920*/  IADD3.X R18, PT, PT, RZ, RZ, RZ, P0, !PT ;  /* 0x000000ffff127210 */ /* 0x000fe400007fe4ff */
[----:B--2---:R2:W1:Y:S01]  /*9930*/  LDS.128 R8, [R0+0x13000] ;  /* 0x0130000000087984 */ /* 0x0044620000000c00 */
[----:B------:R-:W-:Y:S05]  /*9940*/  @P4 BRA `(.L_x_239) ;  /* 0x0000000000384947 */ /* 0x000fea0003800000 */
[----:B------:R-:W3:Y:S01]  /*9950*/  LDCU UR17, c[0x0][0x440] ;  /* 0x00008800ff1177ac */ /* 0x000ee20008000800 */
[----:B------:R-:W-:Y:S01]  /*9960*/  MOV R3, R19 ;  /* 0x0000001300037202 */ /* 0x000fe20000000f00 */
[----:B------:R-:W-:Y:S01]  /*9970*/  IMAD.MOV.U32 R2, RZ, RZ, R6 ;  /* 0x000000ffff027224 */ /* 0x000fe200078e0006 */
[----:B------:R-:W4:Y:S01]  /*9980*/  LDCU.64 UR12, c[0x0][0x560] ;  /* 0x0000ac00ff0c77ac */ /* 0x000f220008000a00 */
[----:B------:R-:W-:Y:S02]  /*9990*/  IMAD R7, R18, UR10, RZ ;  /* 0x0000000a12077c24 */ /* 0x000fe4000f8e02ff */
[----:B------:R-:W-:-:S04]  /*99a0*/  IMAD.WIDE.U32 R4, R21, UR10, R2 ;  /* 0x0000000a15047c25 */ /* 0x000fc8000f8e0002 */
[----:B------:R-:W-:-:S04]  /*99b0*/  IMAD R2, R21, UR11, R7 ;  /* 0x0000000b15027c24 */ /* 0x000fc8000f8e0207 */
[----:B------:R-:W-:Y:S01]  /*99c0*/  IMAD.IADD R3, R2, 0x1, R5 ;  /* 0x0000000102037824 */ /* 0x000fe200078e0205 */
[----:B---3--:R-:W-:Y:S02]  /*99d0*/  ISETP.GE.AND P1, PT, R251, UR17, PT ;  /* 0x00000011fb007c0c */ /* 0x008fe4000bf26270 */
[----:B------:R-:W-:Y:S02]  /*99e0*/  ISETP.GE.AND P0, PT, R250, UR17, PT ;  /* 0x00000011fa007c0c */ /* 0x000fe4000bf06270 */
[----:B----4-:R-:W-:-:S04]  /*99f0*/  LEA R2, P2, R4, UR12, 0x1 ;  /* 0x0000000c04027c11 */ /* 0x010fc8000f8408ff */
[----:B------:R-:W-:-:S05]  /*9a00*/  LEA.HI.X R3, R4, UR13, R3, 0x1, P2 ;  /* 0x0000000d04037c11 */ /* 0x000fca00090f0c03 */
[----:B-1----:R1:W-:Y:S04]  /*9a10*/  @!P1 STG.E.128 desc[UR32][R2.64], R12 ;  /* 0x0000000c02009986 */ /* 0x0023e8000c101d20 */
[----:B------:R1:W-:Y:S02]  /*9a20*/  @!P0 STG.E.128 desc[UR32][R2.64+0x80], R8 ;  /* 0x0000800802008986 */ /* 0x0003e4000c101d20 */
.L_x_239:
[----:B------:R-:W-:Y:S05]  /*9a30*/  BSYNC.RECONVERGENT B0 ;  /* 0x0000000000007941 */ /* 0x000fea0003800200 */
.L_x_238:
[----:B-1----:R1:W1:Y:S01]  /*9a40*/  LDS.128 R12, [R0+0x14000] ;  /* 0x01400000000c7984 */ /* 0x0022620000000c00 */
[----:B------:R-:W-:Y:S01]  /*9a50*/  UIMAD UR15, UR15, UR8, URZ ;  /* 0x000000080f0f72a4 */ /* 0x000fe2000f8e02ff */
[----:B------:R-:W-:Y:S01]  /*9a60*/  IADD3 R2, P0, PT, R16, UR16, RZ ;  /* 0x0000001010027c10 */ /* 0x000fe2000ff1e0ff */
[----:B------:R-:W-:Y:S01]  /*9a70*/  BSSY.RECONVERGENT B0, `(.L_x_240) ;  /* 0x0000013000007945 */ /* 0x000fe20003800200 */
[----:B------:R1:W1:Y:S01]  /*9a80*/  LDS.128 R8, [R0+0x18000] ;  /* 0x0180000000087984 */ /* 0x0002620000000c00 */
[----:B------:R-:W-:-:S06]  /*9a90*/  UIMAD UR15, UR14, UR9, UR15 ;  /* 0x000000090e0f72a4 */ /* 0x000fcc000f8e020f */
[----:B------:R-:W-:-:S03]  /*9aa0*/  IADD3.X R3, PT, PT, R30, UR15, R17, P0, !PT ;  /* 0x0000000f1e037c10 */ /* 0x000fc600087fe411 */
[----:B------:R-:W-:-:S04]  /*9ab0*/  IMAD.WIDE.U32 R6, R56, UR20, R2 ;  /* 0x0000001438067c25 */ /* 0x000fc8000f8e0002 */
[----:B------:R-:W-:Y:S01]  /*9ac0*/  IMAD R16, R57, UR20, R7 ;  /* 0x0000001439107c24 */ /* 0x000fe2000f8e0207 */
[----:B------:R-:W-:Y:S06]  /*9ad0*/  @P3 BRA `(.L_x_241) ;  /* 0x0000000000303947 */ /* 0x000fec0003800000 */
[----:B------:R-:W1:Y:S01]  /*9ae0*/  LDCU UR12, c[0x0][0x440] ;  /* 0x00008800ff0c77ac */ /* 0x000e620008000800 */
[----:B------:R-:W-:Y:S02]  /*9af0*/  IMAD.MOV.U32 R2, RZ, RZ, R6 ;  /* 0x000000ffff027224 */ /* 0x000fe400078e0006 */
[----:B------:R-:W-:Y:S01]  /*9b00*/  IMAD.MOV.U32 R3, RZ, RZ, R16 ;  /* 0x000000ffff037224 */ /* 0x000fe200078e0010 */
[----:B------:R-:W1:Y:S01]  /*9b10*/  LDCU.64 UR10, c[0x0][0x568] ;  /* 0x0000ad00ff0a77ac */ /* 0x000e620008000a00 */
[----:B------:R-:W-:-:S04]  /*9b20*/  IMAD.WIDE.U32 R4, R221, UR8, R2 ;  /* 0x00000008dd047c25 */ /* 0x000fc8000f8e0002 */
[----:B-1234-:R-:W-:Y:S01]  /*9b30*/  IMAD R0, R221, UR9, R5 ;  /* 0x00000009dd007c24 */ /* 0x01efe2000f8e0205 */
[----:B------:R-:W-:Y:S02]  /*9b40*/  ISETP.GE.AND P1, PT, R251, UR12, PT ;  /* 0x0000000cfb007c0c */ /* 0x000fe4000bf26270 */
[----:B------:R-:W-:Y:S02]  /*9b50*/  ISETP.GE.AND P0, PT, R250, UR12, PT ;  /* 0x0000000cfa007c0c */ /* 0x000fe4000bf06270 */
[----:B------:R-:W-:-:S04]  /*9b60*/  LEA R2, P2, R4, UR10, 0x1 ;  /* 0x0000000a04027c11 */ /* 0x000fc8000f8408ff */
[----:B------:R-:W-:-:S05]  /*9b70*/  LEA.HI.X R3, R4, UR11, R0, 0x1, P2 ;  /* 0x0000000b04037c11 */ /* 0x000fca00090f0c00 */
[----:B------:R1:W-:Y:S04]  /*9b80*/  @!P1 STG.E.128 desc[UR32][R2.64], R12 ;  /* 0x0000000c02009986 */ /* 0x0003e8000c101d20 */
[----:B------:R1:W-:Y:S02]  /*9b90*/  @!P0 STG.E.128 desc[UR32][R2.64+0x80], R8 ;  /* 0x0000800802008986 */ /* 0x0003e4000c101d20 */
.L_x_241:
[----:B------:R-:W-:Y:S05]  /*9ba0*/  BSYNC.RECONVERGENT B0 ;  /* 0x0000000000007941 */ /* 0x000fea0003800200 */
.L_x_240:
[----:B------:R-:W-:Y:S04]  /*9bb0*/  BSSY.RECONVERGENT B0, `(.L_x_242) ;  /* 0x0000010000007945 */ /* 0x000fe80003800200 */
[----:B------:R-:W-:Y:S05]  /*9bc0*/  @P6 BRA `(.L_x_243) ;  /* 0x0000000000386947 */ /* 0x000fea0003800000 */
[----:B------:R-:W2:Y:S01]  /*9bd0*/  LDCU UR12, c[0x0][0x440] ;  /* 0x00008800ff0c77ac */ /* 0x000ea20008000800 */
[----:B-1----:R-:W-:Y:S01]  /*9be0*/  MOV R3, R16 ;  /* 0x0000001000037202 */ /* 0x002fe20000000f00 */
[----:B--234-:R-:W-:Y:S01]  /*9bf0*/  IMAD R0, R29, UR8, RZ ;  /* 0x000000081d007c24 */ /* 0x01cfe2000f8e02ff */
[----:B------:R-:W1:Y:S01]  /*9c00*/  LDCU.64 UR10, c[0x0][0x568] ;  /* 0x0000ad00ff0a77ac */ /* 0x000e620008000a00 */
[----:B------:R-:W-:Y:S02]  /*9c10*/  IMAD.MOV.U32 R2, RZ, RZ, R6 ;  /* 0x000000ffff027224 */ /* 0x000fe400078e0006 */
[C---:B------:R-:W-:Y:S02]  /*9c20*/  IMAD R0, R28.reuse, UR9, R0 ;  /* 0x000000091c007c24 */ /* 0x040fe4000f8e0200 */
[----:B------:R-:W-:-:S04]  /*9c30*/  IMAD.WIDE.U32 R4, R28, UR8, R2 ;  /* 0x000000081c047c25 */ /* 0x000fc8000f8e0002 */
[----:B------:R-:W-:Y:S01]  /*9c40*/  IMAD.IADD R0, R0, 0x1, R5 ;  /* 0x0000000100007824 */ /* 0x000fe200078e0205 */
[----:B------:R-:W-:Y:S02]  /*9c50*/  ISETP.GE.AND P1, PT, R251, UR12, PT ;  /* 0x0000000cfb007c0c */ /* 0x000fe4000bf26270 */
[----:B------:R-:W-:Y:S02]  /*9c60*/  ISETP.GE.AND P0, PT, R250, UR12, PT ;  /* 0x0000000cfa007c0c */ /* 0x000fe4000bf06270 */
[----:B-1----:R-:W-:-:S04]  /*9c70*/  LEA R2, P2, R4, UR10, 0x1 ;  /* 0x0000000a04027c11 */ /* 0x002fc8000f8408ff */
[----:B------:R-:W-:-:S05]  /*9c80*/  LEA.HI.X R3, R4, UR11, R0, 0x1, P2 ;  /* 0x0000000b04037c11 */ /* 0x000fca00090f0c00 */
[----:B------:R1:W-:Y:S04]  /*9c90*/  @!P1 STG.E.128 desc[UR32][R2.64], R36 ;  /* 0x0000002402009986 */ /* 0x0003e8000c101d20 */
[----:B------:R1:W-:Y:S02]  /*9ca0*/  @!P0 STG.E.128 desc[UR32][R2.64+0x80], R32 ;  /* 0x0000802002008986 */ /* 0x0003e4000c101d20 */
.L_x_243:
[----:B------:R-:W-:Y:S05]  /*9cb0*/  BSYNC.RECONVERGENT B0 ;  /* 0x0000000000007941 */ /* 0x000fea0003800200 */
.L_x_242:
        /* <DEDUP_REMOVED lines=16> */
.L_x_245:
[----:B------:R-:W-:Y:S05]  /*9dc0*/  BSYNC.RECONVERGENT B0 ;  /* 0x0000000000007941 */ /* 0x000fea0003800200 */
.L_x_244:
        /* <DEDUP_REMOVED lines=15> */
.L_x_197:
[----:B------:R-:W-:Y:S05]  /*9ec0*/  BSYNC.RECONVERGENT B1 ;  /* 0x0000000000017941 */ /* 0x000fea0003800200 */
.L_x_167:
[----:B------:R-:W4:Y:S01]  /*9ed0*/  LDCU UR9, c[0x0][0x438] ;  /* 0x00008700ff0977ac */ /* 0x000f220008000800 */
[----:B------:R-:W3:Y:S01]  /*9ee0*/  LDCU UR10, c[0x0][0x370] ;  /* 0x00006e00ff0a77ac */ /* 0x000ee20008000800 */
[----:B----4-:R-:W-:-:S04]  /*9ef0*/  UIADD3 UR9, UPT, UPT, UR9, 0x7f, URZ ;  /* 0x0000007f09097890 */ /* 0x010fc8000fffe0ff */
[----:B------:R-:W-:Y:S02]  /*9f00*/  USHF.R.S32.HI UR8, URZ, 0x1f, UR9 ;  /* 0x0000001fff087899 */ /* 0x000fe40008011409 */
[----:B---3--:R-:W-:Y:S02]  /*9f10*/  UIADD3 UR39, UPT, UPT, UR10, UR39, URZ ;  /* 0x000000270a277290 */ /* 0x008fe4000fffe0ff */
[----:B------:R-:W-:Y:S01]  /*9f20*/  ULEA.HI UR8, UR8, UR9, URZ, 0x7 ;  /* 0x0000000908087291 */ /* 0x000fe2000f8f38ff */
[----:B------:R-:W-:-:S03]  /*9f30*/  UMOV UR10, UR19 ;  /* 0x00000013000a7c82 */ /* 0x000fc60008000000 */
[----:B------:R-:W-:-:S04]  /*9f40*/  USHF.R.S32.HI UR8, URZ, 0x7, UR8 ;  /* 0x00000007ff087899 */ /* 0x000fc80008011408 */
[----:B------:R-:W-:-:S09]  /*9f50*/  UISETP.GE.AND UP0, UPT, UR39, UR8, UPT ;  /* 0x000000082700728c */ /* 0x000fd2000bf06270 */
[----:B------:R-:W-:Y:S05]  /*9f60*/  BRA.U !UP0, `(.L_x_246) ;  /* 0xffffff6108e87547 */ /* 0x000fea000b83ffff */
[----:B------:R-:W-:Y:S05]  /*9f70*/  EXIT ;  /* 0x000000000000794d */ /* 0x000fea0003800000 */
.L_x_247:
        /* <DEDUP_REMOVED lines=16> */
.L_x_1245:


//--------------------- .text._ZN5flash44flash_bwd_dq_dk_dv_loop_seqk_parallel_kernelI23Flash_bwd_kernel_traitsILi128ELi64ELi128ELi8ELi2ELi4ELi2ELb0ELb0EN7cutlass6half_tE19Flash_kernel_traitsILi128ELi64ELi128ELi8ES3_EELb0ELb1ELb0ELb0ELb1ELb1ELb0EEEvNS_16Flash_bwd_paramsE --------------------------
	.section	.text._ZN5flash44flash_bwd_dq_dk_dv_loop_seqk_parallel_kernelI23Flash_bwd_kernel_traitsILi128ELi64ELi128ELi8ELi2ELi4ELi2ELb0ELb0EN7cutlass6half_tE19Flash_kernel_traitsILi128ELi64ELi128ELi8ES3_EELb0ELb1ELb0ELb0ELb1ELb1ELb0EEEvNS_16Flash_bwd_paramsE,"ax",@progbits
	.align	128
        .global         _ZN5flash44flash_bwd_dq_dk_dv_loop_seqk_parallel_kernelI23Flash_bwd_kernel_traitsILi128ELi64ELi128ELi8ELi2ELi4ELi2ELb0ELb0EN7cutlass6half_tE19Flash_kernel_traitsILi128ELi64ELi128ELi8ES3_EELb0ELb1ELb0ELb0ELb1ELb1ELb0EEEvNS_16Flash_bwd_paramsE
        .type           _ZN5flash44flash_bwd_dq_dk_dv_loop_seqk_parallel_kernelI23Flash_bwd_kernel_traitsILi128ELi64ELi128ELi8ELi2ELi4ELi2ELb0ELb0EN7cutlass6half_tE19Flash_kernel_traitsILi128ELi64ELi128ELi8ES3_EELb0ELb1ELb0ELb0ELb1ELb1ELb0EEEvNS_16Flash_bwd_paramsE,@function
        .size           _ZN5flash44flash_bwd_dq_dk_dv_loop_seqk_parallel_kernelI23Flash_bwd_kernel_traitsILi128ELi64ELi128ELi8ELi2ELi4ELi2ELb0ELb0EN7cutlass6half_tE19Flash_kernel_traitsILi128ELi64ELi128ELi8ES3_EELb0ELb1ELb0ELb0ELb1ELb1ELb0EEEvNS_16Flash_bwd_paramsE,(.L_x_1246 - _ZN5flash44flash_bwd_dq_dk_dv_loop_seqk_parallel_kernelI23Flash_bwd_kernel_traitsILi128ELi64ELi128ELi8ELi2ELi4ELi2ELb0ELb0EN7cutlass6half_tE19Flash_kernel_traitsILi128ELi64ELi128ELi8ES3_EELb0ELb1ELb0ELb0ELb1ELb1ELb0EEEvNS_16Flash_bwd_paramsE)
        .other          _ZN5flash44flash_bwd_dq_dk_dv_loop_seqk_parallel_kernelI23Flash_bwd_kernel_traitsILi128ELi64ELi128ELi8ELi2ELi4ELi2ELb0ELb0EN7cutlass6half_tE19Flash_kernel_traitsILi128ELi64ELi128ELi8ES3_EELb0ELb1ELb0ELb0ELb1ELb1ELb0EEEvNS_16Flash_bwd_paramsE,@"STO_CUDA_ENTRY STV_DEFAULT"
_ZN5flash44flash_bwd_dq_dk_dv_loop_seqk_parallel_kernelI23Flash_bwd_kernel_traitsILi128ELi64ELi128ELi8ELi2ELi4ELi2ELb0ELb0EN7cutlass6half_tE19Flash_kernel_traitsILi128ELi64ELi128ELi8ES3_EELb0ELb1ELb0ELb0ELb1ELb1ELb0EEEvNS_16Flash_bwd_paramsE:
.text._ZN5flash44flash_bwd_dq_dk_dv_loop_seqk_parallel_kernelI23Flash_bwd_kernel_traitsILi128ELi64ELi128ELi8ELi2ELi4ELi2ELb0ELb0EN7cutlass6half_tE19Flash_kernel_traitsILi128ELi64ELi128ELi8ES3_EELb0ELb1ELb0ELb0ELb1ELb1ELb0EEEvNS_16Flash_bwd_paramsE:
        /* <DEDUP_REMOVED lines=10> */
[----:B------:R-:W1:Y:S01]  /*00a0*/  LDCU.64 UR8, c[0x0][0x478] ;  /* 0x00008f00ff0877ac */ /* 0x000e620008000a00 */
[----:B------:R-:W-:Y:S01]  /*00b0*/  S2UR UR24, SR_CgaCtaId ;  /* 0x00000000001879c3 */ /* 0x000fe20000008800 */
[----:B------:R-:W2:Y:S01]  /*00c0*/  LDCU.64 UR10, c[0x0][0x470] ;  /* 0x00008e00ff0a77ac */ /* 0x000ea20008000a00 */
[----:B------:R-:W3:Y:S06]  /*00d0*/  LDCU.64 UR30, c[0x0][0x358] ;  /* 0x00006b00ff1e77ac */ /* 0x000eec0008000a00 */
[----:B------:R-:W4:Y:S01]  /*00e0*/  S2UR UR23, SR_CgaCtaId ;  /* 0x00000000001779c3 */ /* 0x000f220000008800 */
[----:B------:R-:W-:Y:S01]  /*00f0*/  UMOV UR28, URZ ;  /* 0x000000ff001c7c82 */ /* 0x000fe20008000000 */
[----:B------:R-:W-:-:S06]  /*0100*/  UMOV UR29, URZ ;  /* 0x000000ff001d7c82 */ /* 0x000fcc0008000000 */
[----:B------:R-:W3:Y:S01]  /*0110*/  S2UR UR27, SR_CTAID.Y ;  /* 0x00000000001b79c3 */ /* 0x000ee20000002600 */
[----:B-1----:R-:W-:-:S04]  /*0120*/  UISETP.NE.U32.AND UP3, UPT, UR8, URZ, UPT ;  /* 0x000000ff0800728c */ /* 0x002fc8000bf65070 */
[----:B------:R-:W-:Y:S02]  /*0130*/  UISETP.NE.AND.EX UP3, UPT, UR9, URZ, UPT, UP3 ;  /* 0x000000ff0900728c */ /* 0x000fe4000bf65330 */
[----:B--2---:R-:W-:Y:S01]  /*0140*/  UISETP.NE.U32.AND UP4, UPT, UR10, URZ, UPT ;  /* 0x000000ff0a00728c */ /* 0x004fe2000bf85070 */
[----:B------:R-:W1:Y:S03]  /*0150*/  S2UR UR26, SR_CTAID.Z ;  /* 0x00000000001a79c3 */ /* 0x000e660000002700 */
[----:B------:R-:W-:-:S05]  /*0160*/  UISETP.NE.AND.EX UP4, UPT, UR11, URZ, UPT, UP4 ;  /* 0x000000ff0b00728c */ /* 0x000fca000bf85340 */
[----:B------:R-:W2:Y:S01]  /*0170*/  @!UP3 LDCU.64 UR4, c[0x0][0x488] ;  /* 0x00009100ff04b7ac */ /* 0x000ea20008000a00 */
[----:B------:R-:W1:Y:S01]  /*0180*/  S2UR UR22, SR_CTAID.Y ;  /* 0x00000000001679c3 */ /* 0x000e620000002600 */
[----:B------:R-:W5:Y:S07]  /*0190*/  @!UP3 LDCU.64 UR18, c[0x0][0x438] ;  /* 0x00008700ff12b7ac */ /* 0x000f6e0008000a00 */
[----:B------:R-:W1:Y:S01]  /*01a0*/  S2UR UR25, SR_CTAID.Z ;  /* 0x00000000001979c3 */ /* 0x000e620000002700 */
[----:B--2---:R-:W-:-:S03]  /*01b0*/  @!UP3 UISETP.NE.U32.AND UP0, UPT, UR4, URZ, UPT ;  /* 0x000000ff0400b28c */ /* 0x004fc6000bf05070 */
[----:B------:R-:W-:Y:S01]  /*01c0*/  UMOV UR4, 0x400 ;  /* 0x0000040000047882 */ /* 0x000fe20000000000 */
[----:B------:R-:W-:Y:S02]  /*01d0*/  @!UP3 UISETP.NE.AND.EX UP0, UPT, UR5, URZ, UPT, UP0 ;  /* 0x000000ff0500b28c */ /* 0x000fe4000bf05300 */
[----:B----4-:R-:W-:Y:S01]  /*01e0*/  ULEA UR23, UR23, UR4, 0x18 ;  /* 0x0000000417177291 */ /* 0x010fe2000f8ec0ff */
[----:B------:R-:W-:Y:S01]  /*01f0*/  UMOV UR5, 0x400 ;  /* 0x0000040000057882 */ /* 0x000fe20000000000 */
[----:B-----5:R-:W-:Y:S02]  /*0200*/  @!UP3 USEL UR32, UR19, URZ, UP0 ;  /* 0x000000ff1320b287 */ /* 0x020fe40008000000 */
[----:B------:R-:W-:Y:S01]  /*0210*/  ULEA UR24, UR24, UR5, 0x18 ;  /* 0x0000000518187291 */ /* 0x000fe2000f8ec0ff */
[----:B---3--:R-:W-:-:S11]  /*0220*/  UMOV UR19, 0xffffc000 ;  /* 0xffffc00000137882 */ /* 0x008fd60000000000 */
.L_x_255:
[----:B------:R-:W-:Y:S01]  /*0230*/  @UP4 ULEA UR6, UP1, UR27, UR10, 0x2 ;  /* 0x0000000a1b064291 */ /* 0x000fe2000f8210ff */
[----:B------:R-:W-:Y:S01]  /*0240*/  PLOP3.LUT P1, PT, PT, PT, UP4, 0x80, 0x8 ;  /* 0x000000000008781c */ /* 0x000fe20003f2f048 */
[----:B------:R-:W-:Y:S01]  /*0250*/  @UP3 ULEA UR4, UP0, UR27, UR8, 0x2 ;  /* 0x000000081b043291 */ /* 0x000fe2000f8010ff */
[----:B------:R-:W-:Y:S01]  /*0260*/  PLOP3.LUT P0, PT, PT, PT, UP3, 0x80, 0x8 ;  /* 0x000000000008781c */ /* 0x000fe20003f0f038 */
[----:B------:R-:W-:Y:S02]  /*0270*/  @UP4 ULEA.HI.X UR7, UR27, UR11, URZ, 0x2, UP1 ;  /* 0x0000000b1b074291 */ /* 0x000fe400088f14ff */
[----:B------:R-:W-:Y:S01]  /*0280*/  @UP3 ULEA.HI.X UR5, UR27, UR9, URZ, 0x2, UP0 ;  /* 0x000000091b053291 */ /* 0x000fe200080f14ff */
[----:B--2---:R-:W-:Y:S02]  /*0290*/  IMAD.U32 R4, RZ, RZ, UR6 ;  /* 0x00000006ff047e24 */ /* 0x004fe4000f8e00ff */
[----:B------:R-:W-:Y:S02]  /*02a0*/  IMAD.U32 R2, RZ, RZ, UR4 ;  /* 0x00000004ff027e24 */ /* 0x000fe4000f8e00ff */
[----:B------:R-:W-:-:S02]  /*02b0*/  IMAD.U32 R5, RZ, RZ, UR7 ;  /* 0x00000007ff057e24 */ /* 0x000fc4000f8e00ff */
[----:B------:R-:W-:-:S03]  /*02c0*/  IMAD.U32 R3, RZ, RZ, UR5 ;  /* 0x00000005ff037e24 */ /* 0x000fc6000f8e00ff */
[----:B------:R-:W2:Y:S04]  /*02d0*/  @P1 LDG.E R4, desc[UR30][R4.64] ;  /* 0x0000001e04041981 */ /* 0x000ea8000c1e1900 */
[----:B------:R-:W3:Y:S01]  /*02e0*/  @P0 LDG.E R0, desc[UR30][R2.64] ;  /* 0x0000001e02000981 */ /* 0x000ee2000c1e1900 */
[----:B------:R-:W-:Y:S01]  /*02f0*/  UMOV UR45, URZ ;  /* 0x000000ff002d7c82 */ /* 0x000fe20008000000 */
[----:B------:R-:W-:Y:S01]  /*0300*/  USHF.L.U32 UR35, UR33, 0x7, URZ ;  /* 0x0000000721237899 */ /* 0x000fe200080006ff */
[----:B--2---:R-:W-:Y:S02]  /*0310*/  @P1 R2UR UR45, R4 ;  /* 0x00000000042d12ca */ /* 0x004fe400000e0000 */
[----:B---3--:R-:W-:-:S13]  /*0320*/  @P0 R2UR UR44, R0 ;  /* 0x00000000002c02ca */ /* 0x008fda00000e0000 */
[----:B------:R-:W-:Y:S02]  /*0330*/  @UP3 UIADD3 UR44, UPT, UPT, UR44, -UR45, URZ ;  /* 0x8000002d2c2c3290 */ /* 0x000fe4000fffe0ff */
[----:B------:R-:W-:-:S04]  /*0340*/  @!UP3 UIADD3 UR44, UPT, UPT, UR32, UR18, -UR45 ;  /* 0x00000012202cb290 */ /* 0x000fc8000fffe82d */
[----:B------:R-:W-:-:S09]  /*0350*/  UISETP.GE.AND UP0, UPT, UR35, UR44, UPT ;  /* 0x0000002c2300728c */ /* 0x000fd2000bf06270 */
[----:B-----5:R-:W-:Y:S05]  /*0360*/  BRA.U UP0, `(.L_x_248) ;  /* 0x0000006d00ac7547 */ /* 0x020fea000b800000 */
[----:B------:R-:W2:Y:S01]  /*0370*/  LDC R5, c[0x0][0x3e8] ;  /* 0x0000fa00ff057b82 */ /* 0x000ea20000000800 */
[----:B------:R-:W3:Y:S01]  /*0380*/  S2R R6, SR_CTAID.Z ;  /* 0x0000000000067919 */ /* 0x000ee20000002700 */
[----:B------:R-:W4:Y:S01]  /*0390*/  LDCU.U8 UR4, c[0x0][0x548] ;  /* 0x0000a900ff0477ac */ /* 0x000f220008000000 */
[----:B------:R-:W5:Y:S01]  /*03a0*/  LDCU UR38, c[0x0][0x434] ;  /* 0x00008680ff2677ac */ /* 0x000f620008000800 */
[----:B------:R-:W1:Y:S01]  /*03b0*/  LDCU.U8 UR37, c[0x0][0x5f0] ;  /* 0x0000be00ff2577ac */ /* 0x000e620008000000 */
[----:B------:R-:W-:Y:S02]  /*03c0*/  USHF.L.U32 UR41, UR27, 0x7, URZ ;  /* 0x000000071b297899 */ /* 0x000fe400080006ff */
[----:B----4-:R-:W-:Y:S01]  /*03d0*/  UISETP.NE.AND UP0, UPT, UR4, URZ, UPT ;  /* 0x000000ff0400728c */ /* 0x010fe2000bf05270 */
[----:B--2---:R-:W-:Y:S01]  /*03e0*/  IABS R0, R5 ;  /* 0x0000000500007213 */ /* 0x004fe20000000000 */
[----:B-----5:R-:W-:-:S04]  /*03f0*/  UIADD3 UR5, UPT, UPT, UR38, 0x3f, URZ ;  /* 0x0000003f26057890 */ /* 0x020fc8000fffe0ff */
[----:B------:R-:W-:Y:S01]  /*0400*/  IMAD.MOV.U32 R4, RZ, RZ, R0 ;  /* 0x000000ffff047224 */ /* 0x000fe200078e0000 */
[----:B------:R-:W-:-:S04]  /*0410*/  USHF.R.S32.HI UR43, URZ, 0x1f, UR5 ;  /* 0x0000001fff2b7899 */ /* 0x000fc80008011405 */
[----:B------:R-:W1:Y:S01]  /*0420*/  @UP0 LDCU UR42, c[0x0][0x454] ;  /* 0x00008a80ff2a07ac */ /* 0x000e620008000800 */
[----:B------:R-:W2:Y:S01]  /*0430*/  I2F.RP R2, R4 ;  /* 0x0000000400027306 */ /* 0x000ea20000209400 */
[----:B---3--:R-:W-:Y:S01]  /*0440*/  IABS R6, R6 ;  /* 0x0000000600067213 */ /* 0x008fe20000000000 */
[----:B------:R-:W3:Y:S01]  /*0450*/  @!UP0 LDCU UR4, c[0x0][0x3e0] ;  /* 0x00007c00ff0487ac */ /* 0x000ee20008000800 */
[----:B------:R-:W-:-:S04]  /*0460*/  ULEA.HI UR43, UR43, UR5, URZ, 0x6 ;  /* 0x000000052b2b7291 */ /* 0x000fc8000f8f30ff */
[----:B------:R-:W-:Y:S01]  /*0470*/  USHF.R.S32.HI UR43, URZ, 0x6, UR43 ;  /* 0x00000006ff2b7899 */ /* 0x000fe2000801142b */
[----:B--2---:R-:W2:Y:S01]  /*0480*/  MUFU.RCP R2, R2 ;  /* 0x0000000200027308 */ /* 0x004ea20000001000 */
[----:B-1----:R-:W-:Y:S02]  /*0490*/  @UP0 UIMAD UR42, UR26, UR42, URZ ;  /* 0x0000002a1a2a02a4 */ /* 0x002fe4000f8e02ff */
[----:B---3--:R-:W-:Y:S02]  /*04a0*/  @!UP0 UIMAD UR4, UR27, UR4, UR26 ;  /* 0x000000041b0482a4 */ /* 0x008fe4000f8e021a */
[----:B------:R-:W-:Y:S02]  /*04b0*/  @UP0 UIMAD UR42, UR27, UR38, UR42 ;  /* 0x000000261b2a02a4 */ /* 0x000fe4000f8e022a */
[----:B------:R-:W-:Y:S01]  /*04c0*/  @!UP0 UIMAD UR42, UR4, UR38, URZ ;  /* 0x00000026042a82a4 */ /* 0x000fe2000f8e02ff */
[----:B--2---:R-:W-:-:S04]  /*04d0*/  VIADD R2, R2, 0xffffffe ;  /* 0x0ffffffe02027836 */ /* 0x004fc80000000000 */
        /* <DEDUP_REMOVED lines=10> */
[----:B------:R-:W-:Y:S01]  /*0580*/  @!P1 IMAD.IADD R2, R2, 0x1, -R4 ;  /* 0x0000000102029824 */ /* 0x000fe200078e0a04 */
[----:B------:R-:W-:Y:S02]  /*0590*/  @!P1 IADD3 R0, PT, PT, R0, 0x1, RZ ;  /* 0x0000000100009810 */ /* 0x000fe40007ffe0ff */
[C---:B------:R-:W-:Y:S02]  /*05a0*/  ISETP.NE.AND P1, PT, R5.reuse, RZ, PT ;  /* 0x000000ff0500720c */ /* 0x040fe40003f25270 */
[----:B------:R-:W-:Y:S02]  /*05b0*/  ISETP.GE.U32.AND P2, PT, R2, R4, PT ;  /* 0x000000040200720c */ /* 0x000fe40003f46070 */
[----:B------:R-:W-:-:S04]  /*05c0*/  LOP3.LUT R2, R5, UR26, RZ, 0x3c, !PT ;  /* 0x0000001a05027c12 */ /* 0x000fc8000f8e3cff */
[----:B------:R-:W-:-:S07]  /*05d0*/  ISETP.GE.AND P0, PT, R2, RZ, PT ;  /* 0x000000ff0200720c */ /* 0x000fce0003f06270 */
[----:B------:R-:W-:-:S06]  /*05e0*/  @P2 VIADD R0, R0, 0x1 ;  /* 0x0000000100002836 */ /* 0x000fcc0000000000 */
[----:B------:R-:W-:Y:S02]  /*05f0*/  @!P0 IADD3 R0, PT, PT, -R0, RZ, RZ ;  /* 0x000000ff00008210 */ /* 0x000fe40007ffe1ff */
[----:B------:R-:W-:-:S04]  /*0600*/  @!P1 LOP3.LUT R0, RZ, R5, RZ, 0x33, !PT ;  /* 0x00000005ff009212 */ /* 0x000fc800078e33ff */
[----:B------:R-:W-:Y:S01]  /*0610*/  SHF.R.S32.HI R14, RZ, 0x1f, R0 ;  /* 0x0000001fff0e7819 */ /* 0x000fe20000011400 */
[----:B------:R-:W-:Y:S06]  /*0620*/  BRA.U !UP0, `(.L_x_249) ;  /* 0x00000001081c7547 */ /* 0x000fec000b800000 */
[----:B------:R-:W1:Y:S01]  /*0630*/  LDCU UR5, c[0x0][0x430] ;  /* 0x00008600ff0577ac */ /* 0x000e620008000800 */
[----:B------:R-:W1:Y:S01]  /*0640*/  LDCU UR4, c[0x0][0x454] ;  /* 0x00008a80ff0477ac */ /* 0x000e620008000800 */
[----:B------:R-:W2:Y:S01]  /*0650*/  LDCU UR46, c[0x0][0x444] ;  /* 0x00008880ff2e77ac */ /* 0x000ea20008000800 */
[----:B-1----:R-:W-:Y:S02]  /*0660*/  ULEA UR4, UR5, UR4, 0x7 ;  /* 0x0000000405047291 */ /* 0x002fe4000f8e38ff */
[----:B--2---:R-:W-:-:S04]  /*0670*/  UIMAD UR40, UR27, UR46, UR41 ;  /* 0x0000002e1b2872a4 */ /* 0x004fc8000f8e0229 */
[----:B------:R-:W-:Y:S01]  /*0680*/  UIMAD UR40, UR4, UR26, UR40 ;  /* 0x0000001a042872a4 */ /* 0x000fe2000f8e0228 */
[----:B------:R-:W-:Y:S11]  /*0690*/  BRA `(.L_x_250) ;  /* 0x0000000000107947 */ /* 0x000ff60003800000 */
.L_x_249:
[----:B------:R-:W1:Y:S01]  /*06a0*/  LDCU UR40, c[0x0][0x3e0] ;  /* 0x00007c00ff2877ac */ /* 0x000e620008000800 */
[----:B------:R-:W2:Y:S01]  /*06b0*/  LDCU UR46, c[0x0][0x444] ;  /* 0x00008880ff2e77ac */ /* 0x000ea20008000800 */
[----:B-1----:R-:W-:-:S04]  /*06c0*/  UIMAD UR40, UR27, UR40, UR26 ;  /* 0x000000281b2872a4 */ /* 0x002fc8000f8e021a */
[----:B--2---:R-:W-:-:S12]  /*06d0*/  UIMAD UR40, UR40, UR46, URZ ;  /* 0x0000002e282872a4 */ /* 0x004fd8000f8e02ff */
.L_x_250:
[----:B------:R-:W1:Y:S01]  /*06e0*/  S2R R220, SR_TID.X ;  /* 0x0000000000dc7919 */ /* 0x000e620000002100 */
[----:B------:R-:W2:Y:S01]  /*06f0*/  LDCU.64 UR16, c[0x0][0x588] ;  /* 0x0000b100ff1077ac */ /* 0x000ea20008000a00 */
[----:B------:R-:W-:Y:S01]  /*0700*/  IMAD.MOV.U32 R3, RZ, RZ, RZ ;  /* 0x000000ffff037224 */ /* 0x000fe200078e00ff */
[----:B------:R-:W3:Y:S01]  /*0710*/  LDC.64 R24, c[0x0][0x3b0] ;  /* 0x0000ec00ff187b82 */ /* 0x000ee20000000a00 */
[----:B------:R-:W-:Y:S01]  /*0720*/  CS2R R158, SRZ ;  /* 0x00000000009e7805 */ /* 0x000fe2000001ff00 */
[----:B------:R-:W4:Y:S01]  /*0730*/  LDCU.64 UR12, c[0x0][0x3b8] ;  /* 0x00007700ff0c77ac */ /* 0x000f220008000a00 */
[----:B------:R-:W-:Y:S02]  /*0740*/  CS2R R156, SRZ ;  /* 0x00000000009c7805 */ /* 0x000fe4000001ff00 */
[----:B------:R-:W-:Y:S02]  /*0750*/  CS2R R162, SRZ ;  /* 0x0000000000a27805 */ /* 0x000fe4000001ff00 */
[----:B------:R-:W-:Y:S01]  /*0760*/  CS2R R160, SRZ ;  /* 0x0000000000a07805 */ /* 0x000fe2000001ff00 */
[----:B------:R-:W5:Y:S01]  /*0770*/  LDCU.64 UR20, c[0x0][0x3c0] ;  /* 0x00007800ff1477ac */ /* 0x000f620008000a00 */
[----:B------:R-:W-:Y:S01]  /*0780*/  CS2R R154, SRZ ;  /* 0x00000000009a7805 */ /* 0x000fe2000001ff00 */
[----:B------:R-:W3:Y:S01]  /*0790*/  LDC.64 R26, c[0x0][0x590] ;  /* 0x00016400ff1a7b82 */ /* 0x000ee20000000a00 */
[----:B------:R-:W-:Y:S01]  /*07a0*/  CS2R R152, SRZ ;  /* 0x0000000000987805 */ /* 0x000fe2000001ff00 */
[----:B------:R-:W1:Y:S01]  /*07b0*/  LDCU UR34, c[0x0][0x3e0] ;  /* 0x00007c00ff2277ac */ /* 0x000e620008000800 */
[----:B------:R-:W-:-:S02]  /*07c0*/  CS2R R150, SRZ ;  /* 0x0000000000967805 */ /* 0x000fc4000001ff00 */
[----:B------:R-:W-:Y:S02]  /*07d0*/  CS2R R148, SRZ ;  /* 0x0000000000947805 */ /* 0x000fe4000001ff00 */
[----:B------:R-:W-:Y:S01]  /*07e0*/  CS2R R142, SRZ ;  /* 0x00000000008e7805 */ /* 0x000fe2000001ff00 */
[----:B------:R-:W1:Y:S01]  /*07f0*/  LDCU UR36, c[0x0][0x44c] ;  /* 0x00008980ff2477ac */ /* 0x000e620008000800 */
[----:B------:R-:W-:Y:S01]  /*0800*/  CS2R R140, SRZ ;  /* 0x00000000008c7805 */ /* 0x000fe2000001ff00 */
[----:B--2---:R-:W-:Y:S01]  /*0810*/  IMAD.U32 R8, RZ, RZ, UR16 ;  /* 0x00000010ff087e24 */ /* 0x004fe2000f8e00ff */
[----:B------:R-:W2:Y:S01]  /*0820*/  LDC.64 R30, c[0x0][0x598] ;  /* 0x00016600ff1e7b82 */ /* 0x000ea20000000a00 */
[----:B------:R-:W-:Y:S01]  /*0830*/  USHF.R.S32.HI UR6, URZ, 0x1f, UR45 ;  /* 0x0000001fff067899 */ /* 0x000fe2000801142d */
[----:B------:R-:W-:Y:S01]  /*0840*/  CS2R R146, SRZ ;  /* 0x0000000000927805 */ /* 0x000fe2000001ff00 */
[----:B------:R-:W-:Y:S01]  /*0850*/  UIADD3 UR7, UP0, UPT, UR35, UR45, URZ ;  /* 0x0000002d23077290 */ /* 0x000fe2000ff1e0ff */
[----:B----4-:R-:W-:Y:S01]  /*0860*/  IMAD.U32 R4, RZ, RZ, UR12 ;  /* 0x0000000cff047e24 */ /* 0x010fe2000f8e00ff */
[----:B------:R-:W4:Y:S01]  /*0870*/  LDCU.64 UR14, c[0x0][0x3a0] ;  /* 0x00007400ff0e77ac */ /* 0x000f220008000a00 */
[----:B------:R-:W-:Y:S01]  /*0880*/  CS2R R144, SRZ ;  /* 0x0000000000907805 */ /* 0x000fe2000001ff00 */
[----:B-----5:R-:W-:Y:S01]  /*0890*/  IMAD.U32 R6, RZ, RZ, UR20 ;  /* 0x00000014ff067e24 */ /* 0x020fe2000f8e00ff */
[----:B------:R-:W-:Y:S01]  /*08a0*/  CS2R R138, SRZ ;  /* 0x00000000008a7805 */ /* 0x000fe2000001ff00 */
[----:B------:R-:W-:Y:S01]  /*08b0*/  ULEA.HI.X.SX32 UR6, UR35, UR6, 0x1, UP0 ;  /* 0x0000000623067291 */ /* 0x000fe200080f0eff */
[----:B------:R-:W-:Y:S01]  /*08c0*/  CS2R R136, SRZ ;  /* 0x0000000000887805 */ /* 0x000fe2000001ff00 */
[----:B------:R-:W5:Y:S01]  /*08d0*/  LDCU.64 UR4, c[0x0][0x3a8] ;  /* 0x00007500ff0477ac */ /* 0x000f620008000a00 */
[----:B-1----:R-:W-:Y:S01]  /*08e0*/  IMAD.SHL.U32 R244, R220, 0x8, RZ ;  /* 0x00000008dcf47824 */ /* 0x002fe200078e00ff */
[----:B------:R-:W-:-:S02]  /*08f0*/  SHF.R.U32.HI R9, RZ, 0x5, R220 ;  /* 0x00000005ff097819 */ /* 0x000fc400000116dc */
[----:B------:R-:W-:Y:S01]  /*0900*/  CS2R R134, SRZ ;  /* 0x0000000000867805 */ /* 0x000fe2000001ff00 */
[----:B------:R-:W-:Y:S01]  /*0910*/  UIMAD UR16, UR6, UR12, URZ ;  /* 0x0000000c061072a4 */ /* 0x000fe2000f8e02ff */
[----:B------:R-:W-:Y:S01]  /*0920*/  LOP3.LUT R37, R220, 0x1f, RZ, 0xc0, !PT ;  /* 0x0000001fdc257812 */ /* 0x000fe200078ec0ff */
[----:B------:R-:W-:Y:S01]  /*0930*/  UIMAD UR6, UR6, UR20, URZ ;  /* 0x00000014060672a4 */ /* 0x000fe2000f8e02ff */
[----:B------:R-:W-:Y:S01]  /*0940*/  LOP3.LUT R216, R244, 0x38, RZ, 0xc0, !PT ;  /* 0x00000038f4d87812 */ /* 0x000fe200078ec0ff */
[----:B------:R-:W-:Y:S01]  /*0950*/  UIMAD UR39, UR34, UR36, URZ ;  /* 0x00000024222772a4 */ /* 0x000fe2000f8e02ff */
[--C-:B------:R-:W-:Y:S01]  /*0960*/  SHF.R.U32.HI R164, RZ, 0x1, R220.reuse ;  /* 0x00000001ffa47819 */ /* 0x100fe200000116dc */
[----:B------:R-:W-:Y:S01]  /*0970*/  UIMAD UR6, UR7, UR21, UR6 ;  /* 0x00000015070672a4 */ /* 0x000fe2000f8e0206 */
[----:B------:R-:W-:Y:S01]  /*0980*/  SHF.R.U32.HI R10, RZ, 0x2, R220 ;  /* 0x00000002ff0a7819 */ /* 0x000fe200000116dc */
[----:B------:R-:W-:Y:S01]  /*0990*/  IMAD.MOV.U32 R2, RZ, RZ, R216 ;  /* 0x000000ffff027224 */ /* 0x000fe200078e00d8 */
[----:B------:R-:W-:Y:S01]  /*09a0*/  UIMAD UR16, UR7, UR13, UR16 ;  /* 0x0000000d071072a4 */ /* 0x000fe2000f8e0210 */
[----:B------:R-:W-:Y:S01]  /*09b0*/  IMAD R37, R9, UR39, R37 ;  /* 0x0000002709257c24 */ /* 0x000fe2000f8e0225 */
[----:B------:R-:W-:Y:S01]  /*09c0*/  LOP3.LUT R245, R164, 0x10, RZ, 0xc0, !PT ;  /* 0x00000010a4f57812 */ /* 0x000fe200078ec0ff */
[----:B------:R-:W-:Y:S01]  /*09d0*/  IMAD.WIDE.U32 R6, R6, UR7, R2 ;  /* 0x0000000706067c25 */ /* 0x000fe2000f8e0002 */
[----:B------:R-:W-:Y:S01]  /*09e0*/  SHF.R.U32.HI R214, RZ, 0x3, R220 ;  /* 0x00000003ffd67819 */ /* 0x000fe200000116dc */
[----:B------:R-:W-:Y:S01]  /*09f0*/  UIADD3 UR47, UPT, UPT, UR43, -0x1, URZ ;  /* 0xffffffff2b2f7890 */ /* 0x000fe2000fffe0ff */
[----:B------:R-:W-:Y:S01]  /*0a00*/  LOP3.LUT R245, R245, 0x7, R10, 0xf8, !PT ;  /* 0x00000007f5f57812 */ /* 0x000fe200078ef80a */
[--C-:B------:R-:W-:Y:S01]  /*0a10*/  IMAD.WIDE.U32 R4, R4, UR7, R2.reuse ;  /* 0x0000000704047c25 */ /* 0x100fe2000f8e0002 */
[----:B------:R-:W-:Y:S01]  /*0a20*/  UIMAD.WIDE UR52, UR34, UR36, URZ ;  /* 0x00000024223472a5 */ /* 0x000fe2000f8e02ff */
[----:B------:R-:W-:Y:S01]  /*0a30*/  CS2R R132, SRZ ;  /* 0x0000000000847805 */ /* 0x000fe2000001ff00 */
[----:B------:R-:W-:Y:S01]  /*0a40*/  USHF.L.U32 UR48, UR47, 0x6, URZ ;  /* 0x000000062f307899 */ /* 0x000fe200080006ff */
[----:B------:R-:W-:Y:S01]  /*0a50*/  IMAD.WIDE.U32 R8, R8, UR27, R2 ;  /* 0x0000001b08087c25 */ /* 0x000fe2000f8e0002 */
[----:B------:R-:W-:Y:S01]  /*0a60*/  ULOP3.LUT UR47, UR47, 0x80000001, URZ, 0xc0, !UPT ;  /* 0x800000012f2f7892 */ /* 0x000fe2000f8ec0ff */
[----:B------:R-:W-:Y:S01]  /*0a70*/  CS2R R126, SRZ ;  /* 0x00000000007e7805 */ /* 0x000fe2000001ff00 */
[----:B------:R-:W-:Y:S01]  /*0a80*/  UIADD3 UR42, UPT, UPT, UR48, UR42, URZ ;  /* 0x0000002a302a7290 */ /* 0x000fe2000fffe0ff */
[----:B------:R-:W-:Y:S01]  /*0a90*/  VIADD R3, R7, UR6 ;  /* 0x0000000607037c36 */ /* 0x000fe20008000000 */
[----:B------:R-:W1:Y:S01]  /*0aa0*/  LDCU.64 UR6, c[0x0][0x3d0] ;  /* 0x00007a00ff0677ac */ /* 0x000e620008000a00 */
[----:B------:R-:W-:Y:S01]  /*0ab0*/  VIADD R5, R5, UR16 ;  /* 0x0000001005057c36 */ /* 0x000fe20008000000 */
[----:B------:R-:W-:Y:S01]  /*0ac0*/  CS2R R124, SRZ ;  /* 0x00000000007c7805 */ /* 0x000fe2000001ff00 */
[----:B----4-:R-:W-:Y:S01]  /*0ad0*/  IMAD.U32 R7, RZ, RZ, UR14 ;  /* 0x0000000eff077e24 */ /* 0x010fe2000f8e00ff */
[----:B------:R-:W-:Y:S01]  /*0ae0*/  USHF.L.U64.HI UR16, UR12, 0x6, UR13 ;  /* 0x000000060c107899 */ /* 0x000fe2000801020d */
[----:B------:R-:W-:Y:S01]  /*0af0*/  IMAD.MOV.U32 R2, RZ, RZ, R6 ;  /* 0x000000ffff027224 */ /* 0x000fe200078e0006 */
[----:B------:R-:W-:Y:S01]  /*0b00*/  UISETP.NE.AND UP0, UPT, UR47, 0x1, UPT ;  /* 0x000000012f00788c */ /* 0x000fe2000bf05270 */
[----:B------:R-:W-:Y:S01]  /*0b10*/  IMAD.U32 R6, RZ, RZ, UR15 ;  /* 0x0000000fff067e24 */ /* 0x000fe2000f8e00ff */
[----:B------:R-:W4:Y:S01]  /*0b20*/  LDCU.64 UR14, c[0x0][0x3d8] ;  /* 0x00007b00ff0e77ac */ /* 0x000f220008000a00 */
[----:B------:R-:W-:Y:S01]  /*0b30*/  IMAD.WIDE.U32 R4, R7, UR27, R4 ;  /* 0x0000001b07047c25 */ /* 0x000fe2000f8e0004 */
[----:B------:R-:W-:-:S02]  /*0b40*/  CS2R R130, SRZ ;  /* 0x0000000000827805 */ /* 0x000fc4000001ff00 */
[----:B------:R-:W-:Y:S02]  /*0b50*/  CS2R R128, SRZ ;  /* 0x0000000000807805 */ /* 0x000fe4000001ff00 */
[----:B------:R-:W-:Y:S01]  /*0b60*/  CS2R R122, SRZ ;  /* 0x00000000007a7805 */ /* 0x000fe2000001ff00 */
[----:B-----5:R-:W-:Y:S01]  /*0b70*/  IMAD.U32 R11, RZ, RZ, UR4 ;  /* 0x00000004ff0b7e24 */ /* 0x020fe2000f8e00ff */
[----:B------:R-:W-:Y:S01]  /*0b80*/  CS2R R120, SRZ ;  /* 0x0000000000787805 */ /* 0x000fe2000001ff00 */
[----:B------:R-:W-:Y:S01]  /*0b90*/  IMAD.U32 R10, RZ, RZ, UR17 ;  /* 0x00000011ff0a7e24 */ /* 0x000fe2000f8e00ff */
[----:B------:R-:W-:Y:S01]  /*0ba0*/  USHF.L.U32 UR17, UR12, 0x6, URZ ;  /* 0x000000060c117899 */ /* 0x000fe200080006ff */
[----:B------:R-:W-:Y:S01]  /*0bb0*/  IMAD R5, R6, UR27, R5 ;  /* 0x0000001b06057c24 */ /* 0x000fe2000f8e0205 */
[----:B------:R-:W-:Y:S01]  /*0bc0*/  CS2R R118, SRZ ;  /* 0x0000000000767805 */ /* 0x000fe2000001ff00 */
[----:B------:R-:W-:Y:S01]  /*0bd0*/  IMAD.WIDE.U32 R2, R11, UR27, R2 ;  /* 0x0000001b0b027c25 */ /* 0x000fe2000f8e0002 */
[----:B------:R-:W-:-:S02]  /*0be0*/  CS2R R116, SRZ ;  /* 0x0000000000747805 */ /* 0x000fc4000001ff00 */
[----:B------:R-:W-:Y:S02]  /*0bf0*/  CS2R R110, SRZ ;  /* 0x00000000006e7805 */ /* 0x000fe4000001ff00 */
[----:B------:R-:W-:Y:S01]  /*0c00*/  CS2R R108, SRZ ;  /* 0x00000000006c7805 */ /* 0x000fe2000001ff00 */
[----:B------:R-:W-:Y:S01]  /*0c10*/  IMAD.U32 R7, RZ, RZ, UR5 ;  /* 0x00000005ff077e24 */ /* 0x000fe2000f8e00ff */
[----:B------:R-:W5:Y:S01]  /*0c20*/  LDCU.64 UR4, c[0x0][0x388] ;  /* 0x00007100ff0477ac */ /* 0x000f620008000a00 */
[----:B-1----:R-:W-:Y:S01]  /*0c30*/  IMAD R6, R14, UR6, RZ ;  /* 0x000000060e067c24 */ /* 0x002fe2000f8e02ff */
[----:B------:R-:W-:Y:S01]  /*0c40*/  CS2R R114, SRZ ;  /* 0x0000000000727805 */ /* 0x000fe2000001ff00 */
[----:B------:R-:W-:Y:S01]  /*0c50*/  IMAD R3, R7, UR27, R3 ;  /* 0x0000001b07037c24 */ /* 0x000fe2000f8e0203 */
[----:B------:R-:W-:Y:S01]  /*0c60*/  CS2R R112, SRZ ;  /* 0x0000000000707805 */ /* 0x000fe2000001ff00 */
[C---:B------:R-:W-:Y:S01]  /*0c70*/  IMAD R16, R0.reuse, UR7, R6 ;  /* 0x0000000700107c24 */ /* 0x040fe2000f8e0206 */
[----:B------:R-:W-:Y:S01]  /*0c80*/  USHF.L.U32 UR7, UR12, 0x5, URZ ;  /* 0x000000050c077899 */ /* 0x000fe200080006ff */
[----:B------:R-:W-:Y:S01]  /*0c90*/  IMAD.U32 R6, RZ, RZ, UR17 ;  /* 0x00000011ff067e24 */ /* 0x000fe2000f8e00ff */
[----:B------:R-:W-:Y:S01]  /*0ca0*/  CS2R R106, SRZ ;  /* 0x00000000006a7805 */ /* 0x000fe2000001ff00 */
[----:B------:R-:W-:Y:S01]  /*0cb0*/  IMAD.U32 R7, RZ, RZ, UR16 ;  /* 0x00000010ff077e24 */ /* 0x000fe2000f8e00ff */
[----:B------:R-:W-:Y:S01]  /*0cc0*/  USHF.L.U64.HI UR16, UR20, 0x6, UR21 ;  /* 0x0000000614107899 */ /* 0x000fe20008010215 */
[----:B------:R-:W-:Y:S01]  /*0cd0*/  IMAD.WIDE.U32 R12, R0, UR6, R4 ;  /* 0x00000006000c7c25 */ /* 0x000fe2000f8e0004 */
[----:B------:R-:W-:Y:S01]  /*0ce0*/  USHF.L.U64.HI UR6, UR20, 0x5, UR21 ;  /* 0x0000000514067899 */ /* 0x000fe20008010215 */
[----:B------:R-:W-:-:S02]  /*0cf0*/  CS2R R104, SRZ ;  /* 0x0000000000687805 */ /* 0x000fc4000001ff00 */
[----:B------:R-:W-:Y:S01]  /*0d00*/  CS2R R102, SRZ ;  /* 0x0000000000667805 */ /* 0x000fe2000001ff00 */
[----:B------:R-:W-:Y:S01]  /*0d10*/  IMAD.WIDE.U32 R4, R214, UR12, R6 ;  /* 0x0000000cd6047c25 */ /* 0x000fe2000f8e0006 */
[----:B------:R-:W-:Y:S02]  /*0d20*/  CS2R R100, SRZ ;  /* 0x0000000000647805 */ /* 0x000fe4000001ff00 */
[----:B------:R-:W-:Y:S02]  /*0d30*/  CS2R R94, SRZ ;  /* 0x00000000005e7805 */ /* 0x000fe4000001ff00 */
[----:B------:R-:W-:Y:S01]  /*0d40*/  CS2R R92, SRZ ;  /* 0x00000000005c7805 */ /* 0x000fe2000001ff00 */
[----:B------:R-:W-:Y:S01]  /*0d50*/  IMAD.MOV.U32 R18, RZ, RZ, R8 ;  /* 0x000000ffff127224 */ /* 0x000fe200078e0008 */
[----:B------:R-:W-:Y:S01]  /*0d60*/  IADD3 R15, P6, PT, R12, R4, RZ ;  /* 0x000000040c0f7210 */ /* 0x000fe20007fde0ff */
[----:B------:R-:W-:Y:S01]  /*0d70*/  IMAD R34, R214, UR13, RZ ;  /* 0x0000000dd6227c24 */ /* 0x000fe2000f8e02ff */
[----:B------:R-:W-:Y:S01]  /*0d80*/  USHF.L.U64.HI UR13, UR12, 0x5, UR13 ;  /* 0x000000050c0d7899 */ /* 0x000fe2000801020d */
[----:B----4-:R-:W-:Y:S01]  /*0d90*/  IMAD R8, R14, UR14, RZ ;  /* 0x0000000e0e087c24 */ /* 0x010fe2000f8e02ff */
[----:B------:R-:W-:Y:S01]  /*0da0*/  IADD3 R20, P5, P4, R12, UR7, R4 ;  /* 0x000000070c147c10 */ /* 0x000fe2000fcbe004 */
[----:B------:R-:W-:Y:S01]  /*0db0*/  IMAD R19, R10, UR27, R9 ;  /* 0x0000001b0a137c24 */ /* 0x000fe2000f8e0209 */
[----:B------:R-:W-:Y:S01]  /*0dc0*/  CS2R R98, SRZ ;  /* 0x0000000000627805 */ /* 0x000fe2000001ff00 */
[----:B------:R-:W-:Y:S01]  /*0dd0*/  IMAD.WIDE.U32 R10, R0, UR14, R2 ;  /* 0x0000000e000a7c25 */ /* 0x000fe2000f8e0002 */
[----:B------:R-:W-:Y:S01]  /*0de0*/  USHF.L.U32 UR14, UR20, 0x6, URZ ;  /* 0x00000006140e7899 */ /* 0x000fe200080006ff */
[----:B------:R-:W-:-:S02]  /*0df0*/  CS2R R96, SRZ ;  /* 0x0000000000607805 */ /* 0x000fc4000001ff00 */
[----:B------:R-:W-:Y:S01]  /*0e00*/  CS2R R90, SRZ ;  /* 0x00000000005a7805 */ /* 0x000fe2000001ff00 */
[----:B------:R-:W-:Y:S01]  /*0e10*/  IMAD R17, R0, UR15, R8 ;  /* 0x0000000f00117c24 */ /* 0x000fe2000f8e0208 */
[----:B------:R-:W-:Y:S01]  /*0e20*/  CS2R R88, SRZ ;  /* 0x0000000000587805 */ /* 0x000fe2000001ff00 */
[----:B------:R-:W-:Y:S01]  /*0e30*/  IMAD.U32 R4, RZ, RZ, UR7 ;  /* 0x00000007ff047e24 */ /* 0x000fe2000f8e00ff */
[----:B------:R-:W-:Y:S01]  /*0e40*/  USHF.L.U32 UR7, UR20, 0x5, URZ ;  /* 0x0000000514077899 */ /* 0x000fe200080006ff */
[----:B------:R-:W-:Y:S01]  /*0e50*/  IMAD.IADD R0, R34, 0x1, R5 ;  /* 0x0000000122007824 */ /* 0x000fe200078e0205 */
[----:B------:R-:W-:Y:S01]  /*0e60*/  CS2R R86, SRZ ;  /* 0x0000000000567805 */ /* 0x000fe2000001ff00 */
[----:B------:R-:W-:Y:S01]  /*0e70*/  IMAD.U32 R5, RZ, RZ, UR13 ;  /* 0x0000000dff057e24 */ /* 0x000fe2000f8e00ff */
[----:B------:R-:W-:Y:S01]  /*0e80*/  CS2R R84, SRZ ;  /* 0x0000000000547805 */ /* 0x000fe2000001ff00 */
[----:B------:R-:W-:Y:S01]  /*0e90*/  IMAD.U32 R3, RZ, RZ, UR16 ;  /* 0x00000010ff037e24 */ /* 0x000fe2000f8e00ff */
[----:B------:R-:W1:Y:S01]  /*0ea0*/  LDCU.64 UR16, c[0x0][0x398] ;  /* 0x00007300ff1077ac */ /* 0x000e620008000a00 */
[----:B------:R-:W-:Y:S01]  /*0eb0*/  IMAD.U32 R2, RZ, RZ, UR14 ;  /* 0x0000000eff027e24 */ /* 0x000fe2000f8e00ff */
[----:B------:R-:W-:Y:S01]  /*0ec0*/  CS2R R78, SRZ ;  /* 0x00000000004e7805 */ /* 0x000fe2000001ff00 */
[----:B------:R-:W-:Y:S01]  /*0ed0*/  IMAD.WIDE.U32 R8, R214, UR12, R4 ;  /* 0x0000000cd6087c25 */ /* 0x000fe2000f8e0004 */
[----:B------:R-:W4:Y:S01]  /*0ee0*/  LDCU.64 UR14, c[0x0][0x3c8] ;  /* 0x00007900ff0e77ac */ /* 0x000f220008000a00 */
[----:B------:R-:W-:-:S02]  /*0ef0*/  CS2R R76, SRZ ;  /* 0x00000000004c7805 */ /* 0x000fc4000001ff00 */
[----:B------:R-:W-:Y:S01]  /*0f00*/  CS2R R82, SRZ ;  /* 0x0000000000527805 */ /* 0x000fe2000001ff00 */
[----:B------:R-:W-:Y:S01]  /*0f10*/  IMAD.U32 R6, RZ, RZ, UR7 ;  /* 0x00000007ff067e24 */ /* 0x000fe2000f8e00ff */
[----:B------:R-:W-:Y:S01]  /*0f20*/  IADD3 R8, P3, PT, R12, R8, RZ ;  /* 0x000000080c087210 */ /* 0x000fe20007f7e0ff */
[----:B------:R-:W-:Y:S01]  /*0f30*/  IMAD.U32 R7, RZ, RZ, UR6 ;  /* 0x00000006ff077e24 */ /* 0x000fe2000f8e00ff */
[----:B------:R-:W-:Y:S01]  /*0f40*/  CS2R R80, SRZ ;  /* 0x0000000000507805 */ /* 0x000fe2000001ff00 */
[C---:B------:R-:W-:Y:S01]  /*0f50*/  IMAD R35, R214.reuse, UR21, RZ ;  /* 0x00000015d6237c24 */ /* 0x040fe2000f8e02ff */
[----:B------:R-:W-:Y:S01]  /*0f60*/  USHF.R.S32.HI UR21, URZ, 0x1f, UR48 ;  /* 0x0000001fff157899 */ /* 0x000fe20008011430 */
[----:B------:R-:W-:Y:S01]  /*0f70*/  IMAD.WIDE.U32 R2, R214, UR20, R2 ;  /* 0x00000014d6027c25 */ /* 0x000fe2000f8e0002 */
[----:B------:R-:W-:Y:S02]  /*0f80*/  CS2R R74, SRZ ;  /* 0x00000000004a7805 */ /* 0x000fe4000001ff00 */
[----:B------:R-:W-:-:S02]  /*0f90*/  CS2R R72, SRZ ;  /* 0x0000000000487805 */ /* 0x000fc4000001ff00 */
[----:B------:R-:W-:Y:S01]  /*0fa0*/  CS2R R70, SRZ ;  /* 0x0000000000467805 */ /* 0x000fe2000001ff00 */
[----:B------:R-:W-:Y:S01]  /*0fb0*/  IMAD.IADD R5, R13, 0x1, R16 ;  /* 0x000000010d057824 */ /* 0x000fe200078e0210 */
[----:B------:R-:W-:Y:S01]  /*0fc0*/  IADD3 R29, P1, P0, R10, UR7, R2 ;  /* 0x000000070a1d7c10 */ /* 0x000fe2000f83e002 */
[----:B------:R-:W-:Y:S01]  /*0fd0*/  IMAD.WIDE.U32 R6, R214, UR20, R6 ;  /* 0x00000014d6067c25 */ /* 0x000fe2000f8e0006 */
[C---:B------:R-:W-:Y:S02]  /*0fe0*/  IADD3 R28, P2, PT, R10.reuse, R2, RZ ;  /* 0x000000020a1c7210 */ /* 0x040fe40007f5e0ff */
[----:B------:R-:W-:Y:S02]  /*0ff0*/  CS2R R68, SRZ ;  /* 0x0000000000447805 */ /* 0x000fe4000001ff00 */
[----:B------:R-:W-:Y:S01]  /*1000*/  IADD3.X R9, PT, PT, R5, R34, R9, P3, !PT ;  /* 0x0000002205097210 */ /* 0x000fe20001ffe409 */
[----:B------:R-:W-:Y:S01]  /*1010*/  IMAD.IADD R14, R35, 0x1, R3 ;  /* 0x00000001230e7824 */ /* 0x000fe200078e0203 */
[----:B------:R-:W-:Y:S01]  /*1020*/  IADD3 R21, P3, PT, R10, R6, RZ ;  /* 0x000000060a157210 */ /* 0x000fe20007f7e0ff */
[----:B------:R-:W-:Y:S01]  /*1030*/  IMAD.IADD R3, R11, 0x1, R17 ;  /* 0x000000010b037824 */ /* 0x000fe200078e0211 */
[----:B------:R-:W-:Y:S01]  /*1040*/  IADD3.X R13, PT, PT, R5, UR13, R0, P5, P4 ;  /* 0x0000000d050d7c10 */ /* 0x000fe2000afe8400 */
[----:B------:R-:W-:Y:S01]  /*1050*/  IMAD.X R11, R0, 0x1, R5, P6 ;  /* 0x00000001000b7824 */ /* 0x000fe200030e0605 */
[----:B------:R-:W-:Y:S01]  /*1060*/  CS2R R62, SRZ ;  /* 0x00000000003e7805 */ /* 0x000fe2000001ff00 */
[C---:B---3--:R-:W-:Y:S01]  /*1070*/  IMAD R0, R24.reuse, UR21, RZ ;  /* 0x0000001518007c24 */ /* 0x048fe2000f8e02ff */
[----:B------:R-:W-:Y:S01]  /*1080*/  IADD3.X R33, PT, PT, R3, R35, R7, P3, !PT ;  /* 0x0000002303217210 */ /* 0x000fe20001ffe407 */
[----:B------:R-:W-:Y:S01]  /*1090*/  IMAD.WIDE.U32 R6, R24, UR48, RZ ;  /* 0x0000003018067c25 */ /* 0x000fe2000f8e00ff */
[----:B-----5:R-:W-:-:S02]  /*10a0*/  LEA R22, P3, R8, UR4, 0x1 ;  /* 0x0000000408167c11 */ /* 0x020fc4000f8608ff */
[----:B------:R-:W-:Y:S02]  /*10b0*/  CS2R R60, SRZ ;  /* 0x00000000003c7805 */ /* 0x000fe4000001ff00 */
[----:B------:R-:W-:Y:S01]  /*10c0*/  IADD3.X R36, PT, PT, R3, UR6, R14, P1, P0 ;  /* 0x0000000603247c10 */ /* 0x000fe20008fe040e */
[----:B------:R-:W-:Y:S01]  /*10d0*/  IMAD R0, R25, UR48, R0 ;  /* 0x0000003019007c24 */ /* 0x000fe2000f8e0200 */
[----:B------:R-:W-:Y:S01]  /*10e0*/  LOP3.LUT R6, R6, R216, RZ, 0xfc, !PT ;  /* 0x000000d806067212 */ /* 0x000fe200078efcff */
[----:B------:R-:W3:Y:S01]  /*10f0*/  LDCU.64 UR6, c[0x0][0x390] ;  /* 0x00007200ff0677ac */ /* 0x000ee20008000a00 */
[----:B------:R-:W-:Y:S01]  /*1100*/  LEA.HI.X R23, R8, UR5, R9, 0x1, P3 ;  /* 0x0000000508177c11 */ /* 0x000fe200098f0c09 */
[----:B------:R-:W-:Y:S01]  /*1110*/  IMAD.IADD R7, R7, 0x1, R0 ;  /* 0x0000000107077824 */ /* 0x000fe200078e0200 */
[C---:B------:R-:W-:Y:S01]  /*1120*/  LEA R16, P1, R15.reuse, UR4, 0x1 ;  /* 0x000000040f107c11 */ /* 0x040fe2000f8208ff */
[----:B-1----:R-:W-:Y:S01]  /*1130*/  IMAD.U32 R0, RZ, RZ, UR16 ;  /* 0x00000010ff007e24 */ /* 0x002fe2000f8e00ff */
[----:B------:R-:W-:Y:S01]  /*1140*/  CS2R R66, SRZ ;  /* 0x0000000000427805 */ /* 0x000fe2000001ff00 */
[----:B------:R-:W-:Y:S01]  /*1150*/  IMAD.U32 R8, RZ, RZ, UR17 ;  /* 0x00000011ff087e24 */ /* 0x000fe2000f8e00ff */
[----:B------:R-:W1:Y:S01]  /*1160*/  LDCU.64 UR16, c[0x0][0x380] ;  /* 0x00007000ff1077ac */ /* 0x000e620008000a00 */
[----:B------:R-:W-:Y:S01]  /*1170*/  IMAD.WIDE.U32 R6, R0, UR27, R6 ;  /* 0x0000001b00067c25 */ /* 0x000fe2000f8e0006 */
[----:B------:R-:W-:-:S02]  /*1180*/  LEA.HI.X R17, R15, UR5, R11, 0x1, P1 ;  /* 0x000000050f117c11 */ /* 0x000fc400088f0c0b */
[----:B------:R-:W-:Y:S02]  /*1190*/  CS2R R64, SRZ ;  /* 0x0000000000407805 */ /* 0x000fe4000001ff00 */
[----:B------:R-:W-:Y:S01]  /*11a0*/  CS2R R58, SRZ ;  /* 0x00000000003a7805 */ /* 0x000fe2000001ff00 */
[----:B------:R-:W-:Y:S01]  /*11b0*/  IMAD.MOV.U32 R2, RZ, RZ, R10 ;  /* 0x000000ffff027224 */ /* 0x000fe200078e000a */
[----:B------:R-:W-:Y:S01]  /*11c0*/  CS2R R56, SRZ ;  /* 0x0000000000387805 */ /* 0x000fe2000001ff00 */
[----:B------:R-:W-:Y:S01]  /*11d0*/  IMAD R0, R26, UR21, RZ ;  /* 0x000000151a007c24 */ /* 0x000fe2000f8e02ff */
[----:B------:R-:W-:Y:S01]  /*11e0*/  CS2R R54, SRZ ;  /* 0x0000000000367805 */ /* 0x000fe2000001ff00 */
[----:B------:R-:W-:Y:S01]  /*11f0*/  IMAD R7, R8, UR27, R7 ;  /* 0x0000001b08077c24 */ /* 0x000fe2000f8e0207 */
[----:B------:R-:W-:Y:S01]  /*1200*/  CS2R R52, SRZ ;  /* 0x0000000000347805 */ /* 0x000fe2000001ff00 */
[----:B----4-:R-:W-:Y:S01]  /*1210*/  IMAD.U32 R10, RZ, RZ, UR14 ;  /* 0x0000000eff0a7e24 */ /* 0x010fe2000f8e00ff */
[----:B------:R-:W-:Y:S01]  /*1220*/  CS2R R46, SRZ ;  /* 0x00000000002e7805 */ /* 0x000fe2000001ff00 */
[----:B------:R-:W-:Y:S01]  /*1230*/  IMAD.X R32, R14, 0x1, R3, P2 ;  /* 0x000000010e207824 */ /* 0x000fe200010e0603 */
[----:B------:R-:W-:Y:S01]  /*1240*/  CS2R R44, SRZ ;  /* 0x00000000002c7805 */ /* 0x000fe2000001ff00 */
[----:B------:R-:W-:Y:S01]  /*1250*/  IMAD R14, R27, UR48, R0 ;  /* 0x000000301b0e7c24 */ /* 0x000fe2000f8e0200 */
[----:B------:R-:W-:Y:S01]  /*1260*/  CS2R R50, SRZ ;  /* 0x0000000000327805 */ /* 0x000fe2000001ff00 */
[----:B------:R-:W-:Y:S01]  /*1270*/  IMAD.WIDE.U32 R8, R26, UR48, R18 ;  /* 0x000000301a087c25 */ /* 0x000fe2000f8e0012 */
[----:B---3--:R-:W-:-:S02]  /*1280*/  LEA R18, P1, R21, UR6, 0x1 ;  /* 0x0000000615127c11 */ /* 0x008fc4000f8208ff */
[----:B------:R-:W-:Y:S02]  /*1290*/  CS2R R48, SRZ ;  /* 0x0000000000307805 */ /* 0x000fe4000001ff00 */
[----:B------:R-:W-:Y:S01]  /*12a0*/  CS2R R42, SRZ ;  /* 0x00000000002a7805 */ /* 0x000fe2000001ff00 */
[----:B------:R-:W-:Y:S01]  /*12b0*/  IMAD.U32 R0, RZ, RZ, UR15 ;  /* 0x0000000fff007e24 */ /* 0x000fe2000f8e00ff */
[----:B------:R-:W-:Y:S01]  /*12c0*/  LEA.HI.X R19, R21, UR7, R33, 0x1, P1 ;  /* 0x0000000715137c11 */ /* 0x000fe200088f0c21 */
[----:B------:R-:W-:Y:S01]  /*12d0*/  IMAD.WIDE.U32 R10, R10, UR26, R6 ;  /* 0x0000001a0a0a7c25 */ /* 0x000fe2000f8e0006 */
[----:B------:R-:W3:Y:S01]  /*12e0*/  LDCU.64 UR14, c[0x0][0x460] ;  /* 0x00008c00ff0e77ac */ /* 0x000ee20008000a00 */
[----:B------:R-:W-:Y:S02]  /*12f0*/  CS2R R40, SRZ ;  /* 0x0000000000287805 */ /* 0x000fe4000001ff00 */
[----:B------:R-:W-:Y:S01]  /*1300*/  CS2R R38, SRZ ;  /* 0x0000000000267805 */ /* 0x000fe2000001ff00 */
[----:B------:R-:W-:Y:S01]  /*1310*/  IMAD.MOV.U32 R4, RZ, RZ, R12 ;  /* 0x000000ffff047224 */ /* 0x000fe200078e000c */
[----:B------:R-:W-:Y:S01]  /*1320*/  LEA R12, P0, R20, UR4, 0x1 ;  /* 0x00000004140c7c11 */ /* 0x000fe2000f8008ff */
[----:B------:R-:W-:-:S02]  /*1330*/  IMAD.IADD R7, R9, 0x1, R14 ;  /* 0x0000000109077824 */ /* 0x000fc400078e020e */
[----:B------:R-:W-:Y:S01]  /*1340*/  IMAD.MOV.U32 R6, RZ, RZ, R8 ;  /* 0x000000ffff067224 */ /* 0x000fe200078e0008 */
[----:B------:R-:W-:Y:S01]  /*1350*/  LEA.HI.X R13, R20, UR5, R13, 0x1, P0 ;  /* 0x00000005140d7c11 */ /* 0x000fe200080f0c0d */
[----:B------:R-:W-:Y:S01]  /*1360*/  IMAD R11, R0, UR26, R11 ;  /* 0x0000001a000b7c24 */ /* 0x000fe2000f8e020b */
[----:B------:R-:W-:Y:S01]  /*1370*/  LEA R20, P0, R28, UR6, 0x1 ;  /* 0x000000061c147c11 */ /* 0x000fe2000f8008ff */
[----:B------:R-:W-:Y:S01]  /*1380*/  IMAD.WIDE.U32 R4, R214, UR12, R4 ;  /* 0x0000000cd6047c25 */ /* 0x000fe2000f8e0004 */
[----:B------:R-:W4:Y:S02]  /*1390*/  LDCU.64 UR12, c[0x0][0x550] ;  /* 0x0000aa00ff0c77ac */ /* 0x000f240008000a00 */
[----:B------:R-:W-:Y:S01]  /*13a0*/  LEA.HI.X R21, R28, UR7, R32, 0x1, P0 ;  /* 0x000000071c157c11 */ /* 0x000fe200080f0c20 */
[----:B--2---:R-:W-:Y:S01]  /*13b0*/  IMAD.WIDE.U32 R8, R30, UR26, R6 ;  /* 0x0000001a1e087c25 */ /* 0x004fe2000f8e0006 */
[----:B------:R-:W-:Y:S01]  /*13c0*/  LEA R14, P0, R29, UR6, 0x1 ;  /* 0x000000061d0e7c11 */ /* 0x000fe2000f8008ff */
[----:B---3--:R-:W-:-:S02]  /*13d0*/  UISETP.NE.U32.AND UP1, UPT, UR14, URZ, UPT ;  /* 0x000000ff0e00728c */ /* 0x008fc4000bf25070 */
[----:B------:R-:W-:Y:S01]  /*13e0*/  IMAD R0, R214, R25, RZ ;  /* 0x00000019d6007224 */ /* 0x000fe200078e02ff */
[----:B------:R-:W-:Y:S01]  /*13f0*/  SHF.L.U64.HI R25, R24, 0x5, R25 ;  /* 0x0000000518197819 */ /* 0x000fe20000010219 */
[----:B------:R-:W-:Y:S01]  /*1400*/  IMAD.WIDE.U32 R6, R214, R24, R10 ;  /* 0x00000018d6067225 */ /* 0x000fe200078e000a */
[----:B------:R-:W-:Y:S01]  /*1410*/  LEA R10, P1, R4, UR4, 0x1 ;  /* 0x00000004040a7c11 */ /* 0x000fe2000f8208ff */
[----:B------:R-:W-:Y:S01]  /*1420*/  UISETP.NE.AND.EX UP1, UPT, UR15, URZ, UPT, UP1 ;  /* 0x000000ff0f00728c */ /* 0x000fe2000bf25310 */
[----:B------:R-:W-:Y:S01]  /*1430*/  LEA.HI.X R15, R29, UR7, R36, 0x1, P0 ;  /* 0x000000071d0f7c11 */ /* 0x000fe200080f0c24 */
[----:B------:R-:W-:Y:S01]  /*1440*/  IMAD.IADD R0, R7, 0x1, R0 ;  /* 0x0000000107007824 */ /* 0x000fe200078e0200 */
[C---:B-1----:R-:W-:Y:S01]  /*1450*/  LEA R249, P2, R6.reuse, UR16, 0x1 ;  /* 0x0000001006f97c11 */ /* 0x042fe2000f8408ff */
[----:B------:R-:W-:Y:S01]  /*1460*/  IMAD.IADD R5, R5, 0x1, R34 ;  /* 0x0000000105057824 */ /* 0x000fe200078e0222 */
[----:B------:R-:W-:Y:S01]  /*1470*/  UMOV UR4, UR24 ;  /* 0x0000001800047c82 */ /* 0x000fe20008000000 */
[----:B------:R-:W-:Y:S01]  /*1480*/  IMAD R9, R31, UR26, R9 ;  /* 0x0000001a1f097c24 */ /* 0x000fe2000f8e0209 */
[----:B------:R-:W-:Y:S01]  /*1490*/  LEA.HI.X R248, R6, UR17, R0, 0x1, P2 ;  /* 0x0000001106f87c11 */ /* 0x000fe200090f0c00 */
[----:B------:R-:W-:Y:S01]  /*14a0*/  IMAD.WIDE.U32 R2, R214, UR20, R2 ;  /* 0x00000014d6027c25 */ /* 0x000fe2000f8e0002 */
[----:B------:R-:W-:Y:S01]  /*14b0*/  LEA.HI.X R11, R4, UR5, R5, 0x1, P1 ;  /* 0x00000005040b7c11 */ /* 0x000fe200088f0c05 */
[----:B------:R-:W-:-:S02]  /*14c0*/  USHF.R.S32.HI UR5, URZ, 0x1f, UR46 ;  /* 0x0000001fff057899 */ /* 0x000fc4000801142e */
[----:B------:R-:W-:Y:S01]  /*14d0*/  IMAD.SHL.U32 R0, R24, 0x20, RZ ;  /* 0x0000002018007824 */ /* 0x000fe200078e00ff */
[----:B------:R-:W-:Y:S01]  /*14e0*/  UIMAD.WIDE.U32 UR14, UR27, UR46, URZ ;  /* 0x0000002e1b0e72a5 */ /* 0x000fe2000f8e00ff */
[C---:B------:R-:W-:Y:S01]  /*14f0*/  IMAD R24, R214.reuse, R27, RZ ;  /* 0x0000001bd6187224 */ /* 0x040fe200078e02ff */
[----:B------:R-:W-:Y:S01]  /*1500*/  UIMAD UR5, UR5, UR27, URZ ;  /* 0x0000001b050572a4 */ /* 0x000fe2000f8e02ff */
[----:B------:R-:W-:Y:S01]  /*1510*/  IMAD.WIDE.U32 R4, R214, R26, R8 ;  /* 0x0000001ad6047225 */ /* 0x000fe200078e0008 */
[----:B------:R-:W-:Y:S01]  /*1520*/  LEA R8, P0, R2, UR6, 0x1 ;  /* 0x0000000602087c11 */ /* 0x000fe2000f8008ff */
[----:B------:R-:W-:Y:S01]  /*1530*/  UIMAD.WIDE.U32 UR50, UR14, UR34, URZ ;  /* 0x000000220e3272a5 */ /* 0x000fe2000f8e00ff */
[----:B------:R-:W-:Y:S01]  /*1540*/  LEA R6, P1, R0, R249, 0x1 ;  /* 0x000000f900067211 */ /* 0x000fe200078208ff */
[----:B------:R-:W-:Y:S01]  /*1550*/  IMAD.IADD R7, R3, 0x1, R35 ;  /* 0x0000000103077824 */ /* 0x000fe200078e0223 */
[----:B----4-:R-:W-:Y:S01]  /*1560*/  LEA R247, P2, R4, UR12, 0x1 ;  /* 0x0000000c04f77c11 */ /* 0x010fe2000f8408ff */
[----:B------:R-:W-:Y:S01]  /*1570*/  IMAD.IADD R3, R5, 0x1, R24 ;  /* 0x0000000105037824 */ /* 0x000fe200078e0218 */
[----:B------:R-:W-:Y:S01]  /*1580*/  UIADD3 UR5, UPT, UPT, UR15, UR5, URZ ;  /* 0x000000050f057290 */ /* 0x000fe2000fffe0ff */
[----:B------:R-:W1:Y:S01]  /*1590*/  S2R R24, SR_CTAID.X ;  /* 0x0000000000187919 */ /* 0x000e620000002500 */
[----:B------:R-:W-:Y:S01]  /*15a0*/  LEA.HI.X R9, R2, UR7, R7, 0x1, P0 ;  /* 0x0000000702097c11 */ /* 0x000fe200080f0c07 */
[----:B------:R-:W-:Y:S01]  /*15b0*/  UIMAD UR16, UR26, UR36, URZ ;  /* 0x000000241a1072a4 */ /* 0x000fe2000f8e02ff */
[----:B------:R-:W-:Y:S01]  /*15c0*/  LEA.HI.X R246, R4, UR13, R3, 0x1, P2 ;  /* 0x0000000d04f67c11 */ /* 0x000fe200090f0c03 */
[----:B------:R-:W-:Y:S01]  /*15d0*/  USHF.R.S32.HI UR13, URZ, 0x1f, UR34 ;  /* 0x0000001fff0d7899 */ /* 0x000fe20008011422 */
[----:B------:R-:W-:Y:S01]  /*15e0*/  ISETP.NE.AND P2, PT, RZ, UR37, PT ;  /* 0x00000025ff007c0c */ /* 0x000fe2000bf45270 */
[----:B------:R-:W-:Y:S01]  /*15f0*/  UIMAD UR5, UR5, UR34, URZ ;  /* 0x00000022050572a4 */ /* 0x000fe2000f8e02ff */
[----:B------:R-:W-:Y:S01]  /*1600*/  LOP3.LUT R2, R244, 0x1f8, RZ, 0xc0, !PT ;  /* 0x000001f8f4027812 */ /* 0x000fe200078ec0ff */
[----:B------:R-:W-:Y:S01]  /*1610*/  IMAD.MOV.U32 R5, RZ, RZ, R246 ;  /* 0x000000ffff057224 */ /* 0x000fe200078e00f6 */
[----:B------:R-:W-:Y:S01]  /*1620*/  LEA.HI.X R7, R0, R248, R25, 0x1, P1 ;  /* 0x000000f800077211 */ /* 0x000fe200008f0c19 */
[----:B------:R-:W-:Y:S01]  /*1630*/  IMAD.SHL.U32 R0, R26, 0x20, RZ ;  /* 0x000000201a007824 */ /* 0x000fe200078e00ff */
[----:B------:R-:W-:Y:S01]  /*1640*/  LOP3.LUT R4, R2, 0x38, R220, 0x78, !PT ;  /* 0x0000003802047812 */ /* 0x000fe200078e78dc */
[----:B------:R-:W-:Y:S01]  /*1650*/  UIMAD UR5, UR13, UR14, UR5 ;  /* 0x0000000e0d0572a4 */ /* 0x000fe2000f8e0205 */
[----:B------:R-:W-:Y:S01]  /*1660*/  SHF.L.U64.HI R3, R26, 0x5, R27 ;  /* 0x000000051a037819 */ /* 0x000fe2000001021b */
[----:B------:R-:W-:Y:S01]  /*1670*/  USHF.R.S32.HI UR12, URZ, 0x1f, UR36 ;  /* 0x0000001fff0c7899 */ /* 0x000fe20008011424 */
[----:B------:R-:W-:Y:S01]  /*1680*/  LEA R2, P0, R0, R247, 0x1 ;  /* 0x000000f700027211 */ /* 0x000fe200078008ff */
[----:B------:R-:W-:Y:S01]  /*1690*/  UIADD3 UR5, UPT, UPT, UR51, UR5, URZ ;  /* 0x0000000533057290 */ /* 0x000fe2000fffe0ff */
[----:B------:R-:W-:Y:S01]  /*16a0*/  LOP3.LUT R4, R4, 0x1e00, R244, 0xf8, !PT ;  /* 0x00001e0004047812 */ /* 0x000fe200078ef8f4 */
[----:B------:R-:W-:Y:S01]  /*16b0*/  USEL UR15, URZ, 0x4000, UP0 ;  /* 0x00004000ff0f7887 */ /* 0x000fe20008000000 */
[----:B------:R-:W-:Y:S01]  /*16c0*/  LEA.HI.X R3, R0, R246, R3, 0x1, P0 ;  /* 0x000000f600037211 */ /* 0x000fe200000f0c03 */
[----:B------:R-:W-:Y:S01]  /*16d0*/  USHF.R.S32.HI UR17, URZ, 0x1f, UR16 ;  /* 0x0000001fff117899 */ /* 0x000fe20008011410 */
[----:B------:R-:W-:Y:S01]  /*16e0*/  LEA R0, R4, UR4, 0x1 ;  /* 0x0000000404007c11 */ /* 0x000fe2000f8e08ff */
[----:B------:R-:W-:Y:S01]  /*16f0*/  IMAD.MOV.U32 R4, RZ, RZ, R247 ;  /* 0x000000ffff047224 */ /* 0x000fe200078e00f7 */
[----:B------:R-:W-:Y:S01]  /*1700*/  @P2 BAR.SYNC.DEFER_BLOCKING 0x0 ;  /* 0x0000000000002b1d */ /* 0x000fe20000010000 */
[----:B------:R-:W-:-:S02]  /*1710*/  UIMAD UR5, UR5, UR36, URZ ;  /* 0x00000024050572a4 */ /* 0x000fc4000f8e02ff */
[----:B------:R-:W-:Y:S01]  /*1720*/  USEL UR41, UR41, URZ, UP1 ;  /* 0x000000ff29297287 */ /* 0x000fe20008800000 */
[----:B------:R-:W-:Y:S01]  /*1730*/  VIADD R242, R0, UR15 ;  /* 0x0000000f00f27c36 */ /* 0x000fe20008000000 */
[----:B------:R-:W-:Y:S02]  /*1740*/  UIMAD.WIDE.U32 UR16, UR50, UR36, UR16 ;  /* 0x00000024321072a5 */ /* 0x000fe4000f8e0010 */
[----:B------:R-:W-:Y:S02]  /*1750*/  UIMAD UR5, UR12, UR50, UR5 ;  /* 0x000000320c0572a4 */ /* 0x000fe4000f8e0205 */
[----:B------:R-:W-:Y:S02]  /*1760*/  UIADD3 UR41, UP0, UPT, UR48, UR41, URZ ;  /* 0x0000002930297290 */ /* 0x000fe4000ff1e0ff */
[----:B------:R-:W-:Y:S02]  /*1770*/  UIADD3 UR17, UPT, UPT, UR17, UR5, URZ ;  /* 0x0000000511117290 */ /* 0x000fe4000fffe0ff */
[----:B------:R-:W-:-:S02]  /*1780*/  UIADD3.X UR21, UPT, UPT, URZ, UR21, URZ, UP0, !UPT ;  /* 0x00000015ff157290 */ /* 0x000fc400087fe4ff */
[----:B------:R-:W-:Y:S02]  /*1790*/  UIMAD UR5, UR53, UR41, URZ ;  /* 0x00000029350572a4 */ /* 0x000fe4000f8e02ff */
[----:B------:R-:W-:Y:S02]  /*17a0*/  UIMAD.WIDE.U32 UR16, UR52, UR41, UR16 ;  /* 0x00000029341072a5 */ /* 0x000fe4000f8e0010 */
[----:B------:R-:W-:Y:S01]  /*17b0*/  UIMAD UR5, UR52, UR21, UR5 ;  /* 0x00000015340572a4 */ /* 0x000fe2000f8e0205 */
[----:B------:R-:W2:Y:S01]  /*17c0*/  LDCU.64 UR6, c[0x0][0x570] ;  /* 0x0000ae00ff0677ac */ /* 0x000ea20008000a00 */
[----:B------:R-:W-:Y:S01]  /*17d0*/  @!PT LDS RZ, [RZ] ;  /* 0x00000000fffff984 */ /* 0x000fe20000000800 */
[----:B------:R-:W-:Y:S01]  /*17e0*/  @!PT LDS RZ, [RZ] ;  /* 0x00000000fffff984 */ /* 0x000fe20000000800 */
[----:B------:R-:W-:Y:S01]  /*17f0*/  @!PT LDS RZ, [RZ] ;  /* 0x00000000fffff984 */ /* 0x000fe20000000800 */
[----:B------:R-:W-:Y:S02]  /*1800*/  LDGSTS.E.BYPASS.LTC128B.128 [R0+0x8000], desc[UR30][R4.64] ;  /* 0x0800000004007fae */ /* 0x000fe4000b981a1e */
[----:B------:R-:W-:Y:S02]  /*1810*/  UIADD3 UR5, UPT, UPT, UR17, UR5, URZ ;  /* 0x0000000511057290 */ /* 0x000fe4000fffe0ff */
[----:B------:R-:W-:Y:S01]  /*1820*/  USHF.L.U32 UR20, UR39, 0x6, URZ ;  /* 0x0000000627147899 */ /* 0x000fe200080006ff */
[----:B------:R3:W-:Y:S01]  /*1830*/  LDGSTS.E.BYPASS.LTC128B.128 [R0+0xa000], desc[UR30][R4.64+0x80] ;  /* 0x0a00008004007fae */ /* 0x0007e2000b981a1e */
[----:B------:R-:W4:Y:S03]  /*1840*/  LDCU.64 UR12, c[0x0][0x420] ;  /* 0x00008400ff0c77ac */ /* 0x000f260008000a00 */
[----:B------:R-:W-:Y:S04]  /*1850*/  LDGSTS.E.BYPASS.LTC128B.128 [R0+0x9000], desc[UR30][R2.64] ;  /* 0x0900000002007fae */ /* 0x000fe8000b981a1e */
[----:B------:R5:W-:Y:S01]  /*1860*/  LDGSTS.E.BYPASS.LTC128B.128 [R0+0xb000], desc[UR30][R2.64+0x80] ;  /* 0x0b00008002007fae */ /* 0x000be2000b981a1e */
[----:B---3--:R-:W1:Y:S01]  /*1870*/  LDC.64 R4, c[0x0][0x5f8] ;  /* 0x00017e00ff047b82 */ /* 0x008e620000000a00 */
[----:B-----5:R-:W-:-:S02]  /*1880*/  IMAD.MOV.U32 R2, RZ, RZ, R249 ;  /* 0x000000ffff027224 */ /* 0x020fc400078e00f9 */
[----:B------:R-:W-:-:S05]  /*1890*/  IMAD.MOV.U32 R3, RZ, RZ, R248 ;  /* 0x000000ffff037224 */ /* 0x000fca00078e00f8 */
[----:B------:R-:W-:Y:S04]  /*18a0*/  LDGSTS.E.BYPASS.LTC128B.128 [R242], desc[UR30][R2.64] ;  /* 0x0000000002f27fae */ /* 0x000fe8000b981a1e */
[----:B------:R1:W-:Y:S04]  /*18b0*/  LDGSTS.E.BYPASS.LTC128B.128 [R242+0x2000], desc[UR30][R2.64+0x80] ;  /* 0x0200008002f27fae */ /* 0x0003e8000b981a1e */
[----:B------:R3:W-:Y:S04]  /*18c0*/  LDGSTS.E.BYPASS.LTC128B.128 [R242+0x1000], desc[UR30][R6.64] ;  /* 0x0100000006f27fae */ /* 0x0007e8000b981a1e */
[----:B------:R3:W-:Y:S04]  /*18d0*/  LDGSTS.E.BYPASS.LTC128B.128 [R242+0x3000], desc[UR30][R6.64+0x80] ;  /* 0x0300008006f27fae */ /* 0x0007e8000b981a1e */
[----:B------:R3:W-:Y:S04]  /*18e0*/  LDGSTS.E.BYPASS.LTC128B.128 [R0+0xc000], desc[UR30][R10.64] ;  /* 0x0c0000000a007fae */ /* 0x0007e8000b981a1e */
[----:B------:R3:W-:Y:S04]  /*18f0*/  LDGSTS.E.BYPASS.LTC128B.128 [R0+0x10000], desc[UR30][R10.64+0x80] ;  /* 0x100000800a007fae */ /* 0x0007e8000b981a1e */
[----:B------:R3:W-:Y:S04]  /*1900*/  LDGSTS.E.BYPASS.LTC128B.128 [R0+0xd000], desc[UR30][R22.64] ;  /* 0x0d00000016007fae */ /* 0x0007e8000b981a1e */
[----:B------:R3:W-:Y:S01]  /*1910*/  LDGSTS.E.BYPASS.LTC128B.128 [R0+0x11000], desc[UR30][R22.64+0x80] ;  /* 0x1100008016007fae */ /* 0x0007e2000b981a1e */
[----:B-1----:R-:W-:-:S03]  /*1920*/  IMAD.WIDE.U32 R2, R24, R4, RZ ;  /* 0x0000000418027225 */ /* 0x002fc600078e00ff */
[----:B------:R3:W-:Y:S01]  /*1930*/  LDGSTS.E.BYPASS.LTC128B.128 [R0+0xe000], desc[UR30][R16.64] ;  /* 0x0e00000010007fae */ /* 0x0007e2000b981a1e */
[----:B------:R-:W-:Y:S01]  /*1940*/  IMAD R4, R24, R5, R3 ;  /* 0x0000000518047224 */ /* 0x000fe200078e0203 */
[----:B------:R-:W-:Y:S02]  /*1950*/  SEL R2, R2, RZ, P2 ;  /* 0x000000ff02027207 */ /* 0x000fe40001000000 */
[----:B------:R3:W-:Y:S01]  /*1960*/  LDGSTS.E.BYPASS.LTC128B.128 [R0+0x12000], desc[UR30][R16.64+0x80] ;  /* 0x1200008010007fae */ /* 0x0007e2000b981a1e */
[----:B------:R-:W-:Y:S02]  /*1970*/  SHF.R.S32.HI R3, RZ, 0x1f, R37 ;  /* 0x0000001fff037819 */ /* 0x000fe40000011425 */
[----:B------:R-:W-:Y:S01]  /*1980*/  IADD3 R5, P1, P0, R37, UR16, R2 ;  /* 0x0000001025057c10 */ /* 0x000fe2000f83e002 */
[----:B------:R3:W-:Y:S01]  /*1990*/  LDGSTS.E.BYPASS.LTC128B.128 [R0+0xf000], desc[UR30][R12.64] ;  /* 0x0f0000000c007fae */ /* 0x0007e2000b981a1e */
[----:B------:R-:W-:Y:S02]  /*19a0*/  SEL R2, R4, RZ, P2 ;  /* 0x000000ff04027207 */ /* 0x000fe40001000000 */
[----:B------:R-:W-:Y:S01]  /*19b0*/  CS2R R36, SRZ ;  /* 0x0000000000247805 */ /* 0x000fe2000001ff00 */
[----:B----4-:R-:W-:Y:S01]  /*19c0*/  UIMAD.WIDE UR16, UR42, 0x4, UR12 ;  /* 0x000000042a1078a5 */ /* 0x010fe2000f8e020c */
[----:B------:R3:W-:Y:S01]  /*19d0*/  LDGSTS.E.BYPASS.LTC128B.128 [R0+0x13000], desc[UR30][R12.64+0x80] ;  /* 0x130000800c007fae */ /* 0x0007e2000b981a1e */
[----:B------:R-:W-:Y:S01]  /*19e0*/  IADD3.X R4, PT, PT, R3, UR5, R2, P1, P0 ;  /* 0x0000000503047c10 */ /* 0x000fe20008fe0402 */
[----:B------:R-:W1:Y:S01]  /*19f0*/  LDCU UR5, c[0x0][0x508] ;  /* 0x0000a100ff0577ac */ /* 0x000e620008000800 */
[----:B------:R-:W-:Y:S01]  /*1a00*/  IMAD.U32 R3, RZ, RZ, UR20 ;  /* 0x00000014ff037e24 */ /* 0x000fe2000f8e00ff */
[----:B------:R3:W-:Y:S01]  /*1a10*/  LDGSTS.E.BYPASS.LTC128B.128 [R0+0x14000], desc[UR30][R8.64] ;  /* 0x1400000008007fae */ /* 0x0007e2000b981a1e */
[----:B------:R-:W-:Y:S01]  /*1a20*/  IADD3 R2, P0, PT, R5, UR20, RZ ;  /* 0x0000001405027c10 */ /* 0x000fe2000ff1e0ff */
[----:B------:R-:W-:-:S02]  /*1a30*/  UIADD3 UR20, UPT, UPT, UR48, UR40, URZ ;  /* 0x0000002830147290 */ /* 0x000fc4000fffe0ff */
[----:B------:R3:W-:Y:S01]  /*1a40*/  LDGSTS.E.BYPASS.LTC128B.128 [R0+0x18000], desc[UR30][R8.64+0x80] ;  /* 0x1800008008007fae */ /* 0x0007e2000b981a1e */
[----:B------:R-:W-:Y:S02]  /*1a50*/  LEA.HI.X.SX32 R3, R3, R4, 0x1, P0 ;  /* 0x0000000403037211 */ /* 0x000fe400000f0eff */
[C---:B--2---:R-:W-:Y:S01]  /*1a60*/  LEA R240, P0, R2.reuse, UR6, 0x2 ;  /* 0x0000000602f07c11 */ /* 0x044fe2000f8010ff */
[----:B------:R3:W-:Y:S03]  /*1a70*/  LDGSTS.E.BYPASS.LTC128B.128 [R0+0x15000], desc[UR30][R18.64] ;  /* 0x1500000012007fae */ /* 0x0007e6000b981a1e */
[----:B------:R-:W-:Y:S01]  /*1a80*/  LEA.HI.X R241, R2, UR7, R3, 0x2, P0 ;  /* 0x0000000702f17c11 */ /* 0x000fe200080f1403 */
[----:B------:R3:W-:Y:S01]  /*1a90*/  LDGSTS.E.BYPASS.LTC128B.128 [R0+0x19000], desc[UR30][R18.64+0x80] ;  /* 0x1900008012007fae */ /* 0x0007e2000b981a1e */
[----:B------:R-:W2:Y:S03]  /*1aa0*/  LDCU.64 UR6, c[0x0][0x5e8] ;  /* 0x0000bd00ff0677ac */ /* 0x000ea60008000a00 */
[----:B------:R3:W-:Y:S01]  /*1ab0*/  LDGSTS.E.BYPASS.LTC128B.128 [R0+0x16000], desc[UR30][R20.64] ;  /* 0x1600000014007fae */ /* 0x0007e2000b981a1e */
[----:B-1----:R-:W-:-:S03]  /*1ac0*/  UIADD3 UR5, UPT, UPT, UR44, UR5, URZ ;  /* 0x000000052c057290 */ /* 0x002fc6000fffe0ff */
[----:B------:R3:W-:Y:S01]  /*1ad0*/  LDGSTS.E.BYPASS.LTC128B.128 [R0+0x1a000], desc[UR30][R20.64+0x80] ;  /* 0x1a00008014007fae */ /* 0x0007e2000b981a1e */
[----:B------:R-:W-:-:S03]  /*1ae0*/  UIADD3 UR35, UPT, UPT, -UR5, UR38, UR35 ;  /* 0x0000002605237290 */ /* 0x000fc6000fffe123 */
[----:B------:R3:W-:Y:S01]  /*1af0*/  LDGSTS.E.BYPASS.LTC128B.128 [R0+0x17000], desc[UR30][R14.64] ;  /* 0x170000000e007fae */ /* 0x0007e2000b981a1e */
[----:B------:R-:W-:-:S03]  /*1b00*/  USHF.R.S32.HI UR5, URZ, 0x1f, UR35 ;  /* 0x0000001fff057899 */ /* 0x000fc60008011423 */
[----:B------:R3:W-:Y:S01]  /*1b10*/  LDGSTS.E.BYPASS.LTC128B.128 [R0+0x1b000], desc[UR30][R14.64+0x80] ;  /* 0x1b0000800e007fae */ /* 0x0007e2000b981a1e */
[----:B------:R-:W-:Y:S02]  /*1b20*/  ULEA.HI UR5, UR5, UR35, URZ, 0x6 ;  /* 0x0000002305057291 */ /* 0x000fe4000f8f30ff */
[----:B--2---:R-:W-:Y:S01]  /*1b30*/  UIMAD.WIDE UR20, UR20, 0x4, UR6 ;  /* 0x00000004141478a5 */ /* 0x004fe2000f8e0206 */
[----:B------:R-:W0:Y:S01]  /*1b40*/  LDGDEPBAR ;  /* 0x00000000000079af */ /* 0x000e220000000000 */
[----:B------:R-:W-:-:S04]  /*1b50*/  USHF.R.S32.HI UR5, URZ, 0x6, UR5 ;  /* 0x00000006ff057899 */ /* 0x000fc80008011405 */
[----:B------:R-:W-:-:S04]  /*1b60*/  UISETP.LT.AND UP0, UPT, URZ, UR5, UPT ;  /* 0x00000005ff00728c */ /* 0x000fc8000bf01270 */
[----:B------:R-:W-:-:S04]  /*1b70*/  USEL UR5, URZ, UR5, !UP0 ;  /* 0x00000005ff057287 */ /* 0x000fc8000c000000 */
[----:B------:R-:W-:-:S09]  /*1b80*/  UISETP.GT.AND UP0, UPT, UR43, UR5, UPT ;  /* 0x000000052b00728c */ /* 0x000fd2000bf04270 */
[----:B------:R-:W-:Y:S05]  /*1b90*/  BRA.U !UP0, `(.L_x_251) ;  /* 0x0000004108d07547 */ /* 0x000fea000b800000 */
[----:B------:R-:W-:Y:S02]  /*1ba0*/  IMAD.MOV.U32 R2, RZ, RZ, 0x4 ;  /* 0x00000004ff027424 */ /* 0x000fe400078e00ff */
[C---:B------:R-:W-:Y:S01]  /*1bb0*/  IMAD.SHL.U32 R207, R220.reuse, 0x40, RZ ;  /* 0x00000040dccf7824 */ /* 0x040fe200078e00ff */
[----:B------:R-:W-:Y:S01]  /*1bc0*/  R2P PR, R220, 0x6 ;  /* 0x00000006dc007804 */ /* 0x000fe20000000000 */
[----:B------:R-:W-:-:S04]  /*1bd0*/  IMAD.WIDE.U32 R2, R245, R2, UR16 ;  /* 0x00000010f5027e25 */ /* 0x000fc8000f8e0002 */
[----:B------:R-:W-:Y:S01]  /*1be0*/  IMAD.SHL.U32 R208, R220, 0x20, RZ ;  /* 0x00000020dcd07824 */ /* 0x000fe200078e00ff */
[----:B---3--:R-:W2:Y:S01]  /*1bf0*/  LDG.E R6, desc[UR30][R2.64] ;  /* 0x0000001e02067981 */ /* 0x008ea2000c1e1900 */
[----:B------:R-:W-:Y:S01]  /*1c00*/  USHF.L.U32 UR6, UR43, 0x6, URZ ;  /* 0x000000062b067899 */ /* 0x000fe200080006ff */
[----:B------:R-:W1:Y:S01]  /*1c10*/  LDC R243, c[0x0][0x44c] ;  /* 0x00011300fff37b82 */ /* 0x000e620000000800 */
[----:B------:R-:W-:Y:S01]  /*1c20*/  IMAD.U32 R5, RZ, RZ, UR38 ;  /* 0x00000026ff057e24 */ /* 0x000fe2000f8e00ff */
[----:B------:R-:W5:Y:S01]  /*1c30*/  LDG.E R252, desc[UR30][R2.64+0x20] ;  /* 0x0000201e02fc7981 */ /* 0x000f62000c1e1900 */
[----:B------:R-:W-:Y:S01]  /*1c40*/  USHF.L.U32 UR39, UR39, 0x3, URZ ;  /* 0x0000000327277899 */ /* 0x000fe200080006ff */
[----:B------:R-:W3:Y:S02]  /*1c50*/  LDCU UR7, c[0x0][0x3e0] ;  /* 0x00007c00ff0777ac */ /* 0x000ee40008000800 */
[----:B------:R-:W5:Y:S01]  /*1c60*/  LDG.E R251, desc[UR30][R2.64+0x80] ;  /* 0x0000801e02fb7981 */ /* 0x000f62000c1e1900 */
[----:B------:R-:W4:Y:S03]  /*1c70*/  LDCU UR12, c[0x0][0x45c] ;  /* 0x00008b80ff0c77ac */ /* 0x000f260008000800 */
[----:B------:R3:W5:Y:S01]  /*1c80*/  LDG.E R250, desc[UR30][R2.64+0xa0] ;  /* 0x0000a01e02fa7981 */ /* 0x000762000c1e1900 */
[----:B------:R-:W-:Y:S01]  /*1c90*/  LOP3.LUT R216, R216, 0x1c0, R207, 0xf8, !PT ;  /* 0x000001c0d8d87812 */ /* 0x000fe200078ef8cf */
[----:B------:R-:W-:Y:S01]  /*1ca0*/  IMAD.MOV.U32 R212, RZ, RZ, 0x20 ;  /* 0x00000020ffd47424 */ /* 0x000fe200078e00ff */
[----:B------:R-:W-:Y:S01]  /*1cb0*/  ULEA UR13, UR33, UR38, 0x7 ;  /* 0x00000026210d7291 */ /* 0x000fe2000f8e38ff */
[----:B------:R-:W-:Y:S01]  /*1cc0*/  IMAD.MOV.U32 R215, RZ, RZ, 0x40 ;  /* 0x00000040ffd77424 */ /* 0x000fe200078e00ff */
[C---:B------:R-:W-:Y:S01]  /*1cd0*/  LOP3.LUT R0, R216.reuse, 0x8, R220, 0x78, !PT ;  /* 0x00000008d8007812 */ /* 0x040fe200078e78dc */
[----:B------:R-:W-:Y:S01]  /*1ce0*/  IMAD.MOV.U32 R159, RZ, RZ, RZ ;  /* 0x000000ffff9f7224 */ /* 0x000fe200078e00ff */
[----:B------:R-:W-:Y:S01]  /*1cf0*/  LOP3.LUT R4, R216, 0x8, R164, 0x78, !PT ;  /* 0x00000008d8047812 */ /* 0x000fe200078e78a4 */
[----:B------:R-:W-:Y:S01]  /*1d00*/  UIADD3 UR13, UPT, UPT, UR13, 0x80, -UR44 ;  /* 0x000000800d0d7890 */ /* 0x000fe2000fffe82c */
[----:B------:R-:W-:-:S02]  /*1d10*/  SEL R212, R212, 0xffffffe0, !P1 ;  /* 0xffffffe0d4d47807 */ /* 0x000fc40004800000 */
[----:B------:R-:W-:Y:S02]  /*1d20*/  SEL R215, R215, 0xffffffc0, !P2 ;  /* 0xffffffc0d7d77807 */ /* 0x000fe40005000000 */
[----:B---3--:R-:W-:Y:S02]  /*1d30*/  SHF.R.U32.HI R2, RZ, 0x4, R220 ;  /* 0x00000004ff027819 */ /* 0x008fe400000116dc */
[----:B------:R-:W-:Y:S02]  /*1d40*/  LOP3.LUT R3, R207, 0x200, RZ, 0xc0, !PT ;  /* 0x00000200cf037812 */ /* 0x000fe400078ec0ff */
[----:B------:R-:W-:Y:S02]  /*1d50*/  LOP3.LUT R2, R2, 0x8, RZ, 0xc0, !PT ;  /* 0x0000000802027812 */ /* 0x000fe400078ec0ff */
[----:B------:R-:W-:Y:S02]  /*1d60*/  LOP3.LUT R3, R3, 0x400, R208, 0xf8, !PT ;  /* 0x0000040003037812 */ /* 0x000fe400078ef8d0 */
[----:B------:R-:W-:-:S02]  /*1d70*/  LOP3.LUT R2, R2, 0x10, R220, 0xf8, !PT ;  /* 0x0000001002027812 */ /* 0x000fc400078ef8dc */
[----:B------:R-:W3:Y:S01]  /*1d80*/  S2R R220, SR_TID.X ;  /* 0x0000000000dc7919 */ /* 0x000ee20000002100 */
[----:B------:R-:W-:Y:S01]  /*1d90*/  LOP3.LUT R208, R0, 0x7a00, R208, 0xf8, !PT ;  /* 0x00007a0000d07812 */ /* 0x000fe200078ef8d0 */
[----:B------:R-:W-:Y:S01]  /*1da0*/  IMAD.U32 R0, RZ, RZ, UR6 ;  /* 0x00000006ff007e24 */ /* 0x000fe2000f8e00ff */
[----:B------:R-:W-:Y:S02]  /*1db0*/  LOP3.LUT R216, R2, R216, RZ, 0x3c, !PT ;  /* 0x000000d802d87212 */ /* 0x000fe400078e3cff */
[----:B------:R-:W-:Y:S02]  /*1dc0*/  LOP3.LUT R4, R3, R4, RZ, 0xfc, !PT ;  /* 0x0000000403047212 */ /* 0x000fe400078efcff */
[----:B------:R-:W-:Y:S02]  /*1dd0*/  IADD3 R238, PT, PT, R0, UR44, R245 ;  /* 0x0000002c00ee7c10 */ /* 0x000fe4000fffe0f5 */
[----:B------:R-:W-:Y:S02]  /*1de0*/  LOP3.LUT R207, R216, 0x200, R207, 0xf8, !PT ;  /* 0x00000200d8cf7812 */ /* 0x000fe400078ef8cf */
[----:B------:R-:W-:Y:S01]  /*1df0*/  IADD3 R238, PT, PT, R238, -0x1f, -R5 ;  /* 0xffffffe1eeee7810 */ /* 0x000fe20007ffe805 */
[C---:B---3--:R-:W-:Y:S01]  /*1e00*/  IMAD.SHL.U32 R2, R220.reuse, 0x10, RZ ;  /* 0x00000010dc027824 */ /* 0x048fe200078e00ff */
[----:B------:R-:W-:Y:S01]  /*1e10*/  SHF.R.U32.HI R218, RZ, 0x1, R220 ;  /* 0x00000001ffda7819 */ /* 0x000fe200000116dc */
[----:B------:R-:W-:-:S02]  /*1e20*/  IMAD.SHL.U32 R223, R220, 0x2, RZ ;  /* 0x00000002dcdf7824 */ /* 0x000fc400078e00ff */
[----:B------:R-:W-:Y:S01]  /*1e30*/  IMAD.SHL.U32 R222, R220, 0x20, RZ ;  /* 0x00000020dcde7824 */ /* 0x000fe200078e00ff */
[----:B------:R-:W-:-:S04]  /*1e40*/  LOP3.LUT R2, R2, 0x1c0, RZ, 0xc0, !PT ;  /* 0x000001c002027812 */ /* 0x000fc800078ec0ff */
[--C-:B------:R-:W-:Y:S02]  /*1e50*/  LOP3.LUT R3, R223, 0x7006, R222.reuse, 0xc8, !PT ;  /* 0x00007006df037812 */ /* 0x100fe400078ec8de */
[----:B------:R-:W-:Y:S02]  /*1e60*/  LOP3.LUT R2, R2, 0x38, R223, 0xf8, !PT ;  /* 0x0000003802027812 */ /* 0x000fe400078ef8df */
[----:B------:R-:W-:Y:S02]  /*1e70*/  LOP3.LUT R3, R3, 0x400, R222, 0xf8, !PT ;  /* 0x0000040003037812 */ /* 0x000fe400078ef8de */
[----:B------:R-:W-:-:S04]  /*1e80*/  LOP3.LUT R0, R2, 0x20, R218, 0x78, !PT ;  /* 0x0000002002007812 */ /* 0x000fc800078e78da */
[----:B------:R-:W-:Y:S01]  /*1e90*/  LOP3.LUT R0, R3, R0, RZ, 0xfc, !PT ;  /* 0x0000000003007212 */ /* 0x000fe200078efcff */
[----:B--2---:R-:W-:Y:S04]  /*1ea0*/  STL [R1], R6 ;  /* 0x0000000601007387 */ /* 0x004fe80000100800 */
[----:B------:R2:W-:Y:S02]  /*1eb0*/  STL [R1+0x4], R0 ;  /* 0x0000040001007387 */ /* 0x0005e40000100800 */
[----:B--2---:R-:W-:Y:S01]  /*1ec0*/  IMAD.MOV.U32 R0, RZ, RZ, 0x10 ;  /* 0x00000010ff007424 */ /* 0x004fe200078e00ff */
[----:B------:R-:W-:Y:S01]  /*1ed0*/  LEA R208, R208, UR4, 0x1 ;  /* 0x00000004d0d07c11 */ /* 0x000fe2000f8e08ff */
[C---:B------:R-:W-:Y:S01]  /*1ee0*/  IMAD.SHL.U32 R219, R220.reuse, 0x40, RZ ;  /* 0x00000040dcdb7824 */ /* 0x040fe200078e00ff */
[----:B------:R-:W-:Y:S01]  /*1ef0*/  LOP3.LUT P1, RZ, R220, 0x4, RZ, 0xc0, !PT ;  /* 0x00000004dcff7812 */ /* 0x000fe2000782c0ff */
[----:B------:R-:W-:Y:S01]  /*1f00*/  UMOV UR14, UR20 ;  /* 0x00000014000e7c82 */ /* 0x000fe20008000000 */
[----:B------:R-:W-:Y:S01]  /*1f10*/  LEA R213, R4, UR4, 0x1 ;  /* 0x0000000404d57c11 */ /* 0x000fe2000f8e08ff */
[--C-:B------:R-:W-:Y:S01]  /*1f20*/  IMAD.IADD R209, R215, 0x1, R208.reuse ;  /* 0x00000001d7d17824 */ /* 0x100fe200078e02d0 */
[----:B------:R-:W-:Y:S01]  /*1f30*/  LOP3.LUT R217, R219, 0x200, RZ, 0xc0, !PT ;  /* 0x00000200dbd97812 */ /* 0x000fe200078ec0ff */
[C---:B------:R-:W-:Y:S01]  /*1f40*/  IMAD.IADD R210, R212.reuse, 0x1, R208 ;  /* 0x00000001d4d27824 */ /* 0x040fe200078e02d0 */
[----:B------:R-:W-:Y:S01]  /*1f50*/  LEA R207, R207, UR4, 0x1 ;  /* 0x00000004cfcf7c11 */ /* 0x000fe2000f8e08ff */
[----:B------:R-:W-:Y:S01]  /*1f60*/  IMAD.IADD R211, R212, 0x1, R209 ;  /* 0x00000001d4d37824 */ /* 0x000fe200078e02d1 */
[C---:B------:R-:W-:Y:S01]  /*1f70*/  LOP3.LUT P2, RZ, R220.reuse, 0x2, RZ, 0xc0, !PT ;  /* 0x00000002dcff7812 */ /* 0x040fe2000784c0ff */
[----:B------:R-:W-:Y:S01]  /*1f80*/  VIADD R213, R213, UR15 ;  /* 0x0000000fd5d57c36 */ /* 0x000fe20008000000 */
[C---:B------:R-:W-:Y:S01]  /*1f90*/  LOP3.LUT P3, RZ, R220.reuse, 0x8, RZ, 0xc0, !PT ;  /* 0x00000008dcff7812 */ /* 0x040fe2000786c0ff */
[----:B------:R-:W-:Y:S01]  /*1fa0*/  VIADD R207, R207, UR15 ;  /* 0x0000000fcfcf7c36 */ /* 0x000fe20008000000 */
[----:B------:R-:W-:Y:S01]  /*1fb0*/  LOP3.LUT R221, R220, 0x8, RZ, 0xc0, !PT ;  /* 0x00000008dcdd7812 */ /* 0x000fe200078ec0ff */
[----:B------:R-:W-:Y:S01]  /*1fc0*/  UMOV UR15, UR21 ;  /* 0x00000015000f7c82 */ /* 0x000fe20008000000 */
[----:B------:R-:W-:-:S02]  /*1fd0*/  SEL R0, R0, 0xfffffff0, !P1 ;  /* 0xfffffff000007807 */ /* 0x000fc40004800000 */
[----:B-1--4-:R-:W-:-:S07]  /*1fe0*/  LOP3.LUT R217, R217, 0x400, R222, 0xf8, !PT ;  /* 0x00000400d9d97812 */ /* 0x012fce00078ef8de */
.L_x_254:
[----:B------:R-:W0:Y:S01]  /*1ff0*/  LDGDEPBAR ;  /* 0x00000000000079af */ /* 0x000e220000000000 */
[C---:B------:R-:W-:Y:S01]  /*2000*/  IMAD.IADD R0, R213.reuse, 0x1, R212 ;  /* 0x00000001d5007824 */ /* 0x040fe200078e02d4 */
[----:B------:R-:W-:Y:S01]  /*2010*/  UIADD3 UR6, UPT, UPT, UR6, -0x40, URZ ;  /* 0xffffffc006067890 */ /* 0x000fe2000fffe0ff */
[----:B------:R-:W-:Y:S05]  /*2020*/  IMAD.IADD R3, R213, 0x1, R215 ;  /* 0x00000001d5037824 */ /* 0x000fea00078e02d7 */
[----:B------:R-:W2:Y:S01]  /*2030*/  LDL R204, [R1] ;  /* 0x0000000001cc7983 */ /* 0x000ea20000100800 */
[----:B------:R-:W-:Y:S01]  /*2040*/  IMAD.MOV.U32 R205, RZ, RZ, 0x20 ;  /* 0x00000020ffcd7424 */ /* 0x000fe200078e00ff */
[----:B------:R-:W-:Y:S01]  /*2050*/  UISETP.GE.AND UP0, UPT, UR6, UR13, UPT ;  /* 0x0000000d0600728c */ /* 0x000fe2000bf06270 */
[----:B------:R-:W-:Y:S01]  /*2060*/  IMAD.IADD R2, R212, 0x1, R3 ;  /* 0x00000001d4027824 */ /* 0x000fe200078e0203 */
[----:B------:R-:W-:Y:S01]  /*2070*/  UMOV UR4, UR23 ;  /* 0x0000001700047c82 */ /* 0x000fe20008000000 */
[----:B------:R-:W-:Y:S01]  /*2080*/  IMAD.SHL.U32 R244, R220, 0x8, RZ ;  /* 0x00000008dcf47824 */ /* 0x000fe200078e00ff */
[----:B------:R-:W-:Y:S02]  /*2090*/  UIADD3 UR43, UPT, UPT, UR43, -0x1, URZ ;  /* 0xffffffff2b2b7890 */ /* 0x000fe4000fffe0ff */
[----:B------:R-:W-:Y:S02]  /*20a0*/  PLOP3.LUT P0, PT, PT, PT, UP0, 0x80, 0x8 ;  /* 0x000000000008781c */ /* 0x000fe40003f0f008 */
[----:B------:R-:W-:Y:S01]  /*20b0*/  LOP3.LUT R216, R244, 0x38, RZ, 0xc0, !PT ;  /* 0x00000038f4d87812 */ /* 0x000fe200078ec0ff */
[----:B------:R-:W-:Y:S01]  /*20c0*/  UISETP.GT.AND UP0, UPT, UR43, UR5, UPT ;  /* 0x000000052b00728c */ /* 0x000fe2000bf04270 */
[----:B--2---:R-:W-:Y:S01]  /*20d0*/  FSETP.NEU.FTZ.AND P4, PT, R204, -INF , PT ;  /* 0xff800000cc00780b */ /* 0x004fe20003f9d000 */
        /* <DEDUP_REMOVED lines=19> */
[----:B------:R-:W3:Y:S01]  /*2210*/  LDSM.16.M88.4 R196, [R209+0xc800] ;  /* 0x00c80000d1c4783b */ /* 0x000ee20000000200 */
[-C--:B------:R-:W-:Y:S07]  /*2220*/  HMMA.16816.F32 R28, R28, R166.reuse, RZ ;  /* 0x000000a61c1c723c */ /* 0x080fee00000018ff */
[----:B------:R-:W-:Y:S01]  /*2230*/  LDSM.16.M88.4 R200, [R2+0x1000] ;  /* 0x0010000002c8783b */ /* 0x000fe20000000200 */
[----:B------:R-:W-:Y:S07]  /*2240*/  HMMA.16816.F32 R32, R32, R166, RZ ;  /* 0x000000a62020723c */ /* 0x000fee00000018ff */
[----:B------:R-:W-:Y:S01]  /*2250*/  LDSM.16.M88.4 R164, [R2] ;  /* 0x0000000002a4783b */ /* 0x000fe20000000200 */
[-C--:B----4-:R-:W-:Y:S08]  /*2260*/  HMMA.16816.F32 R4, R168, R172.reuse, R4 ;  /* 0x000000aca804723c */ /* 0x090ff00000001804 */
[C---:B-1----:R-:W-:Y:S08]  /*2270*/  HMMA.16816.F32 R8, R176.reuse, R172, R8 ;  /* 0x000000acb008723c */ /* 0x042ff00000001808 */
[-C--:B------:R-:W-:Y:S08]  /*2280*/  HMMA.16816.F32 R12, R176, R174.reuse, R12 ;  /* 0x000000aeb00c723c */ /* 0x080ff0000000180c */
[C---:B------:R-:W-:Y:S01]  /*2290*/  HMMA.16816.F32 R16, R168.reuse, R174, R16 ;  /* 0x000000aea810723c */ /* 0x040fe20000001810 */
[----:B------:R-:W1:Y:S07]  /*22a0*/  LDSM.16.M88.4 R172, [R211+0xc000] ;  /* 0x00c00000d3ac783b */ /* 0x000e6e0000000200 */
[-C--:B--2---:R-:W-:Y:S08]  /*22b0*/  HMMA.16816.F32 R20, R168, R180.reuse, R20 ;  /* 0x000000b4a814723c */ /* 0x084ff00000001814 */
[C---:B------:R-:W-:Y:S08]  /*22c0*/  HMMA.16816.F32 R24, R176.reuse, R180, R24 ;  /* 0x000000b4b018723c */ /* 0x040ff00000001818 */
[-C--:B------:R-:W-:Y:S01]  /*22d0*/  HMMA.16816.F32 R28, R176, R182.reuse, R28 ;  /* 0x000000b6b01c723c */ /* 0x080fe2000000181c */
[----:B------:R-:W2:Y:S07]  /*22e0*/  LDSM.16.M88.4 R176, [R211+0xc800] ;  /* 0x00c80000d3b0783b */ /* 0x000eae0000000200 */
[----:B------:R-:W-:Y:S01]  /*22f0*/  HMMA.16816.F32 R32, R168, R182, R32 ;  /* 0x000000b6a820723c */ /* 0x000fe20000001820 */
[----:B------:R-:W-:Y:S07]  /*2300*/  LDSM.16.M88.4 R168, [R213+0x2000] ;  /* 0x00200000d5a8783b */ /* 0x000fee0000000200 */
[-C--:B------:R-:W-:Y:S01]  /*2310*/  HMMA.16816.F32 R4, R184, R188.reuse, R4 ;  /* 0x000000bcb804723c */ /* 0x080fe20000001804 */
[----:B------:R-:W4:Y:S07]  /*2320*/  LDSM.16.M88.4 R180, [R208+0x10000] ;  /* 0x01000000d0b4783b */ /* 0x000f2e0000000200 */
[C---:B---3--:R-:W-:Y:S08]  /*2330*/  HMMA.16816.F32 R8, R192.reuse, R188, R8 ;  /* 0x000000bcc008723c */ /* 0x048ff00000001808 */
[-C--:B------:R-:W-:Y:S08]  /*2340*/  HMMA.16816.F32 R12, R192, R190.reuse, R12 ;  /* 0x000000bec00c723c */ /* 0x080ff0000000180c */
[C---:B------:R-:W-:Y:S01]  /*2350*/  HMMA.16816.F32 R16, R184.reuse, R190, R16 ;  /* 0x000000beb810723c */ /* 0x040fe20000001810 */
[----:B------:R-:W3:Y:S07]  /*2360*/  LDSM.16.M88.4 R188, [R213+0x3000] ;  /* 0x00300000d5bc783b */ /* 0x000eee0000000200 */
[-C--:B------:R-:W-:Y:S08]  /*2370*/  HMMA.16816.F32 R20, R184, R196.reuse, R20 ;  /* 0x000000c4b814723c */ /* 0x080ff00000001814 */
[C---:B------:R-:W-:Y:S08]  /*2380*/  HMMA.16816.F32 R24, R192.reuse, R196, R24 ;  /* 0x000000c4c018723c */ /* 0x040ff00000001818 */
[-C--:B------:R-:W-:Y:S01]  /*2390*/  HMMA.16816.F32 R28, R192, R198.reuse, R28 ;  /* 0x000000c6c01c723c */ /* 0x080fe2000000181c */
[----:B------:R-:W3:Y:S07]  /*23a0*/  LDSM.16.M88.4 R192, [R208+0x10800] ;  /* 0x01080000d0c0783b */ /* 0x000eee0000000200 */
[----:B------:R-:W-:Y:S01]  /*23b0*/  HMMA.16816.F32 R32, R184, R198, R32 ;  /* 0x000000c6b820723c */ /* 0x000fe20000001820 */
[----:B------:R-:W-:Y:S07]  /*23c0*/  LDSM.16.M88.4 R184, [R210+0x10000] ;  /* 0x01000000d2b8783b */ /* 0x000fee0000000200 */
[-C--:B-1----:R-:W-:Y:S01]  /*23d0*/  HMMA.16816.F32 R4, R164, R172.reuse, R4 ;  /* 0x000000aca404723c */ /* 0x082fe20000001804 */
[----:B------:R-:W-:Y:S07]  /*23e0*/  LDSM.16.M88.4 R196, [R209+0x10000] ;  /* 0x01000000d1c4783b */ /* 0x000fee0000000200 */
[C---:B------:R-:W-:Y:S08]  /*23f0*/  HMMA.16816.F32 R8, R200.reuse, R172, R8 ;  /* 0x000000acc808723c */ /* 0x040ff00000001808 */
[-C--:B------:R-:W-:Y:S08]  /*2400*/  HMMA.16816.F32 R12, R200, R174.reuse, R12 ;  /* 0x000000aec80c723c */ /* 0x080ff0000000180c */
[C---:B------:R-:W-:Y:S01]  /*2410*/  HMMA.16816.F32 R16, R164.reuse, R174, R16 ;  /* 0x000000aea410723c */ /* 0x040fe20000001810 */
[----:B------:R-:W1:Y:S07]  /*2420*/  LDSM.16.M88.4 R172, [R0+0x2000] ;  /* 0x0020000000ac783b */ /* 0x000e6e0000000200 */
[-C--:B--2---:R-:W-:Y:S08]  /*2430*/  HMMA.16816.F32 R20, R164, R176.reuse, R20 ;  /* 0x000000b0a414723c */ /* 0x084ff00000001814 */
[C---:B------:R-:W-:Y:S08]  /*2440*/  HMMA.16816.F32 R24, R200.reuse, R176, R24 ;  /* 0x000000b0c818723c */ /* 0x040ff00000001818 */
[-C--:B------:R-:W-:Y:S01]  /*2450*/  HMMA.16816.F32 R28, R200, R178.reuse, R28 ;  /* 0x000000b2c81c723c */ /* 0x080fe2000000181c */
[----:B------:R-:W-:Y:S07]  /*2460*/  LDSM.16.M88.4 R200, [R211+0x10000] ;  /* 0x01000000d3c8783b */ /* 0x000fee0000000200 */
[----:B------:R-:W-:Y:S01]  /*2470*/  HMMA.16816.F32 R32, R164, R178, R32 ;  /* 0x000000b2a420723c */ /* 0x000fe20000001820 */
[----:B------:R2:W1:Y:S07]  /*2480*/  LDSM.16.M88.4 R164, [R0+0x3000] ;  /* 0x0030000000a4783b */ /* 0x00046e0000000200 */
[-C--:B----4-:R-:W-:Y:S01]  /*2490*/  HMMA.16816.F32 R4, R168, R180.reuse, R4 ;  /* 0x000000b4a804723c */ /* 0x090fe20000001804 */
[----:B------:R-:W4:Y:S07]  /*24a0*/  LDSM.16.M88.4 R176, [R210+0x10800] ;  /* 0x01080000d2b0783b */ /* 0x000f2e0000000200 */
[C---:B---3--:R-:W-:Y:S08]  /*24b0*/  HMMA.16816.F32 R8, R188.reuse, R180, R8 ;  /* 0x000000b4bc08723c */ /* 0x048ff00000001808 */
[-C--:B------:R-:W-:Y:S03]  /*24c0*/  HMMA.16816.F32 R12, R188, R182.reuse, R12 ;  /* 0x000000b6bc0c723c */ /* 0x080fe6000000180c */
[----:B--2---:R-:W-:Y:S05]  /*24d0*/  @!P0 IMAD.SHL.U32 R0, R220, 0x2, RZ ;  /* 0x00000002dc008824 */ /* 0x004fea00078e00ff */
[C---:B------:R-:W-:Y:S01]  /*24e0*/  HMMA.16816.F32 R16, R168.reuse, R182, R16 ;  /* 0x000000b6a810723c */ /* 0x040fe20000001810 */
[----:B------:R-:W2:Y:S03]  /*24f0*/  LDSM.16.M88.4 R180, [R3+0x2000] ;  /* 0x0020000003b4783b */ /* 0x000ea60000000200 */
[----:B------:R-:W-:Y:S04]  /*2500*/  @!P0 LOP3.LUT R0, R0, 0x6, RZ, 0xc0, !PT ;  /* 0x0000000600008812 */ /* 0x000fe800078ec0ff */
[-C--:B------:R-:W-:Y:S08]  /*2510*/  HMMA.16816.F32 R20, R168, R192.reuse, R20 ;  /* 0x000000c0a814723c */ /* 0x080ff00000001814 */
[C---:B------:R-:W-:Y:S08]  /*2520*/  HMMA.16816.F32 R24, R188.reuse, R192, R24 ;  /* 0x000000c0bc18723c */ /* 0x040ff00000001818 */
[-C--:B------:R-:W-:Y:S01]  /*2530*/  HMMA.16816.F32 R28, R188, R194.reuse, R28 ;  /* 0x000000c2bc1c723c */ /* 0x080fe2000000181c */
[----:B------:R-:W3:Y:S07]  /*2540*/  LDSM.16.M88.4 R188, [R3+0x3000] ;  /* 0x0030000003bc783b */ /* 0x000eee0000000200 */
[----:B------:R-:W-:Y:S01]  /*2550*/  HMMA.16816.F32 R32, R168, R194, R32 ;  /* 0x000000c2a820723c */ /* 0x000fe20000001820 */
[----:B------:R-:W3:Y:S07]  /*2560*/  LDSM.16.M88.4 R168, [R209+0x10800] ;  /* 0x01080000d1a8783b */ /* 0x000eee0000000200 */
[-C--:B-1----:R-:W-:Y:S01]  /*2570*/  HMMA.16816.F32 R4, R172, R184.reuse, R4 ;  /* 0x000000b8ac04723c */ /* 0x082fe20000001804 */
[----:B------:R-:W1:Y:S07]  /*2580*/  LDSM.16.M88.4 R192, [R2+0x2000] ;  /* 0x0020000002c0783b */ /* 0x000e6e0000000200 */
[C---:B------:R-:W-:Y:S08]  /*2590*/  HMMA.16816.F32 R8, R164.reuse, R184, R8 ;  /* 0x000000b8a408723c */ /* 0x040ff00000001808 */
[-C--:B------:R-:W-:Y:S08]  /*25a0*/  HMMA.16816.F32 R12, R164, R186.reuse, R12 ;  /* 0x000000baa40c723c */ /* 0x080ff0000000180c */
[C---:B------:R-:W-:Y:S08]  /*25b0*/  HMMA.16816.F32 R16, R172.reuse, R186, R16 ;  /* 0x000000baac10723c */ /* 0x040ff00000001810 */
[-C--:B----4-:R-:W-:Y:S08]  /*25c0*/  HMMA.16816.F32 R20, R172, R176.reuse, R20 ;  /* 0x000000b0ac14723c */ /* 0x090ff00000001814 */
[C---:B------:R-:W-:Y:S08]  /*25d0*/  HMMA.16816.F32 R24, R164.reuse, R176, R24 ;  /* 0x000000b0a418723c */ /* 0x040ff00000001818 */
[-C--:B------:R-:W-:Y:S01]  /*25e0*/  HMMA.16816.F32 R28, R164, R178.reuse, R28 ;  /* 0x000000b2a41c723c */ /* 0x080fe2000000181c */
[----:B------:R4:W1:Y:S07]  /*25f0*/  LDSM.16.M88.4 R164, [R2+0x3000] ;  /* 0x0030000002a4783b */ /* 0x00086e0000000200 */
[----:B------:R-:W-:Y:S01]  /*2600*/  HMMA.16816.F32 R32, R172, R178, R32 ;  /* 0x000000b2ac20723c */ /* 0x000fe20000001820 */
[----:B------:R-:W4:Y:S03]  /*2610*/  LDL R175, [R1+0x4] ;  /* 0x0000040001af7983 */ /* 0x000f260000100800 */
[----:B------:R-:W-:Y:S01]  /*2620*/  @!P0 VIADDMNMX R173, R238, -R205, UR44, PT ;  /* 0x0000002ceead8e46 */ /* 0x000fe2000b8009cd */
[----:B------:R-:W-:Y:S01]  /*2630*/  FMUL.FTZ R172, R204, 1.4426950216293334961 ;  /* 0x3fb8aa3bccac7820 */ /* 0x000fe20000410000 */
[----:B------:R-:W-:Y:S02]  /*2640*/  IMAD.MOV.U32 R204, RZ, RZ, 0x18 ;  /* 0x00000018ffcc7424 */ /* 0x000fe400078e00ff */
[-C--:B--2---:R-:W-:Y:S05]  /*2650*/  HMMA.16816.F32 R4, R180, R196.reuse, R4 ;  /* 0x000000c4b404723c */ /* 0x084fea0000001804 */
[----:B------:R-:W-:Y:S03]  /*2660*/  FSEL R172, R172, RZ, P4 ;  /* 0x000000ffacac7208 */ /* 0x000fe60002000000 */
[C---:B---3--:R-:W-:Y:S04]  /*2670*/  HMMA.16816.F32 R8, R188.reuse, R196, R8 ;  /* 0x000000c4bc08723c */ /* 0x048fe80000001808 */
[----:B----4-:R-:W-:Y:S04]  /*2680*/  @!P0 SHF.R.U32.HI R2, RZ, 0x1, R220 ;  /* 0x00000001ff028819 */ /* 0x010fe800000116dc */
[-C--:B------:R-:W-:Y:S03]  /*2690*/  HMMA.16816.F32 R12, R188, R198.reuse, R12 ;  /* 0x000000c6bc0c723c */ /* 0x080fe6000000180c */
[----:B------:R-:W-:Y:S01]  /*26a0*/  @!P0 LOP3.LUT R2, R0, 0x1e0, R2, 0xf8, !PT ;  /* 0x000001e000028812 */ /* 0x000fe200078ef802 */
[----:B------:R-:W-:Y:S04]  /*26b0*/  IMAD.U32 R0, RZ, RZ, UR33 ;  /* 0x00000021ff007e24 */ /* 0x000fe8000f8e00ff */
[C---:B------:R-:W-:Y:S04]  /*26c0*/  HMMA.16816.F32 R16, R180.reuse, R198, R16 ;  /* 0x000000c6b410723c */ /* 0x040fe80000001810 */
[----:B------:R-:W-:Y:S02]  /*26d0*/  @!P0 IMAD R0, R0, 0x80, R2 ;  /* 0x0000008000008824 */ /* 0x000fe400078e0202 */
[----:B------:R-:W-:Y:S02]  /*26e0*/  IMAD.MOV.U32 R2, RZ, RZ, 0x8 ;  /* 0x00000008ff027424 */ /* 0x000fe400078e00ff */
[-C--:B------:R-:W-:Y:S03]  /*26f0*/  HMMA.16816.F32 R20, R180, R168.reuse, R20 ;  /* 0x000000a8b414723c */ /* 0x080fe60000001814 */
[CC--:B------:R-:W-:Y:S01]  /*2700*/  @!P0 ISETP.GE.AND P5, PT, R0.reuse, R173.reuse, PT ;  /* 0x000000ad0000820c */ /* 0x0c0fe20003fa6270 */
[----:B------:R-:W-:Y:S01]  /*2710*/  @!P0 VIADD R174, R0, 0x1 ;  /* 0x0000000100ae8836 */ /* 0x000fe20000000000 */
[----:B------:R-:W-:Y:S01]  /*2720*/  @!P0 VIADDMNMX R3, R238, R2, UR44, PT ;  /* 0x0000002cee038e46 */ /* 0x000fe2000b800102 */
[----:B-----5:R-:W-:Y:S02]  /*2730*/  FMUL.FTZ R2, R250, 1.4426950216293334961 ;  /* 0x3fb8aa3bfa027820 */ /* 0x020fe40000410000 */
[C---:B------:R-:W-:Y:S04]  /*2740*/  HMMA.16816.F32 R24, R188.reuse, R168, R24 ;  /* 0x000000a8bc18723c */ /* 0x040fe80000001818 */
[----:B------:R-:W-:Y:S01]  /*2750*/  @!P0 ISETP.GE.AND P4, PT, R174, R173, PT ;  /* 0x000000adae00820c */ /* 0x000fe20003f86270 */
[----:B------:R-:W-:Y:S01]  /*2760*/  FMUL.FTZ R168, R251, 1.4426950216293334961 ;  /* 0x3fb8aa3bfba87820 */ /* 0x000fe20000410000 */
[C---:B------:R-:W-:Y:S02]  /*2770*/  @!P0 VIMNMX R169, PT, PT, R238.reuse, UR44, PT ;  /* 0x0000002ceea98c48 */ /* 0x040fe4000bfe0100 */
[-C--:B------:R-:W-:Y:S08]  /*2780*/  HMMA.16816.F32 R28, R188, R170.reuse, R28 ;  /* 0x000000aabc1c723c */ /* 0x080ff0000000181c */
[----:B------:R-:W-:Y:S04]  /*2790*/  HMMA.16816.F32 R32, R180, R170, R32 ;  /* 0x000000aab420723c */ /* 0x000fe80000001820 */
[----:B------:R-:W-:Y:S01]  /*27a0*/  @!P0 VIADDMNMX R171, R238, -R204, UR44, PT ;  /* 0x0000002ceeab8e46 */ /* 0x000fe2000b8009cc */
[----:B------:R-:W-:Y:S03]  /*27b0*/  FMUL.FTZ R170, R252, 1.4426950216293334961 ;  /* 0x3fb8aa3bfcaa7820 */ /* 0x000fe60000410000 */
[-C--:B-1----:R-:W-:Y:S08]  /*27c0*/  HMMA.16816.F32 R4, R192, R200.reuse, R4 ;  /* 0x000000c8c004723c */ /* 0x082ff00000001804 */
[C---:B------:R-:W-:Y:S08]  /*27d0*/  HMMA.16816.F32 R8, R164.reuse, R200, R8 ;  /* 0x000000c8a408723c */ /* 0x040ff00000001808 */
[-C--:B------:R-:W-:Y:S03]  /*27e0*/  HMMA.16816.F32 R12, R164, R202.reuse, R12 ;  /* 0x000000caa40c723c */ /* 0x080fe6000000180c */
[----:B------:R-:W-:Y:S02]  /*27f0*/  @!P0 FSEL R4, R4, -INF , !P5 ;  /* 0xff80000004048808 */ /* 0x000fe40006800000 */
        /* <DEDUP_REMOVED lines=13> */
[----:B------:R-:W-:Y:S01]  /*28d0*/  MUFU.EX2 R182, R5 ;  /* 0x0000000500b67308 */ /* 0x000fe20000000800 */
        /* <DEDUP_REMOVED lines=19> */
[----:B------:R3:W-:Y:S01]  /*2a10*/  MUFU.EX2 R224, R8 ;  /* 0x0000000800e07308 */ /* 0x0007e20000000800 */
[----:B-1----:R-:W1:Y:S09]  /*2a20*/  LDSM.16.M88.4 R4, [R211+0x10800] ;  /* 0x01080000d304783b */ /* 0x002e720000000200 */
[----:B------:R-:W-:Y:S01]  /*2a30*/  MUFU.EX2 R226, R10 ;  /* 0x0000000a00e27308 */ /* 0x000fe20000000800 */
[C---:B--2---:R-:W-:Y:S05]  /*2a40*/  @!P0 VIADD R9, R0.reuse, 0x8 ;  /* 0x0000000800098836 */ /* 0x044fea0000000000 */
[-C--:B------:R-:W-:Y:S04]  /*2a50*/  @!P0 ISETP.GE.AND P4, PT, R9, R169.reuse, PT ;  /* 0x000000a90900820c */ /* 0x080fe80003f86270 */
[----:B------:R-:W2:Y:S01]  /*2a60*/  MUFU.EX2 R225, R11 ;  /* 0x0000000b00e17308 */ /* 0x000ea20000000800 */
[----:B---3--:R-:W-:Y:S01]  /*2a70*/  @!P0 VIADD R8, R0, 0x9 ;  /* 0x0000000900088836 */ /* 0x008fe20000000000 */
        /* <DEDUP_REMOVED lines=13> */
[-C--:B-1----:R-:W-:Y:S05]  /*2b50*/  HMMA.16816.F32 R20, R192, R4.reuse, R20 ;  /* 0x00000004c014723c */ /* 0x082fea0000001814 */
        /* <DEDUP_REMOVED lines=17> */
[----:B------:R-:W-:Y:S01]  /*2c70*/  HMMA.16816.F32 R32, R192, R6, R32 ;  /* 0x00000006c020723c */ /* 0x000fe20000001820 */
[----:B------:R-:W-:Y:S03]  /*2c80*/  IMAD.MOV.U32 R195, RZ, RZ, 0x40 ;  /* 0x00000040ffc37424 */ /* 0x000fe600078e00ff */
[----:B------:R-:W-:Y:S01]  /*2c90*/  MUFU.EX2 R231, R17 ;  /* 0x0000001100e77308 */ /* 0x000fe20000000800 */
[----:B------:R-:W-:Y:S01]  /*2ca0*/  @!P0 FSEL R19, R19, -INF , !P4 ;  /* 0xff80000013138808 */ /* 0x000fe20006000000 */
[----:B------:R-:W-:Y:S01]  /*2cb0*/  @!P0 VIADD R4, R0, 0x18 ;  /* 0x0000001800048836 */ /* 0x000fe20000000000 */
[-C--:B------:R-:W-:Y:S01]  /*2cc0*/  @!P0 ISETP.GE.AND P4, PT, R8, R173.reuse, PT ;  /* 0x000000ad0800820c */ /* 0x080fe20003f86270 */
[----:B------:R-:W-:Y:S02]  /*2cd0*/  @!P0 VIADD R0, R0, 0x19 ;  /* 0x0000001900008836 */ /* 0x000fe40000000000 */
[--C-:B------:R-:W-:Y:S01]  /*2ce0*/  FFMA.FTZ R18, R18, UR12, -R170.reuse ;  /* 0x0000000c12127c23 */ /* 0x100fe200080108aa */
[----:B------:R-:W-:Y:S01]  /*2cf0*/  FFMA.FTZ R19, R19, UR12, -R170 ;  /* 0x0000000c13137c23 */ /* 0x000fe200080108aa */
[----:B------:R-:W-:Y:S02]  /*2d00*/  @!P0 FSEL R20, R20, -INF , !P4 ;  /* 0xff80000014148808 */ /* 0x000fe40006000000 */
[----:B------:R-:W-:Y:S01]  /*2d10*/  @!P0 ISETP.GE.AND P4, PT, R9, R173, PT ;  /* 0x000000ad0900820c */ /* 0x000fe20003f86270 */
[----:B------:R-:W-:Y:S01]  /*2d20*/  MUFU.EX2 R198, R18 ;  /* 0x0000001200c67308 */ /* 0x000fe20000000800 */
[-C--:B------:R-:W-:Y:S01]  /*2d30*/  @!P0 ISETP.GE.AND P6, PT, R4, R171.reuse, PT ;  /* 0x000000ab0400820c */ /* 0x080fe20003fc6270 */
[--C-:B------:R-:W-:Y:S01]  /*2d40*/  FFMA.FTZ R20, R20, UR12, -R172.reuse ;  /* 0x0000000c14147c23 */ /* 0x100fe200080108ac */
[----:B------:R-:W-:Y:S02]  /*2d50*/  @!P0 FSEL R21, R21, -INF , !P4 ;  /* 0xff80000015158808 */ /* 0x000fe40006000000 */
[-C--:B------:R-:W-:Y:S02]  /*2d60*/  @!P0 ISETP.GE.AND P4, PT, R8, R171.reuse, PT ;  /* 0x000000ab0800820c */ /* 0x080fe40003f86270 */
[----:B------:R-:W-:Y:S03]  /*2d70*/  @!P0 FSEL R25, R25, -INF , !P5 ;  /* 0xff80000019198808 */ /* 0x000fe60006800000 */
[----:B------:R-:W1:Y:S01]  /*2d80*/  MUFU.EX2 R197, R19 ;  /* 0x0000001300c57308 */ /* 0x000e620000000800 */
[----:B------:R-:W-:Y:S01]  /*2d90*/  @!P0 FSEL R22, R22, -INF , !P4 ;  /* 0xff80000016168808 */ /* 0x000fe20006000000 */
[----:B------:R-:W-:Y:S01]  /*2da0*/  FFMA.FTZ R21, R21, UR12, -R172 ;  /* 0x0000000c15157c23 */ /* 0x000fe200080108ac */
[-C--:B------:R-:W-:Y:S01]  /*2db0*/  @!P0 ISETP.GE.AND P4, PT, R9, R171.reuse, PT ;  /* 0x000000ab0900820c */ /* 0x080fe20003f86270 */
        /* <DEDUP_REMOVED lines=9> */
[-C--:B------:R-:W-:Y:S03]  /*2e50*/  @!P0 ISETP.GE.AND P4, PT, R8, R3.reuse, PT ;  /* 0x000000030800820c */ /* 0x080fe60003f86270 */
[----:B------:R-:W3:Y:S01]  /*2e60*/  MUFU.EX2 R227, R21 ;  /* 0x0000001500e37308 */ /* 0x000ee20000000800 */
[-C--:B------:R-:W-:Y:S01]  /*2e70*/  @!P0 ISETP.GE.AND P5, PT, R0, R3.reuse, PT ;  /* 0x000000030000820c */ /* 0x080fe20003fa6270 */
[----:B------:R-:W-:Y:S01]  /*2e80*/  FFMA.FTZ R24, R24, UR12, -R168 ;  /* 0x0000000c18187c23 */ /* 0x000fe200080108a8 */
[----:B------:R-:W-:Y:S02]  /*2e90*/  @!P0 FSEL R26, R26, -INF , !P4 ;  /* 0xff8000001a1a8808 */ /* 0x000fe40006000000 */
[----:B------:R-:W-:Y:S02]  /*2ea0*/  @!P0 ISETP.GE.AND P4, PT, R9, R3, PT ;  /* 0x000000030900820c */ /* 0x000fe40003f86270 */
[----:B--2---:R-:W-:Y:S01]  /*2eb0*/  F2FP.F16.F32.PACK_AB R6, R225, R226 ;  /* 0x000000e2e106723e */ /* 0x004fe200000000ff */
[--C-:B------:R-:W-:Y:S01]  /*2ec0*/  FFMA.FTZ R26, R26, UR12, -R2.reuse ;  /* 0x0000000c1a1a7c23 */ /* 0x100fe20008010802 */
[----:B------:R-:W-:Y:S01]  /*2ed0*/  @!P0 FSEL R27, R27, -INF , !P4 ;  /* 0xff8000001b1b8808 */ /* 0x000fe20006000000 */
[----:B------:R-:W-:Y:S01]  /*2ee0*/  MUFU.EX2 R190, R22 ;  /* 0x0000001600be7308 */ /* 0x000fe20000000800 */
[-C--:B------:R-:W-:Y:S02]  /*2ef0*/  @!P0 ISETP.GE.AND P4, PT, R4, R169.reuse, PT ;  /* 0x000000a90400820c */ /* 0x080fe40003f86270 */
[----:B------:R-:W-:Y:S01]  /*2f00*/  @!P0 FSEL R34, R34, -INF , !P6 ;  /* 0xff80000022228808 */ /* 0x000fe20007000000 */
[----:B------:R-:W-:Y:S01]  /*2f10*/  FFMA.FTZ R27, R27, UR12, -R2 ;  /* 0x0000000c1b1b7c23 */ /* 0x000fe20008010802 */
[----:B------:R-:W-:Y:S02]  /*2f20*/  @!P0 FSEL R28, R28, -INF , !P4 ;  /* 0xff8000001c1c8808 */ /* 0x000fe40006000000 */
[----:B------:R-:W-:Y:S01]  /*2f30*/  @!P0 ISETP.GE.AND P4, PT, R0, R169, PT ;  /* 0x000000a90000820c */ /* 0x000fe20003f86270 */
[--C-:B------:R-:W-:Y:S01]  /*2f40*/  FFMA.FTZ R34, R34, UR12, -R170.reuse ;  /* 0x0000000c22227c23 */ /* 0x100fe200080108aa */
[----:B------:R-:W-:Y:S01]  /*2f50*/  @!P0 FSEL R31, R31, -INF , !P5 ;  /* 0xff8000001f1f8808 */ /* 0x000fe20006800000 */
[----:B------:R-:W-:Y:S01]  /*2f60*/  FFMA.FTZ R170, R35, UR12, -R170 ;  /* 0x0000000c23aa7c23 */ /* 0x000fe200080108aa */
[----:B------:R-:W-:Y:S01]  /*2f70*/  @!P0 FSEL R29, R29, -INF , !P4 ;  /* 0xff8000001d1d8808 */ /* 0x000fe20006000000 */
[----:B------:R-:W-:Y:S01]  /*2f80*/  MUFU.EX2 R191, R23 ;  /* 0x0000001700bf7308 */ /* 0x000fe20000000800 */
[-C--:B------:R-:W-:Y:S01]  /*2f90*/  @!P0 ISETP.GE.AND P4, PT, R4, R173.reuse, PT ;  /* 0x000000ad0400820c */ /* 0x080fe20003f86270 */
[--C-:B------:R-:W-:Y:S01]  /*2fa0*/  FFMA.FTZ R28, R28, UR12, -R168.reuse ;  /* 0x0000000c1c1c7c23 */ /* 0x100fe200080108a8 */
[----:B------:R-:W-:Y:S01]  /*2fb0*/  LOP3.LUT R7, R222, 0x7a00, RZ, 0xc0, !PT ;  /* 0x00007a00de077812 */ /* 0x000fe200078ec0ff */
[----:B------:R-:W-:Y:S01]  /*2fc0*/  FFMA.FTZ R168, R29, UR12, -R168 ;  /* 0x0000000c1da87c23 */ /* 0x000fe200080108a8 */
[----:B------:R-:W-:Y:S02]  /*2fd0*/  @!P0 FSEL R32, R32, -INF , !P4 ;  /* 0xff80000020208808 */ /* 0x000fe40006000000 */
[----:B------:R-:W-:Y:S03]  /*2fe0*/  @!P0 ISETP.GE.AND P4, PT, R0, R173, PT ;  /* 0x000000ad0000820c */ /* 0x000fe60003f86270 */
[----:B------:R-:W-:Y:S01]  /*2ff0*/  MUFU.EX2 R185, R34 ;  /* 0x0000002200b97308 */ /* 0x000fe20000000800 */
[----:B------:R-:W-:Y:S01]  /*3000*/  SEL R215, R195, 0xffffffc0, !P1 ;  /* 0xffffffc0c3d77807 */ /* 0x000fe20004800000 */
[--C-:B------:R-:W-:Y:S01]  /*3010*/  FFMA.FTZ R32, R32, UR12, -R172.reuse ;  /* 0x0000000c20207c23 */ /* 0x100fe200080108ac */
[----:B------:R-:W-:Y:S02]  /*3020*/  @!P0 FSEL R33, R33, -INF , !P4 ;  /* 0xff80000021218808 */ /* 0x000fe40006000000 */
[----:B------:R-:W-:Y:S02]  /*3030*/  @!P0 ISETP.GE.AND P4, PT, R4, R3, PT ;  /* 0x000000030400820c */ /* 0x000fe40003f86270 */
[----:B------:R-:W-:Y:S01]  /*3040*/  F2FP.F16.F32.PACK_AB R4, R229, R230 ;  /* 0x000000e6e504723e */ /* 0x000fe200000000ff */
[----:B------:R-:W-:Y:S01]  /*3050*/  FFMA.FTZ R172, R33, UR12, -R172 ;  /* 0x0000000c21ac7c23 */ /* 0x000fe200080108ac */
[----:B-1----:R-:W-:Y:S01]  /*3060*/  F2FP.F16.F32.PACK_AB R3, R197, R198 ;  /* 0x000000c6c503723e */ /* 0x002fe200000000ff */
[----:B------:R-:W-:Y:S01]  /*3070*/  MUFU.EX2 R194, R32 ;  /* 0x0000002000c27308 */ /* 0x000fe20000000800 */
[----:B------:R-:W-:Y:S05]  /*3080*/  @!P0 FSEL R30, R30, -INF , !P4 ;  /* 0xff8000001e1e8808 */ /* 0x000fea0006000000 */
[--C-:B------:R-:W-:Y:S01]  /*3090*/  FFMA.FTZ R30, R30, UR12, -R2.reuse ;  /* 0x0000000c1e1e7c23 */ /* 0x100fe20008010802 */
[----:B------:R-:W-:Y:S03]  /*30a0*/  FFMA.FTZ R2, R31, UR12, -R2 ;  /* 0x0000000c1f027c23 */ /* 0x000fe60008010802 */
[----:B------:R-:W-:Y:S01]  /*30b0*/  MUFU.EX2 R193, R172 ;  /* 0x000000ac00c17308 */ /* 0x000fe20000000800 */
[----:B------:R-:W-:Y:S01]  /*30c0*/  LEA R180, R175, UR4, 0x1 ;  /* 0x00000004afb47c11 */ /* 0x000fe2000f8e08ff */
[----:B------:R-:W-:Y:S08]  /*30d0*/  IMAD.MOV.U32 R175, RZ, RZ, 0x10 ;  /* 0x00000010ffaf7424 */ /* 0x000ff000078e00ff */
[----:B------:R-:W-:Y:S01]  /*30e0*/  MUFU.EX2 R184, R170 ;  /* 0x000000aa00b87308 */ /* 0x000fe20000000800 */
[C---:B------:R-:W-:Y:S01]  /*30f0*/  VIADD R5, R180.reuse, 0x20000 ;  /* 0x00020000b4057836 */ /* 0x040fe20000000000 */
[----:B------:R1:W-:Y:S01]  /*3100*/  STS [R180+0x20400], R4 ;  /* 0x02040004b4007388 */ /* 0x0003e20000000800 */
[----:B------:R-:W-:Y:S01]  /*3110*/  VIADD R181, R180, 0x20020 ;  /* 0x00020020b4b57836 */ /* 0x000fe20000000000 */
[----:B------:R-:W-:Y:S01]  /*3120*/  SEL R175, R175, 0xfffffff0, !P1 ;  /* 0xfffffff0afaf7807 */ /* 0x000fe20004800000 */
[----:B------:R-:W-:Y:S01]  /*3130*/  @P3 VIADD R181, R5, 0xffffffe0 ;  /* 0xffffffe005b53836 */ /* 0x000fe20000000000 */
[----:B------:R-:W-:Y:S04]  /*3140*/  F2FP.F16.F32.PACK_AB R5, R182, R183 ;  /* 0x000000b7b605723e */ /* 0x000fe800000000ff */
[----:B------:R2:W-:Y:S01]  /*3150*/  MUFU.EX2 R186, R2 ;  /* 0x0000000200ba7308 */ /* 0x0005e20000000800 */
[----:B------:R-:W-:Y:S01]  /*3160*/  IMAD.IADD R0, R180, 0x1, R175 ;  /* 0x00000001b4007824 */ /* 0x000fe200078e02af */
[----:B------:R4:W-:Y:S04]  /*3170*/  STS [R180+0x20000], R5 ;  /* 0x02000005b4007388 */ /* 0x0009e80000000800 */
[----:B------:R3:W-:Y:S04]  /*3180*/  STS [R0+0x20400], R3 ;  /* 0x0204000300007388 */ /* 0x0007e80000000800 */
[----:B------:R-:W-:Y:S10]  /*3190*/  MUFU.EX2 R199, R24 ;  /* 0x0000001800c77308 */ /* 0x000ff40000000800 */
[----:B------:R-:W3:Y:S01]  /*31a0*/  MUFU.EX2 R196, R25 ;  /* 0x0000001900c47308 */ /* 0x000ee20000000800 */
[----:B--2---:R-:W-:Y:S01]  /*31b0*/  IMAD.IADD R2, R175, 0x1, R181 ;  /* 0x00000001af027824 */ /* 0x004fe200078e02b5 */
[----:B-1----:R-:W-:Y:S05]  /*31c0*/  F2FP.F16.F32.PACK_AB R4, R231, R232 ;  /* 0x000000e8e704723e */ /* 0x002fea00000000ff */
[----:B------:R1:W-:Y:S03]  /*31d0*/  STS [R0+0x20000], R4 ;  /* 0x0200000400007388 */ /* 0x0003e60000000800 */
[----:B------:R-:W-:Y:S01]  /*31e0*/  MUFU.EX2 R200, R26 ;  /* 0x0000001a00c87308 */ /* 0x000fe20000000800 */
[----:B----4-:R-:W-:Y:S01]  /*31f0*/  F2FP.F16.F32.PACK_AB R5, R205, R224 ;  /* 0x000000e0cd05723e */ /* 0x010fe200000000ff */
[----:B------:R2:W-:Y:S01]  /*3200*/  STS [R180+0x21400], R6 ;  /* 0x02140006b4007388 */ /* 0x0005e20000000800 */
[----:B---3--:R-:W-:Y:S03]  /*3210*/  F2FP.F16.F32.PACK_AB R3, R227, R228 ;  /* 0x000000e4e303723e */ /* 0x008fe600000000ff */
[----:B------:R3:W-:Y:S04]  /*3220*/  STS [R180+0x21000], R5 ;  /* 0x02100005b4007388 */ /* 0x0007e80000000800 */
[----:B------:R-:W-:Y:S10]  /*3230*/  MUFU.EX2 R192, R27 ;  /* 0x0000001b00c07308 */ /* 0x000ff40000000800 */
[----:B------:R-:W-:Y:S01]  /*3240*/  MUFU.EX2 R189, R28 ;  /* 0x0000001c00bd7308 */ /* 0x000fe20000000800 */
[----:B-1----:R-:W-:Y:S09]  /*3250*/  F2FP.F16.F32.PACK_AB R4, R203, R214 ;  /* 0x000000d6cb04723e */ /* 0x002ff200000000ff */
[----:B------:R-:W-:Y:S01]  /*3260*/  MUFU.EX2 R188, R168 ;  /* 0x000000a800bc7308 */ /* 0x000fe20000000800 */
[----:B------:R1:W-:Y:S01]  /*3270*/  STS [R0+0x21400], R4 ;  /* 0x0214000400007388 */ /* 0x0003e20000000800 */
[----:B--2---:R-:W-:Y:S02]  /*3280*/  F2FP.F16.F32.PACK_AB R6, R196, R199 ;  /* 0x000000c7c406723e */ /* 0x004fe400000000ff */
[----:B---3--:R-:W-:Y:S06]  /*3290*/  F2FP.F16.F32.PACK_AB R5, R201, R202 ;  /* 0x000000cac905723e */ /* 0x008fec00000000ff */
[----:B------:R-:W2:Y:S01]  /*32a0*/  MUFU.EX2 R187, R30 ;  /* 0x0000001e00bb7308 */ /* 0x000ea20000000800 */
[----:B------:R3:W-:Y:S04]  /*32b0*/  STS [R0+0x21000], R5 ;  /* 0x0210000500007388 */ /* 0x0007e80000000800 */
[----:B------:R4:W-:Y:S01]  /*32c0*/  STS [R181], R3 ;  /* 0x00000003b5007388 */ /* 0x0009e20000000800 */
[----:B-1----:R-:W-:Y:S05]  /*32d0*/  F2FP.F16.F32.PACK_AB R4, R191, R190 ;  /* 0x000000bebf04723e */ /* 0x002fea00000000ff */
[----:B------:R2:W-:Y:S01]  /*32e0*/  STS [R181+0x400], R4 ;  /* 0x00040004b5007388 */ /* 0x0005e20000000800 */
[----:B---3--:R-:W-:Y:S02]  /*32f0*/  F2FP.F16.F32.PACK_AB R0, R193, R194 ;  /* 0x000000c2c100723e */ /* 0x008fe400000000ff */
[----:B------:R-:W-:Y:S02]  /*3300*/  F2FP.F16.F32.PACK_AB R5, R184, R185 ;  /* 0x000000b9b805723e */ /* 0x000fe400000000ff */
[----:B----4-:R-:W-:Y:S01]  /*3310*/  LOP3.LUT R3, R216, 0x1c0, R219, 0xf8, !PT ;  /* 0x000001c0d8037812 */ /* 0x010fe200078ef8db */
[----:B------:R1:W-:Y:S03]  /*3320*/  STS [R2], R0 ;  /* 0x0000000002007388 */ /* 0x0003e60000000800 */
[----:B------:R-:W-:Y:S01]  /*3330*/  LOP3.LUT R208, R7, R3, R221, 0xf6, !PT ;  /* 0x0000000307d07212 */ /* 0x000fe200078ef6dd */
[----:B------:R3:W-:Y:S01]  /*3340*/  STS [R2+0x400], R5 ;  /* 0x0004000502007388 */ /* 0x0007e20000000800 */
[----:B------:R-:W-:Y:S02]  /*3350*/  IMAD.MOV.U32 R7, RZ, RZ, 0x20 ;  /* 0x00000020ff077424 */ /* 0x000fe400078e00ff */
[----:B------:R-:W-:Y:S01]  /*3360*/  LEA R208, R208, UR4, 0x1 ;  /* 0x00000004d0d07c11 */ /* 0x000fe2000f8e08ff */
[----:B------:R4:W-:Y:S02]  /*3370*/  STS [R181+0x1000], R6 ;  /* 0x00100006b5007388 */ /* 0x0009e40000000800 */
[----:B------:R-:W-:Y:S02]  /*3380*/  SEL R212, R7, 0xffffffe0, !P2 ;  /* 0xffffffe007d47807 */ /* 0x000fe40005000000 */
[--C-:B------:R-:W-:Y:S03]  /*3390*/  IMAD.IADD R209, R215, 0x1, R208.reuse ;  /* 0x00000001d7d17824 */ /* 0x100fe600078e02d0 */
[----:B------:R-:W-:Y:S01]  /*33a0*/  IMAD.IADD R210, R212, 0x1, R208 ;  /* 0x00000001d4d27824 */ /* 0x000fe200078e02d0 */
[----:B--2---:R-:W-:Y:S01]  /*33b0*/  F2FP.F16.F32.PACK_AB R4, R186, R187 ;  /* 0x000000bbba04723e */ /* 0x004fe200000000ff */
[----:B------:R-:W-:Y:S01]  /*33c0*/  IMAD.IADD R211, R212, 0x1, R209 ;  /* 0x00000001d4d37824 */ /* 0x000fe200078e02d1 */
[----:B-1----:R-:W-:Y:S02]  /*33d0*/  LOP3.LUT R0, R3, 0x8, R218, 0x78, !PT ;  /* 0x0000000803007812 */ /* 0x002fe400078e78da */
[----:B---3--:R-:W-:Y:S02]  /*33e0*/  F2FP.F16.F32.PACK_AB R5, R188, R189 ;  /* 0x000000bdbc05723e */ /* 0x008fe400000000ff */
[----:B------:R-:W-:Y:S02]  /*33f0*/  LOP3.LUT R0, R217, R0, RZ, 0xfc, !PT ;  /* 0x00000000d9007212 */ /* 0x000fe400078efcff */
[----:B----4-:R-:W-:Y:S02]  /*3400*/  F2FP.F16.F32.PACK_AB R6, R192, R200 ;  /* 0x000000c8c006723e */ /* 0x010fe400000000ff */
[----:B------:R-:W-:Y:S03]  /*3410*/  LEA R204, R0, UR4, 0x1 ;  /* 0x0000000400cc7c11 */ /* 0x000fe6000f8e08ff */
[----:B------:R-:W-:Y:S02]  /*3420*/  STS [R181+0x1400], R6 ;  /* 0x00140006b5007388 */ /* 0x000fe40000000800 */
[C---:B------:R-:W-:Y:S02]  /*3430*/  IMAD.IADD R206, R204.reuse, 0x1, R212 ;  /* 0x00000001ccce7824 */ /* 0x040fe400078e02d4 */
        /* <DEDUP_REMOVED lines=12> */
[C---:B---3--:R-:W-:Y:S08]  /*3500*/  HMMA.16816.F32 R8, R28.reuse, R16, RZ ;  /* 0x000000101c08723c */ /* 0x048ff000000018ff */
[-C--:B------:R-:W-:Y:S08]  /*3510*/  HMMA.16816.F32 R12, R28, R18.reuse, RZ ;  /* 0x000000121c0c723c */ /* 0x080ff000000018ff */
[C---:B------:R-:W-:Y:S08]  /*3520*/  HMMA.16816.F32 R16, R32.reuse, R18, RZ ;  /* 0x000000122010723c */ /* 0x040ff000000018ff */
[-C--:B-1----:R-:W-:Y:S08]  /*3530*/  HMMA.16816.F32 R20, R32, R164.reuse, RZ ;  /* 0x000000a42014723c */ /* 0x082ff000000018ff */
[C---:B------:R-:W-:Y:S08]  /*3540*/  HMMA.16816.F32 R24, R28.reuse, R164, RZ ;  /* 0x000000a41c18723c */ /* 0x040ff000000018ff */
[-C--:B------:R-:W-:Y:S08]  /*3550*/  HMMA.16816.F32 R28, R28, R166.reuse, RZ ;  /* 0x000000a61c1c723c */ /* 0x080ff000000018ff */
[----:B------:R-:W-:Y:S01]  /*3560*/  HMMA.16816.F32 R32, R32, R166, RZ ;  /* 0x000000a62020723c */ /* 0x000fe200000018ff */
[----:B------:R-:W1:Y:S07]  /*3570*/  LDSM.16.M88.4 R164, [R210+0x14800] ;  /* 0x01480000d2a4783b */ /* 0x000e6e0000000200 */
[-C--:B----4-:R-:W-:Y:S08]  /*3580*/  HMMA.16816.F32 R4, R168, R172.reuse, R4 ;  /* 0x000000aca804723c */ /* 0x090ff00000001804 */
[C---:B--2---:R-:W-:Y:S08]  /*3590*/  HMMA.16816.F32 R8, R176.reuse, R172, R8 ;  /* 0x000000acb008723c */ /* 0x044ff00000001808 */
[-C--:B------:R-:W-:Y:S08]  /*35a0*/  HMMA.16816.F32 R12, R176, R174.reuse, R12 ;  /* 0x000000aeb00c723c */ /* 0x080ff0000000180c */
[C---:B------:R-:W-:Y:S01]  /*35b0*/  HMMA.16816.F32 R16, R168.reuse, R174, R16 ;  /* 0x000000aea810723c */ /* 0x040fe20000001810 */
[----:B------:R-:W-:Y:S07]  /*35c0*/  LDSM.16.M88.4 R172, [R2+0x8000] ;  /* 0x0080000002ac783b */ /* 0x000fee0000000200 */
[-C--:B-1----:R-:W-:Y:S08]  /*35d0*/  HMMA.16816.F32 R20, R168, R164.reuse, R20 ;  /* 0x000000a4a814723c */ /* 0x082ff00000001814 */
[C---:B------:R-:W-:Y:S08]  /*35e0*/  HMMA.16816.F32 R24, R176.reuse, R164, R24 ;  /* 0x000000a4b018723c */ /* 0x040ff00000001818 */
[-C--:B------:R-:W-:Y:S08]  /*35f0*/  HMMA.16816.F32 R28, R176, R166.reuse, R28 ;  /* 0x000000a6b01c723c */ /* 0x080ff0000000181c */
        /* <DEDUP_REMOVED lines=57> */
[C---:B------:R-:W-:Y:S01]  /*3990*/  HMMA.16816.F32 R24, R168.reuse, R164, R24 ;  /* 0x000000a4a818723c */ /* 0x040fe20000001818 */
[----:B------:R-:W-:Y:S02]  /*39a0*/  IMAD.U32 R164, RZ, RZ, UR14 ;  /* 0x0000000effa47e24 */ /* 0x000fe4000f8e00ff */
[----:B------:R-:W-:Y:S03]  /*39b0*/  IMAD.U32 R165, RZ, RZ, UR15 ;  /* 0x0000000fffa57e24 */ /* 0x000fe6000f8e00ff */
[C---:B------:R-:W-:Y:S02]  /*39c0*/  LEA R178, P0, R245.reuse, R164, 0x2 ;  /* 0x000000a4f5b27211 */ /* 0x040fe400078010ff */
[-C--:B------:R-:W-:Y:S01]  /*39d0*/  HMMA.16816.F32 R28, R168, R166.reuse, R28 ;  /* 0x000000a6a81c723c */ /* 0x080fe2000000181c */
[----:B------:R-:W-:Y:S02]  /*39e0*/  LDSM.16.M88.4 R168, [R211+0x18000] ;  /* 0x01800000d3a8783b */ /* 0x000fe40000000200 */
[----:B------:R-:W-:Y:S05]  /*39f0*/  LEA.HI.X R179, R245, R165, RZ, 0x2, P0 ;  /* 0x000000a5f5b37211 */ /* 0x000fea00000f14ff */
[----:B------:R-:W-:Y:S01]  /*3a00*/  HMMA.16816.F32 R32, R172, R166, R32 ;  /* 0x000000a6ac20723c */ /* 0x000fe20000001820 */
[----:B------:R-:W2:Y:S04]  /*3a10*/  LDG.E R177, desc[UR30][R178.64] ;  /* 0x0000001eb2b17981 */ /* 0x000ea8000c1e1900 */
[----:B------:R-:W3:Y:S04]  /*3a20*/  LDG.E R176, desc[UR30][R178.64+0x20] ;  /* 0x0000201eb2b07981 */ /* 0x000ee8000c1e1900 */
[----:B------:R1:W5:Y:S04]  /*3a30*/  LDG.E R173, desc[UR30][R178.64+0x80] ;  /* 0x0000801eb2ad7981 */ /* 0x000368000c1e1900 */
[----:B------:R1:W5:Y:S04]  /*3a40*/  LDG.E R172, desc[UR30][R178.64+0xa0] ;  /* 0x0000a01eb2ac7981 */ /* 0x000368000c1e1900 */
[----:B------:R-:W4:Y:S02]  /*3a50*/  LDSM.16.M88.4 R164, [R0+0xa000] ;  /* 0x00a0000000a4783b */ /* 0x000f240000000200 */
[-C--:B----4-:R-:W-:Y:S11]  /*3a60*/  HMMA.16816.F32 R4, R164, R168.reuse, R4 ;  /* 0x000000a8a404723c */ /* 0x090ff60000001804 */
[----:B------:R-:W-:Y:S08]  /*3a70*/  @!UPT UIADD3 URZ, UPT, UPT, URZ, URZ, URZ ;  /* 0x000000fffffff290 */ /* 0x000ff0000fffe0ff */
[C---:B--2---:R-:W-:Y:S01]  /*3a80*/  FADD.FTZ R4, -R177.reuse, R4 ;  /* 0x00000004b1047221 */ /* 0x044fe20000010100 */
[----:B------:R-:W-:Y:S01]  /*3a90*/  FADD.FTZ R5, -R177, R5 ;  /* 0x00000005b1057221 */ /* 0x000fe20000010100 */
[C---:B---3--:R-:W-:Y:S01]  /*3aa0*/  FADD.FTZ R6, -R176.reuse, R6 ;  /* 0x00000006b0067221 */ /* 0x048fe20000010100 */
[----:B------:R-:W-:Y:S01]  /*3ab0*/  FADD.FTZ R7, -R176, R7 ;  /* 0x00000007b0077221 */ /* 0x000fe20000010100 */
[----:B------:R-:W-:Y:S01]  /*3ac0*/  FMUL.FTZ R183, R183, R4 ;  /* 0x00000004b7b77220 */ /* 0x000fe20000410000 */
[----:B------:R-:W-:Y:S01]  /*3ad0*/  FMUL.FTZ R182, R182, R5 ;  /* 0x00000005b6b67220 */ /* 0x000fe20000410000 */
[----:B------:R-:W-:Y:S01]  /*3ae0*/  FMUL.FTZ R175, R230, R6 ;  /* 0x00000006e6af7220 */ /* 0x000fe20000410000 */
[----:B------:R-:W-:Y:S02]  /*3af0*/  FMUL.FTZ R174, R229, R7 ;  /* 0x00000007e5ae7220 */ /* 0x000fe40000410000 */
[----:B------:R2:W3:Y:S02]  /*3b00*/  LDSM.16.M88.4 R4, [R0+0xb000] ;  /* 0x00b000000004783b */ /* 0x0004e40000000200 */
[--C-:B--2---:R-:W-:Y:S04]  /*3b10*/  SHF.R.U32.HI R0, RZ, 0x4, R220.reuse ;  /* 0x00000004ff007819 */ /* 0x104fe800000116dc */
[----:B------:R-:W-:Y:S04]  /*3b20*/  LOP3.LUT R0, R0, 0x8, RZ, 0xc0, !PT ;  /* 0x0000000800007812 */ /* 0x000fe800078ec0ff */
[----:B------:R-:W-:Y:S04]  /*3b30*/  LOP3.LUT R0, R0, 0x10, R220, 0xf8, !PT ;  /* 0x0000001000007812 */ /* 0x000fe800078ef8dc */
[----:B------:R-:W-:Y:S02]  /*3b40*/  LOP3.LUT R2, R0, R3, RZ, 0x3c, !PT ;  /* 0x0000000300027212 */ /* 0x000fe400078e3cff */
[----:B------:R-:W-:Y:S01]  /*3b50*/  F2FP.F16.F32.PACK_AB R3, R182, R183 ;  /* 0x000000b7b603723e */ /* 0x000fe200000000ff */
[C---:B---3--:R-:W-:Y:S08]  /*3b60*/  HMMA.16816.F32 R8, R4.reuse, R168, R8 ;  /* 0x000000a80408723c */ /* 0x048ff00000001808 */
[-C--:B------:R-:W-:Y:S08]  /*3b70*/  HMMA.16816.F32 R12, R4, R170.reuse, R12 ;  /* 0x000000aa040c723c */ /* 0x080ff0000000180c */
[C---:B------:R-:W-:Y:S01]  /*3b80*/  HMMA.16816.F32 R16, R164.reuse, R170, R16 ;  /* 0x000000aaa410723c */ /* 0x040fe20000001810 */
[----:B------:R-:W2:Y:S11]  /*3b90*/  LDSM.16.M88.4 R168, [R211+0x18800] ;  /* 0x01880000d3a8783b */ /* 0x000eb60000000200 */
[----:B------:R-:W-:Y:S07]  /*3ba0*/  @!UPT UIADD3 URZ, UPT, UPT, URZ, URZ, URZ ;  /* 0x000000fffffff290 */ /* 0x000fee000fffe0ff */
[C---:B------:R-:W-:Y:S01]  /*3bb0*/  FADD.FTZ R18, -R176.reuse, R18 ;  /* 0x00000012b0127221 */ /* 0x040fe20000010100 */
[----:B------:R-:W-:Y:S01]  /*3bc0*/  FADD.FTZ R19, -R176, R19 ;  /* 0x00000013b0137221 */ /* 0x000fe20000010100 */
[-C--:B--2---:R-:W-:Y:S08]  /*3bd0*/  HMMA.16816.F32 R20, R164, R168.reuse, R20 ;  /* 0x000000a8a414723c */ /* 0x084ff00000001814 */
[C---:B------:R-:W-:Y:S08]  /*3be0*/  HMMA.16816.F32 R24, R4.reuse, R168, R24 ;  /* 0x000000a80418723c */ /* 0x040ff00000001818 */
[-C--:B------:R-:W-:Y:S03]  /*3bf0*/  HMMA.16816.F32 R28, R4, R170.reuse, R28 ;  /* 0x000000aa041c723c */ /* 0x080fe6000000181c */
[C---:B------:R-:W-:Y:S01]  /*3c00*/  FADD.FTZ R6, -R177.reuse, R16 ;  /* 0x00000010b1067221 */ /* 0x040fe20000010100 */
[C---:B------:R-:W-:Y:S01]  /*3c10*/  FADD.FTZ R5, -R177.reuse, R17 ;  /* 0x00000011b1057221 */ /* 0x040fe20000010100 */
[C---:B------:R-:W-:Y:S01]  /*3c20*/  FADD.FTZ R0, -R177.reuse, R20 ;  /* 0x00000014b1007221 */ /* 0x040fe20000010100 */
[----:B------:R-:W-:Y:S01]  /*3c30*/  FADD.FTZ R21, -R177, R21 ;  /* 0x00000015b1157221 */ /* 0x000fe20000010100 */
[----:B------:R-:W-:Y:S01]  /*3c40*/  FMUL.FTZ R6, R232, R6 ;  /* 0x00000006e8067220 */ /* 0x000fe20000410000 */
[----:B------:R-:W-:Y:S04]  /*3c50*/  HMMA.16816.F32 R32, R164, R170, R32 ;  /* 0x000000aaa420723c */ /* 0x000fe80000001820 */
[----:B------:R-:W-:Y:S01]  /*3c60*/  FMUL.FTZ R5, R231, R5 ;  /* 0x00000005e7057220 */ /* 0x000fe20000410000 */
[----:B------:R-:W-:Y:S01]  /*3c70*/  FMUL.FTZ R0, R228, R0 ;  /* 0x00000000e4007220 */ /* 0x000fe20000410000 */
[----:B------:R-:W-:Y:S03]  /*3c80*/  FMUL.FTZ R21, R227, R21 ;  /* 0x00000015e3157220 */ /* 0x000fe60000410000 */
[----:B------:R-:W-:Y:S02]  /*3c90*/  F2FP.F16.F32.PACK_AB R20, R5, R6 ;  /* 0x000000060514723e */ /* 0x000fe400000000ff */
[----:B------:R-:W-:Y:S08]  /*3ca0*/  F2FP.F16.F32.PACK_AB R21, R21, R0 ;  /* 0x000000001515723e */ /* 0x000ff000000000ff */
[C---:B------:R-:W-:Y:S01]  /*3cb0*/  FADD.FTZ R4, -R177.reuse, R32 ;  /* 0x00000020b1047221 */ /* 0x040fe20000010100 */
[----:B------:R-:W-:Y:S03]  /*3cc0*/  FADD.FTZ R32, -R177, R33 ;  /* 0x00000021b1207221 */ /* 0x000fe60000010100 */
[----:B------:R-:W-:Y:S01]  /*3cd0*/  FMUL.FTZ R4, R194, R4 ;  /* 0x00000004c2047220 */ /* 0x000fe20000410000 */
[----:B------:R-:W-:Y:S05]  /*3ce0*/  FMUL.FTZ R32, R193, R32 ;  /* 0x00000020c1207220 */ /* 0x000fea0000410000 */
[----:B------:R-:W-:Y:S01]  /*3cf0*/  F2FP.F16.F32.PACK_AB R32, R32, R4 ;  /* 0x000000042020723e */ /* 0x000fe200000000ff */
[----:B-1----:R-:W-:Y:S06]  /*3d00*/  BRA.U !UP0, `(.L_x_252) ;  /* 0x0000000108647547 */ /* 0x002fec000b800000 */
        /* <DEDUP_REMOVED lines=8> */
[C---:B-1----:R-:W-:Y:S04]  /*3d90*/  IMAD.SHL.U32 R0, R5.reuse, 0x40, RZ ;  /* 0x0000004005007824 */ /* 0x042fe800078e00ff */
[----:B------:R-:W-:Y:S05]  /*3da0*/  IMAD.X R0, RZ, RZ, ~R0, P0 ;  /* 0x000000ffff007224 */ /* 0x000fea00000e0e00 */
[----:B------:R-:W-:Y:S04]  /*3db0*/  SHF.R.S64 R4, R4, 0x1f, R0 ;  /* 0x0000001f04047819 */ /* 0x000fe80000001000 */
[----:B------:R-:W-:Y:S04]  /*3dc0*/  IADD3 R249, P0, PT, R4, R249, RZ ;  /* 0x000000f904f97210 */ /* 0x000fe80007f1e0ff */
[----:B------:R-:W-:Y:S02]  /*3dd0*/  LEA.HI.X.SX32 R248, R0, R248, 0x1, P0 ;  /* 0x000000f800f87211 */ /* 0x000fe400000f0eff */
[C---:B------:R-:W-:Y:S03]  /*3de0*/  LEA R4, P0, R5.reuse, R249, 0x6 ;  /* 0x000000f905047211 */ /* 0x040fe600078030ff */
[----:B------:R-:W-:Y:S01]  /*3df0*/  IMAD.MOV.U32 R7, RZ, RZ, R248 ;  /* 0x000000ffff077224 */ /* 0x000fe200078e00f8 */
[----:B--2---:R-:W-:Y:S01]  /*3e00*/  LEA.HI.X R5, R5, R248, R6, 0x6, P0 ;  /* 0x000000f805057211 */ /* 0x004fe200000f3406 */
[----:B------:R-:W-:Y:S05]  /*3e10*/  IMAD.MOV.U32 R6, RZ, RZ, R249 ;  /* 0x000000ffff067224 */ /* 0x000fea00078e00f9 */
        /* <DEDUP_REMOVED lines=8> */
.L_x_252:
[----:B------:R2:W-:Y:S01]  /*3ea0*/  STS [R180+0x1c000], R3 ;  /* 0x01c00003b4007388 */ /* 0x0005e20000000800 */
[----:B-1----:R-:W-:Y:S01]  /*3eb0*/  FMUL.FTZ R5, R198, R18 ;  /* 0x00000012c6057220 */ /* 0x002fe20000410000 */
[----:B------:R-:W-:Y:S01]  /*3ec0*/  MOV R18, 0x10 ;  /* 0x0000001000127802 */ /* 0x000fe20000000f00 */
[----:B------:R-:W-:Y:S01]  /*3ed0*/  FMUL.FTZ R4, R197, R19 ;  /* 0x00000013c5047220 */ /* 0x000fe20000410000 */
[----:B------:R-:W-:Y:S01]  /*3ee0*/  F2FP.F16.F32.PACK_AB R0, R174, R175 ;  /* 0x000000afae00723e */ /* 0x000fe200000000ff */
[----:B-----5:R-:W-:Y:S01]  /*3ef0*/  FADD.FTZ R10, -R172, R10 ;  /* 0x0000000aac0a7221 */ /* 0x020fe20000010100 */
[----:B------:R-:W-:Y:S01]  /*3f00*/  SEL R18, R18, 0xfffffff0, !P1 ;  /* 0xfffffff012127807 */ /* 0x000fe20004800000 */
[----:B------:R-:W-:Y:S01]  /*3f10*/  FADD.FTZ R11, -R172, R11 ;  /* 0x0000000bac0b7221 */ /* 0x000fe20000010100 */
[----:B------:R-:W-:Y:S01]  /*3f20*/  F2FP.F16.F32.PACK_AB R4, R4, R5 ;  /* 0x000000050404723e */ /* 0x000fe200000000ff */
[----:B------:R1:W-:Y:S01]  /*3f30*/  STS [R180+0x1c400], R0 ;  /* 0x01c40000b4007388 */ /* 0x0003e20000000800 */
[----:B------:R-:W-:Y:S01]  /*3f40*/  FMUL.FTZ R10, R226, R10 ;  /* 0x0000000ae20a7220 */ /* 0x000fe20000410000 */
[C---:B------:R-:W-:Y:S01]  /*3f50*/  FADD.FTZ R8, -R173.reuse, R8 ;  /* 0x00000008ad087221 */ /* 0x040fe20000010100 */
[C---:B------:R-:W-:Y:S01]  /*3f60*/  FADD.FTZ R12, -R173.reuse, R12 ;  /* 0x0000000cad0c7221 */ /* 0x040fe20000010100 */
[C---:B------:R-:W-:Y:S01]  /*3f70*/  FADD.FTZ R13, -R173.reuse, R13 ;  /* 0x0000000dad0d7221 */ /* 0x040fe20000010100 */
[----:B------:R-:W-:Y:S01]  /*3f80*/  FADD.FTZ R9, -R173, R9 ;  /* 0x00000009ad097221 */ /* 0x000fe20000010100 */
[----:B------:R-:W-:Y:S01]  /*3f90*/  FMUL.FTZ R6, R224, R8 ;  /* 0x00000008e0067220 */ /* 0x000fe20000410000 */
[----:B------:R-:W-:Y:S01]  /*3fa0*/  FMUL.FTZ R5, R202, R12 ;  /* 0x0000000cca057220 */ /* 0x000fe20000410000 */
[----:B------:R-:W-:Y:S01]  /*3fb0*/  FMUL.FTZ R8, R201, R13 ;  /* 0x0000000dc9087220 */ /* 0x000fe20000410000 */
[C---:B------:R-:W-:Y:S01]  /*3fc0*/  FADD.FTZ R14, -R172.reuse, R14 ;  /* 0x0000000eac0e7221 */ /* 0x040fe20000010100 */
[----:B------:R-:W-:Y:S01]  /*3fd0*/  FADD.FTZ R15, -R172, R15 ;  /* 0x0000000fac0f7221 */ /* 0x000fe20000010100 */
[C---:B------:R-:W-:Y:S01]  /*3fe0*/  FADD.FTZ R22, -R176.reuse, R22 ;  /* 0x00000016b0167221 */ /* 0x040fe20000010100 */
[----:B------:R-:W-:Y:S01]  /*3ff0*/  FADD.FTZ R23, -R176, R23 ;  /* 0x00000017b0177221 */ /* 0x000fe20000010100 */
[----:B------:R-:W-:Y:S01]  /*4000*/  F2FP.F16.F32.PACK_AB R8, R8, R5 ;  /* 0x000000050808723e */ /* 0x000fe200000000ff */
[----:B------:R-:W-:Y:S01]  /*4010*/  FMUL.FTZ R14, R214, R14 ;  /* 0x0000000ed60e7220 */ /* 0x000fe20000410000 */
[----:B------:R-:W-:Y:S01]  /*4020*/  FMUL.FTZ R5, R203, R15 ;  /* 0x0000000fcb057220 */ /* 0x000fe20000410000 */
[----:B--2---:R-:W-:Y:S01]  /*4030*/  IADD3 R3, PT, PT, R180, R18, RZ ;  /* 0x00000012b4037210 */ /* 0x004fe20007ffe0ff */
[----:B------:R-:W-:Y:S01]  /*4040*/  FMUL.FTZ R22, R190, R22 ;  /* 0x00000016be167220 */ /* 0x000fe20000410000 */
[C---:B------:R-:W-:Y:S01]  /*4050*/  FADD.FTZ R34, -R176.reuse, R34 ;  /* 0x00000022b0227221 */ /* 0x040fe20000010100 */
[----:B------:R-:W-:Y:S01]  /*4060*/  FADD.FTZ R35, -R176, R35 ;  /* 0x00000023b0237221 */ /* 0x000fe20000010100 */
[----:B------:R-:W-:Y:S01]  /*4070*/  FMUL.FTZ R17, R191, R23 ;  /* 0x00000017bf117220 */ /* 0x000fe20000410000 */
[----:B------:R2:W-:Y:S01]  /*4080*/  STS [R3+0x1c400], R4 ;  /* 0x01c4000403007388 */ /* 0x0005e20000000800 */
[----:B------:R-:W-:Y:S01]  /*4090*/  F2FP.F16.F32.PACK_AB R5, R5, R14 ;  /* 0x0000000e0505723e */ /* 0x000fe200000000ff */
[----:B------:R-:W-:Y:S01]  /*40a0*/  FMUL.FTZ R34, R185, R34 ;  /* 0x00000022b9227220 */ /* 0x000fe20000410000 */
[----:B------:R-:W-:Y:S02]  /*40b0*/  FMUL.FTZ R16, R184, R35 ;  /* 0x00000023b8107220 */ /* 0x000fe40000410000 */
[----:B------:R-:W-:Y:S01]  /*40c0*/  STS [R3+0x1c000], R20 ;  /* 0x01c0001403007388 */ /* 0x000fe20000000800 */
[----:B-1----:R-:W-:Y:S01]  /*40d0*/  FMUL.FTZ R0, R205, R9 ;  /* 0x00000009cd007220 */ /* 0x002fe20000410000 */
[C---:B------:R-:W-:Y:S01]  /*40e0*/  FADD.FTZ R24, -R173.reuse, R24 ;  /* 0x00000018ad187221 */ /* 0x040fe20000010100 */
[----:B------:R-:W-:Y:S01]  /*40f0*/  FADD.FTZ R25, -R173, R25 ;  /* 0x00000019ad197221 */ /* 0x000fe20000010100 */
[----:B------:R-:W-:Y:S01]  /*4100*/  FADD.FTZ R26, -R172, R26 ;  /* 0x0000001aac1a7221 */ /* 0x000fe20000010100 */
[----:B------:R-:W-:Y:S01]  /*4110*/  F2FP.F16.F32.PACK_AB R17, R17, R22 ;  /* 0x000000161111723e */ /* 0x000fe200000000ff */
[C---:B------:R-:W-:Y:S01]  /*4120*/  FADD.FTZ R28, -R173.reuse, R28 ;  /* 0x0000001cad1c7221 */ /* 0x040fe20000010100 */
[----:B------:R-:W-:Y:S01]  /*4130*/  F2FP.F16.F32.PACK_AB R0, R0, R6 ;  /* 0x000000060000723e */ /* 0x000fe200000000ff */
[----:B------:R-:W-:Y:S01]  /*4140*/  FADD.FTZ R6, -R172, R27 ;  /* 0x0000001bac067221 */ /* 0x000fe20000010100 */
[----:B------:R-:W-:Y:S01]  /*4150*/  FADD.FTZ R29, -R173, R29 ;  /* 0x0000001dad1d7221 */ /* 0x000fe20000010100 */
[----:B------:R-:W-:Y:S01]  /*4160*/  FMUL.FTZ R24, R199, R24 ;  /* 0x00000018c7187220 */ /* 0x000fe20000410000 */
[----:B------:R-:W-:Y:S01]  /*4170*/  FMUL.FTZ R9, R196, R25 ;  /* 0x00000019c4097220 */ /* 0x000fe20000410000 */
[----:B------:R1:W-:Y:S01]  /*4180*/  STS [R180+0x1d000], R0 ;  /* 0x01d00000b4007388 */ /* 0x0003e20000000800 */
[C---:B------:R-:W-:Y:S01]  /*4190*/  FADD.FTZ R30, -R172.reuse, R30 ;  /* 0x0000001eac1e7221 */ /* 0x040fe20000010100 */
[----:B------:R-:W-:Y:S01]  /*41a0*/  FADD.FTZ R31, -R172, R31 ;  /* 0x0000001fac1f7221 */ /* 0x000fe20000010100 */
[----:B------:R-:W-:Y:S01]  /*41b0*/  FMUL.FTZ R26, R200, R26 ;  /* 0x0000001ac81a7220 */ /* 0x000fe20000410000 */
[----:B------:R-:W-:Y:S01]  /*41c0*/  FMUL.FTZ R6, R192, R6 ;  /* 0x00000006c0067220 */ /* 0x000fe20000410000 */
[----:B------:R-:W-:Y:S01]  /*41d0*/  F2FP.F16.F32.PACK_AB R16, R16, R34 ;  /* 0x000000221010723e */ /* 0x000fe200000000ff */
[----:B------:R-:W-:Y:S01]  /*41e0*/  FMUL.FTZ R28, R189, R28 ;  /* 0x0000001cbd1c7220 */ /* 0x000fe20000410000 */
[----:B------:R-:W-:Y:S01]  /*41f0*/  FMUL.FTZ R12, R188, R29 ;  /* 0x0000001dbc0c7220 */ /* 0x000fe20000410000 */
[----:B------:R-:W-:Y:S01]  /*4200*/  FMUL.FTZ R30, R187, R30 ;  /* 0x0000001ebb1e7220 */ /* 0x000fe20000410000 */
[----:B--2---:R-:W-:Y:S01]  /*4210*/  FMUL.FTZ R4, R225, R11 ;  /* 0x0000000be1047220 */ /* 0x004fe20000410000 */
[----:B------:R-:W-:Y:S01]  /*4220*/  FMUL.FTZ R7, R186, R31 ;  /* 0x0000001fba077220 */ /* 0x000fe20000410000 */
[----:B------:R-:W-:Y:S01]  /*4230*/  F2FP.F16.F32.PACK_AB R9, R9, R24 ;  /* 0x000000180909723e */ /* 0x000fe200000000ff */
[----:B------:R-:W-:Y:S01]  /*4240*/  IMAD R239, R243, UR7, RZ ;  /* 0x00000007f3ef7c24 */ /* 0x000fe2000f8e02ff */
[----:B------:R-:W-:Y:S02]  /*4250*/  F2FP.F16.F32.PACK_AB R6, R6, R26 ;  /* 0x0000001a0606723e */ /* 0x000fe400000000ff */
[----:B------:R-:W-:Y:S02]  /*4260*/  F2FP.F16.F32.PACK_AB R4, R4, R10 ;  /* 0x0000000a0404723e */ /* 0x000fe400000000ff */
[----:B------:R-:W-:Y:S02]  /*4270*/  F2FP.F16.F32.PACK_AB R12, R12, R28 ;  /* 0x0000001c0c0c723e */ /* 0x000fe400000000ff */
[----:B------:R-:W-:Y:S01]  /*4280*/  F2FP.F16.F32.PACK_AB R7, R7, R30 ;  /* 0x0000001e0707723e */ /* 0x000fe200000000ff */
[----:B------:R2:W-:Y:S05]  /*4290*/  STS [R180+0x1d400], R4 ;  /* 0x01d40004b4007388 */ /* 0x0005ea0000000800 */
[----:B------:R-:W-:Y:S01]  /*42a0*/  STS [R3+0x1d000], R8 ;  /* 0x01d0000803007388 */ /* 0x000fe20000000800 */
[----:B-1----:R-:W-:Y:S04]  /*42b0*/  LOP3.LUT R0, R221, 0x30, R218, 0xf8, !PT ;  /* 0x00000030dd007812 */ /* 0x002fe800078ef8da */
[----:B------:R1:W-:Y:S01]  /*42c0*/  STS [R3+0x1d400], R5 ;  /* 0x01d4000503007388 */ /* 0x0003e20000000800 */
[--C-:B------:R-:W-:Y:S04]  /*42d0*/  LOP3.LUT R0, R0, 0x1c0, R219.reuse, 0xf8, !PT ;  /* 0x000001c000007812 */ /* 0x100fe800078ef8db */
[----:B------:R-:W-:Y:S01]  /*42e0*/  STS [R181+-0x4000], R21 ;  /* 0xffc00015b5007388 */ /* 0x000fe20000000800 */
[----:B------:R-:W-:Y:S04]  /*42f0*/  LOP3.LUT R0, R0, R216, RZ, 0x3c, !PT ;  /* 0x000000d800007212 */ /* 0x000fe800078e3cff */
[----:B------:R-:W-:Y:S01]  /*4300*/  STS [R181+-0x3c00], R17 ;  /* 0xffc40011b5007388 */ /* 0x000fe20000000800 */
[----:B--2---:R-:W-:Y:S05]  /*4310*/  IADD3 R4, PT, PT, R18, R181, RZ ;  /* 0x000000b512047210 */ /* 0x004fea0007ffe0ff */
[----:B------:R-:W-:Y:S01]  /*4320*/  STS [R4+-0x4000], R32 ;  /* 0xffc0002004007388 */ /* 0x000fe20000000800 */
[----:B-1----:R-:W-:Y:S04]  /*4330*/  LOP3.LUT R3, R0, 0x200, R222, 0xf8, !PT ;  /* 0x0000020000037812 */ /* 0x002fe800078ef8de */
[----:B------:R-:W-:Y:S01]  /*4340*/  STS [R4+-0x3c00], R16 ;  /* 0xffc4001004007388 */ /* 0x000fe20000000800 */
[----:B------:R-:W-:Y:S02]  /*4350*/  LOP3.LUT R0, R2, 0x200, R219, 0xf8, !PT ;  /* 0x0000020002007812 */ /* 0x000fe400078ef8db */
[----:B------:R-:W-:Y:S02]  /*4360*/  LEA R3, R3, UR4, 0x1 ;  /* 0x0000000403037c11 */ /* 0x000fe4000f8e08ff */
[----:B------:R-:W-:Y:S01]  /*4370*/  STS [R181+-0x3000], R9 ;  /* 0xffd00009b5007388 */ /* 0x000fe20000000800 */
[----:B------:R-:W-:Y:S04]  /*4380*/  LEA R180, R0, UR4, 0x1 ;  /* 0x0000000400b47c11 */ /* 0x000fe8000f8e08ff */
[----:B------:R-:W-:Y:S01]  /*4390*/  STS [R181+-0x2c00], R6 ;  /* 0xffd40006b5007388 */ /* 0x000fe20000000800 */
[----:B------:R-:W-:Y:S04]  /*43a0*/  IADD3 R0, PT, PT, R180, R215, RZ ;  /* 0x000000d7b4007210 */ /* 0x000fe80007ffe0ff */
[----:B------:R-:W-:Y:S05]  /*43b0*/  STS [R4+-0x3000], R12 ;  /* 0xffd0000c04007388 */ /* 0x000fea0000000800 */
[----:B------:R-:W-:Y:S01]  /*43c0*/  STS [R4+-0x2c00], R7 ;  /* 0xffd4000704007388 */ /* 0x000fe20000000800 */
[----:B------:R-:W-:Y:S06]  /*43d0*/  BAR.SYNC.DEFER_BLOCKING 0x0 ;  /* 0x0000000000007b1d */ /* 0x000fec0000010000 */
[----:B------:R-:W-:Y:S05]  /*43e0*/  LDSM.16.MT88.4 R4, [R3+0x20000] ;  /* 0x020000000304783b */ /* 0x000fea0000004200 */
[----:B------:R-:W1:Y:S05]  /*43f0*/  LDSM.16.MT88.4 R8, [R180+0x8000] ;  /* 0x00800000b408783b */ /* 0x000e6a0000004200 */
[----:B------:R-:W2:Y:S05]  /*4400*/  LDSM.16.MT88.4 R12, [R3+0x22000] ;  /* 0x02200000030c783b */ /* 0x000eaa0000004200 */
[----:B------:R-:W3:Y:S05]  /*4410*/  LDSM.16.MT88.4 R16, [R0+0x8000] ;  /* 0x008000000010783b */ /* 0x000eea0000004200 */
        /* <DEDUP_REMOVED lines=92> */
[----:B------:R-:W1:Y:S01]  /*49e0*/  LDC R5, c[0x0][0x590] ;  /* 0x00016400ff057b82 */ /* 0x000e620000000800 */
[----:B------:R-:W-:Y:S02]  /*49f0*/  IADD3 R4, P0, PT, RZ, -UR29, RZ ;  /* 0x8000001dff047c10 */ /* 0x000fe4000ff1e0ff */
[----:B------:R-:W-:Y:S04]  /*4a00*/  LOP3.LUT R2, R244, 0x1f8, RZ, 0xc0, !PT ;  /* 0x000001f8f4027812 */ /* 0x000fe800078ec0ff */
[----:B------:R-:W-:Y:S01]  /*4a10*/  LOP3.LUT R2, R2, 0x38, R220, 0x78, !PT ;  /* 0x0000003802027812 */ /* 0x000fe200078e78dc */
[----:B------:R-:W2:Y:S03]  /*4a20*/  LDC R6, c[0x0][0x594] ;  /* 0x00016500ff067b82 */ /* 0x000ea60000000800 */
[----:B------:R-:W-:Y:S01]  /*4a30*/  LOP3.LUT R2, R2, 0x1e00, R244, 0xf8, !PT ;  /* 0x00001e0002027812 */ /* 0x000fe200078ef8f4 */
[C---:B-1----:R-:W-:Y:S04]  /*4a40*/  IMAD.SHL.U32 R0, R5.reuse, 0x40, RZ ;  /* 0x0000004005007824 */ /* 0x042fe800078e00ff */
[----:B------:R-:W-:Y:S05]  /*4a50*/  IMAD.X R0, RZ, RZ, ~R0, P0 ;  /* 0x000000ffff007224 */ /* 0x000fea00000e0e00 */
[----:B------:R-:W-:Y:S04]  /*4a60*/  SHF.R.S64 R4, R4, 0x1f, R0 ;  /* 0x0000001f04047819 */ /* 0x000fe80000001000 */
[----:B------:R-:W-:Y:S04]  /*4a70*/  IADD3 R247, P0, PT, R4, R247, RZ ;  /* 0x000000f704f77210 */ /* 0x000fe80007f1e0ff */
[----:B------:R-:W-:Y:S02]  /*4a80*/  LEA.HI.X.SX32 R246, R0, R246, 0x1, P0 ;  /* 0x000000f600f67211 */ /* 0x000fe400000f0eff */
[C---:B------:R-:W-:Y:S02]  /*4a90*/  LEA R4, P0, R5.reuse, R247, 0x6 ;  /* 0x000000f705047211 */ /* 0x040fe400078030ff */
[----:B------:R-:W-:Y:S01]  /*4aa0*/  LEA R0, R2, UR4, 0x1 ;  /* 0x0000000402007c11 */ /* 0x000fe2000f8e08ff */
[----:B------:R-:W-:Y:S01]  /*4ab0*/  IMAD.MOV.U32 R7, RZ, RZ, R246 ;  /* 0x000000ffff077224 */ /* 0x000fe200078e00f6 */
[----:B--2---:R-:W-:Y:S01]  /*4ac0*/  LEA.HI.X R5, R5, R246, R6, 0x6, P0 ;  /* 0x000000f605057211 */ /* 0x004fe200000f3406 */
[----:B------:R-:W-:Y:S05]  /*4ad0*/  IMAD.MOV.U32 R6, RZ, RZ, R247 ;  /* 0x000000ffff067224 */ /* 0x000fea00078e00f7 */
[----:B------:R-:W-:Y:S01]  /*4ae0*/  @!PT LDS RZ, [RZ] ;  /* 0x00000000fffff984 */ /* 0x000fe20000000800 */
[----:B------:R-:W-:Y:S01]  /*4af0*/  @!PT LDS RZ, [RZ] ;  /* 0x00000000fffff984 */ /* 0x000fe20000000800 */
[----:B------:R-:W-:Y:S01]  /*4b00*/  @!PT LDS RZ, [RZ] ;  /* 0x00000000fffff984 */ /* 0x000fe20000000800 */
[----:B------:R1:W-:Y:S04]  /*4b10*/  LDGSTS.E.BYPASS.LTC128B.128 [R0+0x8000], desc[UR30][R6.64] ;  /* 0x0800000006007fae */ /* 0x0003e8000b981a1e */
[----:B------:R1:W-:Y:S04]  /*4b20*/  LDGSTS.E.BYPASS.LTC128B.128 [R0+0xa000], desc[UR30][R6.64+0x80] ;  /* 0x0a00008006007fae */ /* 0x0003e8000b981a1e */
[----:B------:R1:W-:Y:S04]  /*4b30*/  LDGSTS.E.BYPASS.LTC128B.128 [R0+0x9000], desc[UR30][R4.64] ;  /* 0x0900000004007fae */ /* 0x0003e8000b981a1e */
[----:B------:R1:W-:Y:S04]  /*4b40*/  LDGSTS.E.BYPASS.LTC128B.128 [R0+0xb000], desc[UR30][R4.64+0x80] ;  /* 0x0b00008004007fae */ /* 0x0003e8000b981a1e */
[----:B------:R-:W0:Y:S02]  /*4b50*/  LDGDEPBAR ;  /* 0x00000000000079af */ /* 0x000e240000000000 */
.L_x_253:
[----:B------:R-:W-:Y:S01]  /*4b60*/  SHF.R.U32.HI R214, RZ, 0x3, R220 ;  /* 0x00000003ffd67819 */ /* 0x000fe200000116dc */
[----:B------:R-:W-:Y:S01]  /*4b70*/  LDSM.16.M88.4 R32, [R204+0x1c000] ;  /* 0x01c00000cc20783b */ /* 0x000fe20000000200 */
[----:B------:R-:W-:Y:S01]  /*4b80*/  VIADD R2, R204, 0x8040 ;  /* 0x00008040cc027836 */ /* 0x000fe20000000000 */
[----:B------:R-:W-:Y:S01]  /*4b90*/  PLOP3.LUT P4, PT, PT, PT, UP0, 0x80, 0x8 ;  /* 0x000000000008781c */ /* 0x000fe20003f8f008 */
[----:B------:R-:W-:Y:S01]  /*4ba0*/  IMAD.U32 R230, RZ, RZ, UR39 ;  /* 0x00000027ffe67e24 */ /* 0x000fe2000f8e00ff */
[----:B-1----:R-:W-:Y:S01]  /*4bb0*/  LOP3.LUT R0, R214, 0x18, RZ, 0xc0, !PT ;  /* 0x00000018d6007812 */ /* 0x002fe200078ec0ff */
[----:B------:R-:W-:Y:S01]  /*4bc0*/  LDSM.16.M88.4 R28, [R204+0x1d000] ;  /* 0x01d00000cc1c783b */ /* 0x000fe20000000200 */
[----:B------:R-:W-:Y:S01]  /*4bd0*/  VIADD R238, R238, 0xffffffc0 ;  /* 0xffffffc0eeee7836 */ /* 0x000fe20000000000 */
[----:B------:R-:W-:Y:S01]  /*4be0*/  ULOP3.LUT UR20, UR43, 0x1, URZ, 0xc0, !UPT ;  /* 0x000000012b147892 */ /* 0x000fe2000f8ec0ff */
[----:B------:R-:W-:Y:S01]  /*4bf0*/  LOP3.LUT R0, R0, 0x20, R223, 0xf8, !PT ;  /* 0x0000002000007812 */ /* 0x000fe200078ef8df */
[----:B------:R-:W-:Y:S01]  /*4c00*/  @UP0 UIADD3 UR21, UP2, UPT, UR16, -0x100, URZ ;  /* 0xffffff0010150890 */ /* 0x000fe2000ff5e0ff */
[----:B------:R-:W-:Y:S01]  /*4c10*/  LDSM.16.M88.4 R168, [R206+0x1c000] ;  /* 0x01c00000cea8783b */ /* 0x000fe20000000200 */
[----:B------:R-:W-:Y:S01]  /*4c20*/  LEA R230, P0, R230, R240, 0x2 ;  /* 0x000000f0e6e67211 */ /* 0x000fe200078010ff */
[----:B------:R-:W-:Y:S01]  /*4c30*/  UISETP.NE.U32.AND UP1, UPT, UR20, 0x1, UPT ;  /* 0x000000011400788c */ /* 0x000fe2000bf25070 */
[--C-:B------:R-:W-:Y:S01]  /*4c40*/  LOP3.LUT R0, R0, 0x1c0, R219.reuse, 0xf8, !PT ;  /* 0x000001c000007812 */ /* 0x100fe200078ef8db */
[----:B------:R-:W-:Y:S01]  /*4c50*/  @UP0 UIADD3.X UR20, UPT, UPT, UR17, -0x1, URZ, UP2, !UPT ;  /* 0xffffffff11140890 */ /* 0x000fe200097fe4ff */
[----:B------:R-:W-:Y:S02]  /*4c60*/  LDSM.16.M88.4 R176, [R206+0x1d000] ;  /* 0x01d00000ceb0783b */ /* 0x000fe40000000200 */
[----:B------:R-:W-:Y:S04]  /*4c70*/  LOP3.LUT R0, R0, R216, RZ, 0x3c, !PT ;  /* 0x000000d800007212 */ /* 0x000fe800078e3cff */
[----:B------:R-:W-:Y:S04]  /*4c80*/  LOP3.LUT R0, R0, 0x200, R219, 0xf8, !PT ;  /* 0x0000020000007812 */ /* 0x000fe800078ef8db */
[----:B------:R-:W-:Y:S05]  /*4c90*/  LEA R0, R0, UR4, 0x1 ;  /* 0x0000000400007c11 */ /* 0x000fea000f8e08ff */
[----:B------:R-:W1:Y:S05]  /*4ca0*/  LDSM.16.MT88.4 R16, [R0+0xc000] ;  /* 0x00c000000010783b */ /* 0x000e6a0000004200 */
[----:B------:R-:W2:Y:S05]  /*4cb0*/  LDSM.16.MT88.4 R164, [R0+0x10000] ;  /* 0x0100000000a4783b */ /* 0x000eaa0000004200 */
[----:B------:R-:W3:Y:S05]  /*4cc0*/  LDSM.16.MT88.4 R172, [R0+0xc800] ;  /* 0x00c8000000ac783b */ /* 0x000eea0000004200 */
[----:B------:R-:W4:Y:S05]  /*4cd0*/  LDSM.16.MT88.4 R180, [R0+0x10800] ;  /* 0x0108000000b4783b */ /* 0x000f2a0000004200 */
[----:B------:R-:W-:Y:S05]  /*4ce0*/  LDSM.16.MT88.4 R184, [R0+0xd000] ;  /* 0x00d0000000b8783b */ /* 0x000fea0000004200 */
        /* <DEDUP_REMOVED lines=20> */
[----:B------:R-:W2:Y:S07]  /*4e30*/  LDSM.16.M88.4 R172, [R205+0x14000] ;  /* 0x01400000cdac783b */ /* 0x000eae0000000200 */
[-C--:B----4-:R-:W-:Y:S08]  /*4e40*/  HMMA.16816.F32 R20, R168, R180.reuse, R20 ;  /* 0x000000b4a814723c */ /* 0x090ff00000001814 */
[C---:B------:R-:W-:Y:S08]  /*4e50*/  HMMA.16816.F32 R24, R176.reuse, R180, R24 ;  /* 0x000000b4b018723c */ /* 0x040ff00000001818 */
[-C--:B------:R-:W-:Y:S01]  /*4e60*/  HMMA.16816.F32 R28, R176, R182.reuse, R28 ;  /* 0x000000b6b01c723c */ /* 0x080fe2000000181c */
[----:B------:R-:W3:Y:S07]  /*4e70*/  LDSM.16.MT88.4 R176, [R0+0x11800] ;  /* 0x0118000000b0783b */ /* 0x000eee0000004200 */
[----:B------:R-:W-:Y:S01]  /*4e80*/  HMMA.16816.F32 R32, R168, R182, R32 ;  /* 0x000000b6a820723c */ /* 0x000fe20000001820 */
[----:B------:R-:W-:Y:S05]  /*4e90*/  LDSM.16.M88.4 R168, [R204+0x1e000] ;  /* 0x01e00000cca8783b */ /* 0x000fea0000000200 */
[----:B------:R-:W4:Y:S02]  /*4ea0*/  LDSM.16.MT88.4 R180, [R0+0xe000] ;  /* 0x00e0000000b4783b */ /* 0x000f240000004200 */
[-C--:B-1----:R-:W-:Y:S08]  /*4eb0*/  HMMA.16816.F32 R4, R164, R184.reuse, R4 ;  /* 0x000000b8a404723c */ /* 0x082ff00000001804 */
[C---:B------:R-:W-:Y:S08]  /*4ec0*/  HMMA.16816.F32 R8, R188.reuse, R184, R8 ;  /* 0x000000b8bc08723c */ /* 0x040ff00000001808 */
[-C--:B------:R-:W-:Y:S08]  /*4ed0*/  HMMA.16816.F32 R12, R188, R186.reuse, R12 ;  /* 0x000000babc0c723c */ /* 0x080ff0000000180c */
[C---:B------:R-:W-:Y:S01]  /*4ee0*/  HMMA.16816.F32 R16, R164.reuse, R186, R16 ;  /* 0x000000baa410723c */ /* 0x040fe20000001810 */
[----:B------:R1:W4:Y:S07]  /*4ef0*/  LDSM.16.M88.4 R184, [R204+0x1f000] ;  /* 0x01f00000ccb8783b */ /* 0x00032e0000000200 */
[-C--:B------:R-:W-:Y:S08]  /*4f00*/  HMMA.16816.F32 R20, R164, R192.reuse, R20 ;  /* 0x000000c0a414723c */ /* 0x080ff00000001814 */
[C---:B------:R-:W-:Y:S08]  /*4f10*/  HMMA.16816.F32 R24, R188.reuse, R192, R24 ;  /* 0x000000c0bc18723c */ /* 0x040ff00000001818 */
[-C--:B------:R-:W-:Y:S01]  /*4f20*/  HMMA.16816.F32 R28, R188, R194.reuse, R28 ;  /* 0x000000c2bc1c723c */ /* 0x080fe2000000181c */
[----:B-1----:R-:W4:Y:S05]  /*4f30*/  LDL R204, [R1] ;  /* 0x0000000001cc7983 */ /* 0x002f2a0000100800 */
[----:B------:R-:W1:Y:S02]  /*4f40*/  LDSM.16.MT88.4 R188, [R0+0x12000] ;  /* 0x0120000000bc783b */ /* 0x000e640000004200 */
[----:B------:R-:W-:Y:S03]  /*4f50*/  HMMA.16816.F32 R32, R164, R194, R32 ;  /* 0x000000c2a420723c */ /* 0x000fe60000001820 */
[----:B------:R-:W-:Y:S05]  /*4f60*/  LDSM.16.M88.4 R164, [R206+0x1e000] ;  /* 0x01e00000cea4783b */ /* 0x000fea0000000200 */
[----:B------:R-:W1:Y:S01]  /*4f70*/  LDSM.16.MT88.4 R192, [R0+0xe800] ;  /* 0x00e8000000c0783b */ /* 0x000e620000004200 */
[-C--:B--2---:R-:W-:Y:S08]  /*4f80*/  HMMA.16816.F32 R4, R172, R196.reuse, R4 ;  /* 0x000000c4ac04723c */ /* 0x084ff00000001804 */
[C---:B------:R-:W-:Y:S08]  /*4f90*/  HMMA.16816.F32 R8, R200.reuse, R196, R8 ;  /* 0x000000c4c808723c */ /* 0x040ff00000001808 */
[-C--:B------:R-:W-:Y:S08]  /*4fa0*/  HMMA.16816.F32 R12, R200, R198.reuse, R12 ;  /* 0x000000c6c80c723c */ /* 0x080ff0000000180c */
[C---:B------:R-:W-:Y:S01]  /*4fb0*/  HMMA.16816.F32 R16, R172.reuse, R198, R16 ;  /* 0x000000c6ac10723c */ /* 0x040fe20000001810 */
[----:B------:R2:W1:Y:S07]  /*4fc0*/  LDSM.16.M88.4 R196, [R206+0x1f000] ;  /* 0x01f00000cec4783b */ /* 0x00046e0000000200 */
[-C--:B---3--:R-:W-:Y:S08]  /*4fd0*/  HMMA.16816.F32 R20, R172, R176.reuse, R20 ;  /* 0x000000b0ac14723c */ /* 0x088ff00000001814 */
[C---:B------:R-:W-:Y:S08]  /*4fe0*/  HMMA.16816.F32 R24, R200.reuse, R176, R24 ;  /* 0x000000b0c818723c */ /* 0x040ff00000001818 */
[-C--:B------:R-:W-:Y:S01]  /*4ff0*/  HMMA.16816.F32 R28, R200, R178.reuse, R28 ;  /* 0x000000b2c81c723c */ /* 0x080fe2000000181c */
[----:B--2---:R-:W-:Y:S07]  /*5000*/  IMAD.MOV.U32 R206, RZ, RZ, 0x4 ;  /* 0x00000004ffce7424 */ /* 0x004fee00078e00ff */
[----:B------:R-:W-:Y:S01]  /*5010*/  HMMA.16816.F32 R32, R172, R178, R32 ;  /* 0x000000b2ac20723c */ /* 0x000fe20000001820 */
[----:B------:R-:W2:Y:S05]  /*5020*/  LDSM.16.MT88.4 R172, [R0+0x12800] ;  /* 0x0128000000ac783b */ /* 0x000eaa0000004200 */
[----:B------:R-:W-:Y:S02]  /*5030*/  LDSM.16.MT88.4 R176, [R0+0xf000] ;  /* 0x00f0000000b0783b */ /* 0x000fe40000004200 */
[-C--:B----4-:R-:W-:Y:S08]  /*5040*/  HMMA.16816.F32 R4, R168, R180.reuse, R4 ;  /* 0x000000b4a804723c */ /* 0x090ff00000001804 */
[C---:B------:R-:W-:Y:S08]  /*5050*/  HMMA.16816.F32 R8, R184.reuse, R180, R8 ;  /* 0x000000b4b808723c */ /* 0x040ff00000001808 */
[-C--:B------:R-:W-:Y:S08]  /*5060*/  HMMA.16816.F32 R12, R184, R182.reuse, R12 ;  /* 0x000000b6b80c723c */ /* 0x080ff0000000180c */
[C---:B------:R-:W-:Y:S01]  /*5070*/  HMMA.16816.F32 R16, R168.reuse, R182, R16 ;  /* 0x000000b6a810723c */ /* 0x040fe20000001810 */
[----:B------:R-:W-:Y:S07]  /*5080*/  LDSM.16.M88.4 R180, [R2+0x17000] ;  /* 0x0170000002b4783b */ /* 0x000fee0000000200 */
[-C--:B-1----:R-:W-:Y:S08]  /*5090*/  HMMA.16816.F32 R20, R168, R188.reuse, R20 ;  /* 0x000000bca814723c */ /* 0x082ff00000001814 */
[C---:B------:R-:W-:Y:S08]  /*50a0*/  HMMA.16816.F32 R24, R184.reuse, R188, R24 ;  /* 0x000000bcb818723c */ /* 0x040ff00000001818 */
[-C--:B------:R-:W-:Y:S01]  /*50b0*/  HMMA.16816.F32 R28, R184, R190.reuse, R28 ;  /* 0x000000beb81c723c */ /* 0x080fe2000000181c */
[----:B------:R-:W-:Y:S07]  /*50c0*/  LDSM.16.MT88.4 R184, [R0+0x13000] ;  /* 0x0130000000b8783b */ /* 0x000fee0000004200 */
[----:B------:R-:W-:Y:S01]  /*50d0*/  HMMA.16816.F32 R32, R168, R190, R32 ;  /* 0x000000bea820723c */ /* 0x000fe20000001820 */
[----:B------:R-:W-:Y:S05]  /*50e0*/  IMAD.U32 R168, RZ, RZ, UR39 ;  /* 0x00000027ffa87e24 */ /* 0x000fea000f8e00ff */
[----:B------:R-:W-:Y:S02]  /*50f0*/  LEA.HI.X.SX32 R231, R168, R241, 0x2, P0 ;  /* 0x000000f1a8e77211 */ /* 0x000fe400000f16ff */
[-C--:B------:R-:W-:Y:S01]  /*5100*/  HMMA.16816.F32 R4, R164, R192.reuse, R4 ;  /* 0x000000c0a404723c */ /* 0x080fe20000001804 */
[----:B------:R1:W3:Y:S04]  /*5110*/  LDSM.16.M88.4 R168, [R2+0x16000] ;  /* 0x0160000002a8783b */ /* 0x0002e80000000200 */
        /* <DEDUP_REMOVED lines=11> */
[C---:B------:R-:W-:Y:S02]  /*51d0*/  LEA.HI.X.SX32 R203, R239.reuse, R225, 0x5, P0 ;  /* 0x000000e1efcb7211 */ /* 0x040fe400000f2eff */
[C---:B------:R-:W-:Y:S02]  /*51e0*/  LEA R200, P0, R239.reuse, R202, 0x5 ;  /* 0x000000caefc87211 */ /* 0x040fe400078028ff */
[----:B-1----:R-:W-:Y:S01]  /*51f0*/  @P4 SHF.R.U32.HI R2, RZ, 0x2, R220 ;  /* 0x00000002ff024819 */ /* 0x002fe200000116dc */
[C---:B------:R-:W-:Y:S04]  /*5200*/  HMMA.16816.F32 R24, R196.reuse, R172, R24 ;  /* 0x000000acc418723c */ /* 0x040fe80000001818 */
[C---:B------:R-:W-:Y:S02]  /*5210*/  LEA.HI.X.SX32 R201, R239.reuse, R203, 0x5, P0 ;  /* 0x000000cbefc97211 */ /* 0x040fe400000f2eff */
[C---:B------:R-:W-:Y:S02]  /*5220*/  LEA R234, P0, R239.reuse, R200, 0x5 ;  /* 0x000000c8efea7211 */ /* 0x040fe400078028ff */
[-C--:B------:R-:W-:Y:S03]  /*5230*/  HMMA.16816.F32 R28, R196, R174.reuse, R28 ;  /* 0x000000aec41c723c */ /* 0x080fe6000000181c */
[C---:B------:R-:W-:Y:S05]  /*5240*/  LEA.HI.X.SX32 R235, R239.reuse, R201, 0x5, P0 ;  /* 0x000000c9efeb7211 */ /* 0x040fea00000f2eff */
[----:B------:R-:W-:Y:S01]  /*5250*/  HMMA.16816.F32 R32, R164, R174, R32 ;  /* 0x000000aea420723c */ /* 0x000fe20000001820 */
[----:B------:R-:W-:Y:S03]  /*5260*/  LDSM.16.M88.4 R164, [R205+0x16000] ;  /* 0x01600000cda4783b */ /* 0x000fe60000000200 */
[C---:B------:R-:W-:Y:S02]  /*5270*/  IMAD.WIDE R236, R239.reuse, -0xc0, R234 ;  /* 0xffffff40efec7825 */ /* 0x040fe400078e02ea */
[----:B------:R-:W1:Y:S02]  /*5280*/  LDSM.16.MT88.4 R172, [R0+0xf800] ;  /* 0x00f8000000ac783b */ /* 0x000e640000004200 */
[-C--:B---3--:R-:W-:Y:S05]  /*5290*/  HMMA.16816.F32 R4, R168, R176.reuse, R4 ;  /* 0x000000b0a804723c */ /* 0x088fea0000001804 */
[C---:B------:R-:W-:Y:S03]  /*52a0*/  LEA R196, P0, R239.reuse, R236, 0x5 ;  /* 0x000000ecefc47211 */ /* 0x040fe600078028ff */
[C---:B------:R-:W-:Y:S04]  /*52b0*/  HMMA.16816.F32 R8, R180.reuse, R176, R8 ;  /* 0x000000b0b408723c */ /* 0x040fe80000001808 */
[C---:B------:R-:W-:Y:S02]  /*52c0*/  LEA.HI.X.SX32 R197, R239.reuse, R237, 0x5, P0 ;  /* 0x000000edefc57211 */ /* 0x040fe400000f2eff */
[C---:B------:R-:W-:Y:S02]  /*52d0*/  LEA R194, P0, R239.reuse, R196, 0x5 ;  /* 0x000000c4efc27211 */ /* 0x040fe400078028ff */
[-C--:B------:R-:W-:Y:S03]  /*52e0*/  HMMA.16816.F32 R12, R180, R178.reuse, R12 ;  /* 0x000000b2b40c723c */ /* 0x080fe6000000180c */
[C---:B------:R-:W-:Y:S02]  /*52f0*/  LEA.HI.X.SX32 R195, R239.reuse, R197, 0x5, P0 ;  /* 0x000000c5efc37211 */ /* 0x040fe400000f2eff */
[C---:B------:R-:W-:Y:S03]  /*5300*/  LEA R192, P0, R239.reuse, R194, 0x5 ;  /* 0x000000c2efc07211 */ /* 0x040fe600078028ff */
[C---:B------:R-:W-:Y:S01]  /*5310*/  HMMA.16816.F32 R16, R168.reuse, R178, R16 ;  /* 0x000000b2a810723c */ /* 0x040fe20000001810 */
[----:B------:R-:W2:Y:S03]  /*5320*/  LDSM.16.M88.4 R176, [R205+0x17000] ;  /* 0x01700000cdb0783b */ /* 0x000ea60000000200 */
[C---:B------:R-:W-:Y:S02]  /*5330*/  LEA.HI.X.SX32 R193, R239.reuse, R195, 0x5, P0 ;  /* 0x000000c3efc17211 */ /* 0x040fe400000f2eff */
[C---:B------:R-:W-:Y:S02]  /*5340*/  LEA R190, P0, R239.reuse, R192, 0x5 ;  /* 0x000000c0efbe7211 */ /* 0x040fe400078028ff */
[-C--:B------:R-:W-:Y:S03]  /*5350*/  HMMA.16816.F32 R20, R168, R184.reuse, R20 ;  /* 0x000000b8a814723c */ /* 0x080fe60000001814 */
[C---:B------:R-:W-:Y:S05]  /*5360*/  LEA.HI.X.SX32 R191, R239.reuse, R193, 0x5, P0 ;  /* 0x000000c1efbf7211 */ /* 0x040fea00000f2eff */
[C---:B------:R-:W-:Y:S08]  /*5370*/  HMMA.16816.F32 R24, R180.reuse, R184, R24 ;  /* 0x000000b8b418723c */ /* 0x040ff00000001818 */
[-C--:B------:R-:W-:Y:S08]  /*5380*/  HMMA.16816.F32 R28, R180, R186.reuse, R28 ;  /* 0x000000bab41c723c */ /* 0x080ff0000000181c */
[----:B------:R-:W-:Y:S01]  /*5390*/  HMMA.16816.F32 R32, R168, R186, R32 ;  /* 0x000000baa820723c */ /* 0x000fe20000001820 */
[----:B------:R3:W4:Y:S03]  /*53a0*/  LDSM.16.MT88.4 R168, [R0+0x13800] ;  /* 0x0138000000a8783b */ /* 0x0007260000004200 */
[C---:B------:R-:W-:Y:S04]  /*53b0*/  LEA R186, P0, R239.reuse, R190, 0x5 ;  /* 0x000000beefba7211 */ /* 0x040fe800078028ff */
[-C--:B-1----:R-:W-:Y:S05]  /*53c0*/  HMMA.16816.F32 R4, R164, R172.reuse, R4 ;  /* 0x000000aca404723c */ /* 0x082fea0000001804 */
[C---:B------:R-:W-:Y:S02]  /*53d0*/  LEA.HI.X.SX32 R187, R239.reuse, R191, 0x5, P0 ;  /* 0x000000bfefbb7211 */ /* 0x040fe400000f2eff */
[C---:B------:R-:W-:Y:S01]  /*53e0*/  LEA R198, P0, R239.reuse, R186, 0x5 ;  /* 0x000000baefc67211 */ /* 0x040fe200078028ff */
[C---:B--2---:R-:W-:Y:S04]  /*53f0*/  HMMA.16816.F32 R8, R176.reuse, R172, R8 ;  /* 0x000000acb008723c */ /* 0x044fe80000001808 */
[C---:B------:R-:W-:Y:S04]  /*5400*/  LEA.HI.X.SX32 R199, R239.reuse, R187, 0x5, P0 ;  /* 0x000000bbefc77211 */ /* 0x040fe800000f2eff */
[-C--:B------:R-:W-:Y:S03]  /*5410*/  HMMA.16816.F32 R12, R176, R174.reuse, R12 ;  /* 0x000000aeb00c723c */ /* 0x080fe6000000180c */
[C---:B------:R-:W-:Y:S01]  /*5420*/  IMAD.WIDE R232, R239.reuse, -0xc0, R198 ;  /* 0xffffff40efe87825 */ /* 0x040fe200078e02c6 */
[----:B---3--:R-:W-:Y:S04]  /*5430*/  @P4 LOP3.LUT R0, R218, 0x10, RZ, 0xc0, !PT ;  /* 0x00000010da004812 */ /* 0x008fe800078ec0ff */
[C---:B------:R-:W-:Y:S04]  /*5440*/  HMMA.16816.F32 R16, R164.reuse, R174, R16 ;  /* 0x000000aea410723c */ /* 0x040fe80000001810 */
[----:B------:R-:W-:Y:S02]  /*5450*/  LEA R184, P0, R239, R232, 0x5 ;  /* 0x000000e8efb87211 */ /* 0x000fe400078028ff */
[----:B------:R-:W-:Y:S01]  /*5460*/  @P4 LOP3.LUT R245, R0, 0x7, R2, 0xf8, !PT ;  /* 0x0000000700f54812 */ /* 0x000fe200078ef802 */
[----:B------:R-:W-:Y:S01]  /*5470*/  VIADD R0, R207, 0x40 ;  /* 0x00000040cf007836 */ /* 0x000fe20000000000 */
[C---:B------:R-:W-:Y:S01]  /*5480*/  LEA.HI.X.SX32 R185, R239.reuse, R233, 0x5, P0 ;  /* 0x000000e9efb97211 */ /* 0x040fe200000f2eff */
[-C--:B----4-:R-:W-:Y:S03]  /*5490*/  HMMA.16816.F32 R20, R164, R168.reuse, R20 ;  /* 0x000000a8a414723c */ /* 0x090fe60000001814 */
[----:B------:R-:W-:Y:S01]  /*54a0*/  LEA R182, P0, R239, R184, 0x5 ;  /* 0x000000b8efb67211 */ /* 0x000fe200078028ff */
[----:B------:R-:W-:Y:S03]  /*54b0*/  @P1 VIADD R0, R207, 0xffffffc0 ;  /* 0xffffffc0cf001836 */ /* 0x000fe60000000000 */
[----:B------:R-:W-:Y:S01]  /*54c0*/  LEA.HI.X.SX32 R183, R239, R185, 0x5, P0 ;  /* 0x000000b9efb77211 */ /* 0x000fe200000f2eff */
[C---:B------:R-:W-:Y:S04]  /*54d0*/  HMMA.16816.F32 R24, R176.reuse, R168, R24 ;  /* 0x000000a8b018723c */ /* 0x040fe80000001818 */
[----:B------:R-:W-:Y:S01]  /*54e0*/  @P4 IMAD.WIDE.U32 R168, R245, R206, UR16 ;  /* 0x00000010f5a84e25 */ /* 0x000fe2000f8e00ce */
[C---:B------:R-:W-:Y:S01]  /*54f0*/  LEA R180, P0, R239.reuse, R182, 0x5 ;  /* 0x000000b6efb47211 */ /* 0x040fe200078028ff */
[----:B------:R-:W-:Y:S01]  /*5500*/  @UP0 UMOV UR16, UR21 ;  /* 0x0000001500100c82 */ /* 0x000fe20008000000 */
[----:B------:R-:W-:Y:S01]  /*5510*/  @UP0 UMOV UR17, UR20 ;  /* 0x0000001400110c82 */ /* 0x000fe20008000000 */
[-C--:B------:R-:W-:Y:S01]  /*5520*/  HMMA.16816.F32 R28, R176, R170.reuse, R28 ;  /* 0x000000aab01c723c */ /* 0x080fe2000000181c */
[----:B------:R-:W2:Y:S02]  /*5530*/  @P4 LDG.E R204, desc[UR30][R168.64+-0x100] ;  /* 0xffff001ea8cc4981 */ /* 0x000ea4000c1e1900 */
        /* <DEDUP_REMOVED lines=37> */
[----:B------:R-:W-:Y:S05]  /*5790*/  LDSM.16.MT88.4 R16, [R0] ;  /* 0x000000000010783b */ /* 0x000fea0000004200 */
[----:B------:R-:W-:Y:S05]  /*57a0*/  LDSM.16.MT88.4 R20, [R207+0x2000] ;  /* 0x00200000cf14783b */ /* 0x000fea0000004200 */
[----:B------:R-:W-:Y:S05]  /*57b0*/  LDSM.16.MT88.4 R24, [R0+0x2000] ;  /* 0x002000000018783b */ /* 0x000fea0000004200 */
[----:B------:R-:W-:Y:S05]  /*57c0*/  LDSM.16.MT88.4 R164, [R3+0x1e800] ;  /* 0x01e8000003a4783b */ /* 0x000fea0000004200 */
[----:B------:R-:W-:Y:S05]  /*57d0*/  LDSM.16.MT88.4 R176, [R3+0x1f800] ;  /* 0x01f8000003b0783b */ /* 0x000fea0000004200 */
[----:B------:R-:W-:Y:S05]  /*57e0*/  LDSM.16.MT88.4 R180, [R207+0x3800] ;  /* 0x00380000cfb4783b */ /* 0x000fea0000004200 */
[----:B--2---:R2:W-:Y:S02]  /*57f0*/  @P4 STL [R1], R204 ;  /* 0x000000cc01004387 */ /* 0x0045e40000100800 */
[C---:B--2---:R-:W-:Y:S03]  /*5800*/  IMAD.WIDE R204, R239.reuse, -0xc0, R188 ;  /* 0xffffff40efcc7825 */ /* 0x044fe600078e02bc */
[C---:B------:R-:W-:Y:S02]  /*5810*/  LEA R174, P0, R239.reuse, R204, 0x5 ;  /* 0x000000ccefae7211 */ /* 0x040fe400078028ff */
[----:B------:R-:W-:Y:S02]  /*5820*/  REDG.E.ADD.F32.FTZ.RN.STRONG.GPU desc[UR30][R204.64+0x180], R33 ;  /* 0x00018021cc0079a6 */ /* 0x000fe4000c12f31e */
[C---:B------:R-:W-:Y:S02]  /*5830*/  LEA.HI.X.SX32 R175, R239.reuse, R205, 0x5, P0 ;  /* 0x000000cdefaf7211 */ /* 0x040fe400000f2eff */
[C---:B------:R-:W-:Y:S03]  /*5840*/  LEA R172, P0, R239.reuse, R174, 0x5 ;  /* 0x000000aeefac7211 */ /* 0x040fe600078028ff */
[----:B------:R-:W-:Y:S01]  /*5850*/  REDG.E.ADD.F32.FTZ.RN.STRONG.GPU desc[UR30][R174.64+0x180], R34 ;  /* 0x00018022ae0079a6 */ /* 0x000fe2000c12f31e */
[C---:B------:R-:W-:Y:S02]  /*5860*/  LEA.HI.X.SX32 R173, R239.reuse, R175, 0x5, P0 ;  /* 0x000000afefad7211 */ /* 0x040fe400000f2eff */
[C---:B-1----:R-:W-:Y:S03]  /*5870*/  LEA R168, P0, R239.reuse, R172, 0x5 ;  /* 0x000000acefa87211 */ /* 0x042fe600078028ff */
[----:B------:R-:W-:Y:S01]  /*5880*/  REDG.E.ADD.F32.FTZ.RN.STRONG.GPU desc[UR30][R172.64+0x180], R35 ;  /* 0x00018023ac0079a6 */ /* 0x000fe2000c12f31e */
[C---:B------:R-:W-:Y:S02]  /*5890*/  LEA.HI.X.SX32 R169, R239.reuse, R173, 0x5, P0 ;  /* 0x000000adefa97211 */ /* 0x040fe400000f2eff */
[C---:B------:R-:W-:Y:S02]  /*58a0*/  LEA R6, P0, R239.reuse, R168, 0x5 ;  /* 0x000000a8ef067211 */ /* 0x040fe400078028ff */
[----:B------:R-:W-:Y:S02]  /*58b0*/  LDSM.16.MT88.4 R32, [R3+0x1c800] ;  /* 0x01c800000320783b */ /* 0x000fe40000004200 */
[C---:B------:R-:W-:Y:S02]  /*58c0*/  LEA.HI.X.SX32 R7, R239.reuse, R169, 0x5, P0 ;  /* 0x000000a9ef077211 */ /* 0x040fe400000f2eff */
[C---:B------:R-:W-:Y:S01]  /*58d0*/  LEA R4, P0, R239.reuse, R6, 0x5 ;  /* 0x00000006ef047211 */ /* 0x040fe200078028ff */
[----:B------:R-:W-:Y:S03]  /*58e0*/  REDG.E.ADD.F32.FTZ.RN.STRONG.GPU desc[UR30][R168.64+0x180], R28 ;  /* 0x0001801ca80079a6 */ /* 0x000fe6000c12f31e */
[C---:B------:R-:W-:Y:S02]  /*58f0*/  LEA.HI.X.SX32 R5, R239.reuse, R7, 0x5, P0 ;  /* 0x00000007ef057211 */ /* 0x040fe400000f2eff */
[----:B------:R-:W-:Y:S01]  /*5900*/  REDG.E.ADD.F32.FTZ.RN.STRONG.GPU desc[UR30][R6.64+0x180], R29 ;  /* 0x0001801d060079a6 */ /* 0x000fe2000c12f31e */
[C---:B------:R-:W-:Y:S04]  /*5910*/  LEA R8, P0, R239.reuse, R4, 0x5 ;  /* 0x00000004ef087211 */ /* 0x040fe800078028ff */
[----:B------:R-:W-:Y:S01]  /*5920*/  REDG.E.ADD.F32.FTZ.RN.STRONG.GPU desc[UR30][R4.64+0x180], R30 ;  /* 0x0001801e040079a6 */ /* 0x000fe2000c12f31e */
[----:B------:R-:W-:Y:S02]  /*5930*/  LEA.HI.X.SX32 R9, R239, R5, 0x5, P0 ;  /* 0x00000005ef097211 */ /* 0x000fe400000f2eff */
[----:B------:R-:W-:Y:S02]  /*5940*/  PLOP3.LUT P0, PT, PT, PT, UP1, 0x80, 0x8 ;  /* 0x000000000008781c */ /* 0x000fe40003f0f018 */
[----:B------:R-:W-:Y:S01]  /*5950*/  LDSM.16.MT88.4 R4, [R3+0x1c000] ;  /* 0x01c000000304783b */ /* 0x000fe20000004200 */
[----:B------:R-:W-:Y:S04]  /*5960*/  @UP0 UIADD3 UR14, UP1, UPT, UR14, -0x100, URZ ;  /* 0xffffff000e0e0890 */ /* 0x000fe8000ff3e0ff */
[----:B------:R-:W-:Y:S01]  /*5970*/  REDG.E.ADD.F32.FTZ.RN.STRONG.GPU desc[UR30][R8.64+0x180], R31 ;  /* 0x0001801f080079a6 */ /* 0x000fe2000c12f31e */
[----:B------:R-:W-:Y:S02]  /*5980*/  @UP0 UIADD3.X UR15, UPT, UPT, UR15, -0x1, URZ, UP1, !UPT ;  /* 0xffffffff0f0f0890 */ /* 0x000fe40008ffe4ff */
[----:B------:R-:W-:Y:S02]  /*5990*/  UISETP.GT.AND UP1, UPT, UR43, UR5, UPT ;  /* 0x000000052b00728c */ /* 0x000fe4000bf24270 */
[----:B------:R-:W1:Y:S05]  /*59a0*/  LDSM.16.MT88.4 R8, [R207] ;  /* 0x00000000cf08783b */ /* 0x000e6a0000004200 */
[----:B------:R-:W2:Y:S05]  /*59b0*/  LDSM.16.MT88.4 R28, [R207+0x800] ;  /* 0x00080000cf1c783b */ /* 0x000eaa0000004200 */
[----:B------:R-:W3:Y:S05]  /*59c0*/  LDSM.16.MT88.4 R168, [R0+0x800] ;  /* 0x0008000000a8783b */ /* 0x000eea0000004200 */
[----:B------:R-:W4:Y:S01]  /*59d0*/  LDSM.16.MT88.4 R172, [R207+0x2800] ;  /* 0x00280000cfac783b */ /* 0x000f220000004200 */
[-C--:B-1----:R-:W-:Y:S08]  /*59e0*/  HMMA.16816.F32 R100, R4, R8.reuse, R100 ;  /* 0x000000080464723c */ /* 0x082ff00000001864 */
[C---:B------:R-:W-:Y:S08]  /*59f0*/  HMMA.16816.F32 R104, R12.reuse, R8, R104 ;  /* 0x000000080c68723c */ /* 0x040ff00000001868 */
[-C--:B------:R-:W-:Y:S08]  /*5a00*/  HMMA.16816.F32 R108, R12, R10.reuse, R108 ;  /* 0x0000000a0c6c723c */ /* 0x080ff0000000186c */
[C---:B------:R-:W-:Y:S01]  /*5a10*/  HMMA.16816.F32 R112, R4.reuse, R10, R112 ;  /* 0x0000000a0470723c */ /* 0x040fe20000001870 */
[----:B------:R-:W1:Y:S07]  /*5a20*/  LDSM.16.MT88.4 R8, [R0+0x2800] ;  /* 0x002800000008783b */ /* 0x000e6e0000004200 */
[-C--:B------:R-:W-:Y:S08]  /*5a30*/  HMMA.16816.F32 R116, R4, R16.reuse, R116 ;  /* 0x000000100474723c */ /* 0x080ff00000001874 */
        /* <DEDUP_REMOVED lines=14> */
[----:B------:R-:W1:Y:S05]  /*5b20*/  LDSM.16.MT88.4 R4, [R3+0x1d000] ;  /* 0x01d000000304783b */ /* 0x000e6a0000004200 */
[----:B------:R-:W1:Y:S02]  /*5b30*/  LDSM.16.MT88.4 R24, [R207+0x3000] ;  /* 0x00300000cf18783b */ /* 0x000e640000004200 */
[-C--:B--2---:R-:W-:Y:S08]  /*5b40*/  HMMA.16816.F32 R100, R32, R28.reuse, R100 ;  /* 0x0000001c2064723c */ /* 0x084ff00000001864 */
[C---:B------:R-:W-:Y:S08]  /*5b50*/  HMMA.16816.F32 R104, R164.reuse, R28, R104 ;  /* 0x0000001ca468723c */ /* 0x040ff00000001868 */
        /* <DEDUP_REMOVED lines=12> */
[----:B------:R-:W3:Y:S07]  /*5c20*/  LDSM.16.MT88.4 R172, [R207+0x1800] ;  /* 0x00180000cfac783b */ /* 0x000eee0000004200 */
[-C--:B-1----:R-:W-:Y:S08]  /*5c30*/  HMMA.16816.F32 R148, R32, R8.reuse, R148 ;  /* 0x000000082094723c */ /* 0x082ff00000001894 */
[C---:B------:R-:W-:Y:S08]  /*5c40*/  HMMA.16816.F32 R152, R164.reuse, R8, R152 ;  /* 0x00000008a498723c */ /* 0x040ff00000001898 */
[-C--:B------:R-:W-:Y:S01]  /*5c50*/  HMMA.16816.F32 R156, R164, R10.reuse, R156 ;  /* 0x0000000aa49c723c */ /* 0x080fe2000000189c */
[----:B------:R-:W1:Y:S07]  /*5c60*/  LDSM.16.MT88.4 R164, [R0+0x1800] ;  /* 0x0018000000a4783b */ /* 0x000e6e0000004200 */
[----:B------:R-:W-:Y:S01]  /*5c70*/  HMMA.16816.F32 R160, R32, R10, R160 ;  /* 0x0000000a20a0723c */ /* 0x000fe200000018a0 */
[----:B------:R4:W1:Y:S07]  /*5c80*/  LDSM.16.MT88.4 R8, [R0+0x3800] ;  /* 0x003800000008783b */ /* 0x00086e0000004200 */
[-C--:B------:R-:W-:Y:S08]  /*5c90*/  HMMA.16816.F32 R100, R4, R12.reuse, R100 ;  /* 0x0000000c0464723c */ /* 0x080ff00000001864 */
        /* <DEDUP_REMOVED lines=19> */
[C---:B------:R-:W-:Y:S08]  /*5dd0*/  HMMA.16816.F32 R104, R176.reuse, R172, R104 ;  /* 0x000000acb068723c */ /* 0x040ff00000001868 */
[-C--:B------:R-:W-:Y:S08]  /*5de0*/  HMMA.16816.F32 R108, R176, R174.reuse, R108 ;  /* 0x000000aeb06c723c */ /* 0x080ff0000000186c */
[C---:B------:R-:W-:Y:S08]  /*5df0*/  HMMA.16816.F32 R112, R168.reuse, R174, R112 ;  /* 0x000000aea870723c */ /* 0x040ff00000001870 */
[-C--:B-1----:R-:W-:Y:S08]  /*5e00*/  HMMA.16816.F32 R116, R168, R164.reuse, R116 ;  /* 0x000000a4a874723c */ /* 0x082ff00000001874 */
        /* <DEDUP_REMOVED lines=13> */
.L_x_251:
[----:B------:R-:W-:Y:S01]  /*5ee0*/  IMAD.SHL.U32 R4, R220, 0x10, RZ ;  /* 0x00000010dc047824 */ /* 0x000fe200078e00ff */
[----:B------:R-:W-:Y:S01]  /*5ef0*/  F2FP.F16.F32.PACK_AB R164, R37, R36 ;  /* 0x0000002425a4723e */ /* 0x000fe200000000ff */
[----:B------:R-:W1:Y:S01]  /*5f00*/  LDCU UR5, c[0x0][0x500] ;  /* 0x0000a000ff0577ac */ /* 0x000e620008000800 */
[----:B---3--:R-:W-:Y:S01]  /*5f10*/  LOP3.LUT R0, R244, 0x1f8, RZ, 0xc0, !PT ;  /* 0x000001f8f4007812 */ /* 0x008fe200078ec0ff */
[----:B------:R-:W-:Y:S01]  /*5f20*/  IMAD.SHL.U32 R37, R220, 0x20, RZ ;  /* 0x00000020dc257824 */ /* 0x000fe200078e00ff */
[----:B------:R-:W-:Y:S01]  /*5f30*/  LOP3.LUT R4, R4, 0x1c0, RZ, 0xc0, !PT ;  /* 0x000001c004047812 */ /* 0x000fe200078ec0ff */
[C---:B------:R-:W-:Y:S01]  /*5f40*/  IMAD.SHL.U32 R2, R220.reuse, 0x2, RZ ;  /* 0x00000002dc027824 */ /* 0x040fe200078e00ff */
[----:B------:R-:W-:Y:S01]  /*5f50*/  R2P PR, R220, 0x18 ;  /* 0x00000018dc007804 */ /* 0x000fe20000000000 */
[----:B------:R-:W-:Y:S01]  /*5f60*/  USHF.L.U32 UR14, UR33, 0x7, URZ ;  /* 0x00000007210e7899 */ /* 0x000fe200080006ff */
[--C-:B------:R-:W-:Y:S01]  /*5f70*/  LOP3.LUT R3, R0, 0x38, R220.reuse, 0x78, !PT ;  /* 0x0000003800037812 */ /* 0x100fe200078e78dc */
[----:B------:R-:W2:Y:S01]  /*5f80*/  LDCU.64 UR6, c[0x0][0x5a8] ;  /* 0x0000b500ff0677ac */ /* 0x000ea20008000a00 */
[----:B------:R-:W-:-:S02]  /*5f90*/  SHF.R.U32.HI R220, RZ, 0x4, R220 ;  /* 0x00000004ffdc7819 */ /* 0x000fc400000116dc */
[----:B------:R-:W-:Y:S01]  /*5fa0*/  LOP3.LUT R37, R37, 0xc00, RZ, 0xc0, !PT ;  /* 0x00000c0025257812 */ /* 0x000fe200078ec0ff */
[----:B------:R-:W-:Y:S01]  /*5fb0*/  UMOV UR27, UR22 ;  /* 0x00000016001b7c82 */ /* 0x000fe20008000000 */
[--C-:B------:R-:W-:Y:S01]  /*5fc0*/  LOP3.LUT R0, R4, 0x38, R2.reuse, 0xf8, !PT ;  /* 0x0000003804007812 */ /* 0x100fe200078ef802 */
[----:B------:R-:W3:Y:S01]  /*5fd0*/  LDCU.64 UR12, c[0x0][0x5b0] ;  /* 0x0000b600ff0c77ac */ /* 0x000ee20008000a00 */
[----:B------:R-:W-:Y:S02]  /*5fe0*/  LOP3.LUT R2, R37, 0x6, R2, 0xf8, !PT ;  /* 0x0000000625027812 */ /* 0x000fe400078ef802 */
[----:B------:R-:W-:Y:S01]  /*5ff0*/  LOP3.LUT R0, R0, 0x8, R220, 0x78, !PT ;  /* 0x0000000800007812 */ /* 0x000fe200078e78dc */
[----:B-1----:R-:W-:Y:S01]  /*6000*/  FMUL.FTZ R100, R100, UR5 ;  /* 0x0000000564647c20 */ /* 0x002fe20008410000 */
[----:B------:R-:W-:Y:S01]  /*6010*/  MOV R4, 0x20 ;  /* 0x0000002000047802 */ /* 0x000fe20000000f00 */
[----:B------:R-:W-:Y:S01]  /*6020*/  FMUL.FTZ R16, R101, UR5 ;  /* 0x0000000565107c20 */ /* 0x000fe20008410000 */
[----:B------:R-:W-:Y:S01]  /*6030*/  LOP3.LUT R0, R2, R0, RZ, 0xfc, !PT ;  /* 0x0000000002007212 */ /* 0x000fe200078efcff */
[----:B------:R-:W-:Y:S01]  /*6040*/  FMUL.FTZ R102, R102, UR5 ;  /* 0x0000000566667c20 */ /* 0x000fe20008410000 */
[----:B------:R-:W-:Y:S01]  /*6050*/  FMUL.FTZ R15, R103, UR5 ;  /* 0x00000005670f7c20 */ /* 0x000fe20008410000 */
[----:B------:R-:W-:Y:S01]  /*6060*/  FMUL.FTZ R114, R114, UR5 ;  /* 0x0000000572727c20 */ /* 0x000fe20008410000 */
[----:B------:R-:W-:Y:S01]  /*6070*/  LEA R0, R0, UR4, 0x1 ;  /* 0x0000000400007c11 */ /* 0x000fe2000f8e08ff */
[----:B------:R-:W-:Y:S01]  /*6080*/  FMUL.FTZ R6, R115, UR5 ;  /* 0x0000000573067c20 */ /* 0x000fe20008410000 */
[----:B------:R-:W-:Y:S01]  /*6090*/  SEL R4, R4, 0xffffffe0, !P3 ;  /* 0xffffffe004047807 */ /* 0x000fe20005800000 */
[----:B------:R-:W-:Y:S01]  /*60a0*/  FMUL.FTZ R112, R112, UR5 ;  /* 0x0000000570707c20 */ /* 0x000fe20008410000 */
[----:B------:R-:W-:Y:S01]  /*60b0*/  FMUL.FTZ R12, R113, UR5 ;  /* 0x00000005710c7c20 */ /* 0x000fe20008410000 */
        /* <DEDUP_REMOVED lines=13> */
[----:B------:R-:W-:Y:S01]  /*6190*/  LOP3.LUT R244, R3, 0x1e00, R244, 0xf8, !PT ;  /* 0x00001e0003f47812 */ /* 0x000fe200078ef8f4 */
[----:B------:R-:W-:Y:S01]  /*61a0*/  FMUL.FTZ R33, R117, UR5 ;  /* 0x0000000575217c20 */ /* 0x000fe20008410000 */
[----:B------:R-:W-:Y:S01]  /*61b0*/  FMUL.FTZ R118, R118, UR5 ;  /* 0x0000000576767c20 */ /* 0x000fe20008410000 */
[----:B------:R-:W-:Y:S01]  /*61c0*/  FMUL.FTZ R32, R119, UR5 ;  /* 0x0000000577207c20 */ /* 0x000fe20008410000 */
[----:B------:R-:W-:Y:S01]  /*61d0*/  F2FP.F16.F32.PACK_AB R6, R6, R114 ;  /* 0x000000720606723e */ /* 0x000fe200000000ff */
[----:B------:R-:W-:-:S02]  /*61e0*/  IMAD.IADD R3, R0, 0x1, R4 ;  /* 0x0000000100037824 */ /* 0x000fc400078e0204 */
[----:B------:R-:W-:Y:S01]  /*61f0*/  FMUL.FTZ R128, R128, UR5 ;  /* 0x0000000580807c20 */ /* 0x000fe20008410000 */
[----:B------:R-:W-:Y:S01]  /*6200*/  FMUL.FTZ R29, R129, UR5 ;  /* 0x00000005811d7c20 */ /* 0x000fe20008410000 */
[----:B------:R-:W-:Y:S01]  /*6210*/  FMUL.FTZ R130, R130, UR5 ;  /* 0x0000000582827c20 */ /* 0x000fe20008410000 */
[----:B------:R-:W-:Y:S01]  /*6220*/  FMUL.FTZ R28, R131, UR5 ;  /* 0x00000005831c7c20 */ /* 0x000fe20008410000 */
[----:B------:R-:W-:Y:S01]  /*6230*/  IADD3 R2, PT, PT, R0, 0xc040, RZ ;  /* 0x0000c04000027810 */ /* 0x000fe20007ffe0ff */
[----:B------:R-:W-:Y:S01]  /*6240*/  FMUL.FTZ R120, R120, UR5 ;  /* 0x0000000578787c20 */ /* 0x000fe20008410000 */
[----:B------:R-:W-:Y:S01]  /*6250*/  FMUL.FTZ R31, R121, UR5 ;  /* 0x00000005791f7c20 */ /* 0x000fe20008410000 */
[----:B------:R-:W-:Y:S01]  /*6260*/  FMUL.FTZ R122, R122, UR5 ;  /* 0x000000057a7a7c20 */ /* 0x000fe20008410000 */
[----:B------:R-:W-:Y:S01]  /*6270*/  FMUL.FTZ R30, R123, UR5 ;  /* 0x000000057b1e7c20 */ /* 0x000fe20008410000 */
[----:B------:R-:W-:Y:S01]  /*6280*/  F2FP.F16.F32.PACK_AB R12, R12, R112 ;  /* 0x000000700c0c723e */ /* 0x000fe200000000ff */
[----:B------:R-:W-:-:S02]  /*6290*/  @P4 VIADD R2, R37, 0xffffffc0 ;  /* 0xffffffc025024836 */ /* 0x000fc40000000000 */
        /* <DEDUP_REMOVED lines=11> */
[----:B------:R-:W-:Y:S01]  /*6350*/  STS [R0+0xc000], R16 ;  /* 0x00c0001000007388 */ /* 0x000fe20000000800 */
[----:B------:R-:W-:Y:S01]  /*6360*/  F2FP.F16.F32.PACK_AB R34, R34, R110 ;  /* 0x0000006e2222723e */ /* 0x000fe200000000ff */
[----:B------:R-:W-:Y:S01]  /*6370*/  FMUL.FTZ R144, R144, UR5 ;  /* 0x0000000590907c20 */ /* 0x000fe20008410000 */
[----:B------:R-:W-:Y:S01]  /*6380*/  FMUL.FTZ R21, R145, UR5 ;  /* 0x0000000591157c20 */ /* 0x000fe20008410000 */
[----:B------:R-:W-:Y:S01]  /*6390*/  STS [R0+0xc400], R15 ;  /* 0x00c4000f00007388 */ /* 0x000fe20000000800 */
[----:B------:R-:W-:Y:S01]  /*63a0*/  FMUL.FTZ R146, R146, UR5 ;  /* 0x0000000592927c20 */ /* 0x000fe20008410000 */
[----:B------:R-:W-:Y:S01]  /*63b0*/  FMUL.FTZ R20, R147, UR5 ;  /* 0x0000000593147c20 */ /* 0x000fe20008410000 */
[----:B------:R-:W-:Y:S01]  /*63c0*/  F2FP.F16.F32.PACK_AB R33, R33, R116 ;  /* 0x000000742121723e */ /* 0x000fe200000000ff */
[----:B------:R1:W-:Y:S01]  /*63d0*/  STS [R3+0xc400], R6 ;  /* 0x00c4000603007388 */ /* 0x0003e20000000800 */
        /* <DEDUP_REMOVED lines=24> */
[----:B-1----:R-:W-:-:S02]  /*6560*/  IMAD.IADD R6, R4, 0x1, R2 ;  /* 0x0000000104067824 */ /* 0x002fc400078e0202 */
        /* <DEDUP_REMOVED lines=8> */
[----:B------:R-:W-:Y:S01]  /*65f0*/  F2FP.F16.F32.PACK_AB R21, R21, R144 ;  /* 0x000000901515723e */ /* 0x000fe200000000ff */
[----:B------:R-:W-:Y:S01]  /*6600*/  FMUL.FTZ R154, R154, UR5 ;  /* 0x000000059a9a7c20 */ /* 0x000fe20008410000 */
[----:B------:R-:W-:Y:S01]  /*6610*/  F2FP.F16.F32.PACK_AB R20, R20, R146 ;  /* 0x000000921414723e */ /* 0x000fe200000000ff */
[----:B------:R-:W-:Y:S01]  /*6620*/  STS [R2], R33 ;  /* 0x0000002102007388 */ /* 0x000fe20000000800 */
[----:B------:R-:W-:Y:S01]  /*6630*/  F2FP.F16.F32.PACK_AB R23, R23, R136 ;  /* 0x000000881717723e */ /* 0x000fe200000000ff */
[----:B------:R-:W-:Y:S01]  /*6640*/  FMUL.FTZ R9, R155, UR5 ;  /* 0x000000059b097c20 */ /* 0x000fe20008410000 */
[----:B------:R-:W-:Y:S01]  /*6650*/  F2FP.F16.F32.PACK_AB R22, R22, R138 ;  /* 0x0000008a1616723e */ /* 0x000fe200000000ff */
[----:B------:R-:W-:Y:S01]  /*6660*/  STS [R2+0x400], R32 ;  /* 0x0004002002007388 */ /* 0x000fe20000000800 */
[----:B------:R-:W-:Y:S01]  /*6670*/  F2FP.F16.F32.PACK_AB R19, R19, R140 ;  /* 0x0000008c1313723e */ /* 0x000fe200000000ff */
[----:B------:R-:W-:Y:S01]  /*6680*/  FMUL.FTZ R156, R156, UR5 ;  /* 0x000000059c9c7c20 */ /* 0x000fe20008410000 */
[----:B------:R-:W-:Y:S01]  /*6690*/  F2FP.F16.F32.PACK_AB R18, R18, R142 ;  /* 0x0000008e1212723e */ /* 0x000fe200000000ff */
[----:B------:R-:W-:Y:S01]  /*66a0*/  STS [R6], R29 ;  /* 0x0000001d06007388 */ /* 0x000fe20000000800 */
[----:B------:R-:W-:Y:S01]  /*66b0*/  FMUL.FTZ R5, R157, UR5 ;  /* 0x000000059d057c20 */ /* 0x000fe20008410000 */
[----:B------:R-:W-:Y:S01]  /*66c0*/  FMUL.FTZ R158, R158, UR5 ;  /* 0x000000059e9e7c20 */ /* 0x000fe20008410000 */
[----:B------:R-:W-:Y:S01]  /*66d0*/  FMUL.FTZ R36, R159, UR5 ;  /* 0x000000059f247c20 */ /* 0x000fe20008410000 */
[----:B------:R-:W-:Y:S01]  /*66e0*/  STS [R6+0x400], R28 ;  /* 0x0004001c06007388 */ /* 0x000fe20000000800 */
[----:B------:R-:W-:Y:S01]  /*66f0*/  F2FP.F16.F32.PACK_AB R17, R17, R148 ;  /* 0x000000941111723e */ /* 0x000fe200000000ff */
[----:B------:R-:W-:Y:S01]  /*6700*/  USHF.R.S32.HI UR5, URZ, 0x1f, UR14 ;  /* 0x0000001fff057899 */ /* 0x000fe2000801140e */
[----:B------:R-:W-:Y:S01]  /*6710*/  F2FP.F16.F32.PACK_AB R11, R11, R150 ;  /* 0x000000960b0b723e */ /* 0x000fe200000000ff */
[----:B------:R-:W-:Y:S01]  /*6720*/  STS [R2+0x2000], R31 ;  /* 0x0020001f02007388 */ /* 0x000fe20000000800 */
[----:B------:R-:W-:Y:S01]  /*6730*/  F2FP.F16.F32.PACK_AB R8, R8, R160 ;  /* 0x000000a00808723e */ /* 0x000fe200000000ff */
[----:B------:R-:W-:Y:S01]  /*6740*/  UIADD3 UR14, UP0, UPT, UR45, UR14, URZ ;  /* 0x0000000e2d0e7290 */ /* 0x000fe2000ff1e0ff */
[----:B------:R-:W-:Y:S01]  /*6750*/  F2FP.F16.F32.PACK_AB R7, R7, R162 ;  /* 0x000000a20707723e */ /* 0x000fe200000000ff */
[----:B------:R-:W-:Y:S01]  /*6760*/  STS [R2+0x2400], R30 ;  /* 0x0024001e02007388 */ /* 0x000fe20000000800 */
[----:B------:R-:W-:Y:S01]  /*6770*/  F2FP.F16.F32.PACK_AB R10, R10, R152 ;  /* 0x000000980a0a723e */ /* 0x000fe200000000ff */
[----:B------:R-:W-:Y:S01]  /*6780*/  ULEA.HI.X.SX32 UR45, UR45, UR5, 0x1, UP0 ;  /* 0x000000052d2d7291 */ /* 0x000fe200080f0eff */
[----:B------:R-:W-:Y:S01]  /*6790*/  F2FP.F16.F32.PACK_AB R9, R9, R154 ;  /* 0x0000009a0909723e */ /* 0x000fe200000000ff */
[----:B------:R-:W-:Y:S01]  /*67a0*/  STS [R6+0x2000], R27 ;  /* 0x0020001b06007388 */ /* 0x000fe20000000800 */
[----:B------:R-:W-:Y:S01]  /*67b0*/  F2FP.F16.F32.PACK_AB R5, R5, R156 ;  /* 0x0000009c0505723e */ /* 0x000fe200000000ff */
[----:B--2---:R-:W-:Y:S01]  /*67c0*/  UIMAD UR7, UR27, UR7, URZ ;  /* 0x000000071b0772a4 */ /* 0x004fe2000f8e02ff */
[----:B------:R-:W-:Y:S01]  /*67d0*/  F2FP.F16.F32.PACK_AB R36, R36, R158 ;  /* 0x0000009e2424723e */ /* 0x000fe200000000ff */
[----:B------:R-:W-:Y:S01]  /*67e0*/  STS [R6+0x2400], R26 ;  /* 0x0024001a06007388 */ /* 0x000fe20000000800 */
[----:B------:R-:W-:Y:S01]  /*67f0*/  F2FP.F16.F32.PACK_AB R38, R39, R38 ;  /* 0x000000262726723e */ /* 0x000fe200000000ff */
[----:B---3--:R-:W-:Y:S01]  /*6800*/  UIMAD UR13, UR27, UR13, URZ ;  /* 0x0000000d1b0d72a4 */ /* 0x008fe2000f8e02ff */
        /* <DEDUP_REMOVED lines=10> */
[----:B------:R1:W-:Y:S01]  /*68b0*/  STS [R3+0x10400], R20 ;  /* 0x0104001403007388 */ /* 0x0003e20000000800 */
        /* <DEDUP_REMOVED lines=18> */
[----:B------:R-:W-:Y:S01]  /*69e0*/  F2FP.F16.F32.PACK_AB R74, R75, R74 ;  /* 0x0000004a4b4a723e */ /* 0x000fe200000000ff */
[----:B-1----:R-:W1:Y:S01]  /*69f0*/  LDC.64 R20, c[0x0][0x5c8] ;  /* 0x00017200ff147b82 */ /* 0x002e620000000a00 */
[----:B------:R-:W-:Y:S01]  /*6a00*/  F2FP.F16.F32.PACK_AB R76, R77, R76 ;  /* 0x0000004c4d4c723e */ /* 0x000fe200000000ff */
[----:B------:R-:W-:Y:S01]  /*6a10*/  STS [R6+0x4000], R8 ;  /* 0x0040000806007388 */ /* 0x000fe20000000800 */
[----:B------:R-:W-:-:S02]  /*6a20*/  F2FP.F16.F32.PACK_AB R78, R79, R78 ;  /* 0x0000004e4f4e723e */ /* 0x000fc400000000ff */
[----:B------:R-:W-:Y:S01]  /*6a30*/  F2FP.F16.F32.PACK_AB R84, R85, R84 ;  /* 0x000000545554723e */ /* 0x000fe200000000ff */
[----:B------:R-:W-:Y:S01]  /*6a40*/  STS [R6+0x4400], R7 ;  /* 0x0044000706007388 */ /* 0x000fe20000000800 */
        /* <DEDUP_REMOVED lines=10> */
[----:B------:R-:W-:Y:S01]  /*6af0*/  MOV R217, RZ ;  /* 0x000000ff00d97202 */ /* 0x000fe20000000f00 */
[----:B------:R-:W-:Y:S04]  /*6b00*/  STS [R6+0x6400], R36 ;  /* 0x0064002406007388 */ /* 0x000fe80000000800 */
[----:B------:R-:W-:Y:S04]  /*6b10*/  STS [R0+0x14000], R164 ;  /* 0x014000a400007388 */ /* 0x000fe80000000800 */
[----:B------:R-:W-:Y:S04]  /*6b20*/  STS [R0+0x14400], R38 ;  /* 0x0144002600007388 */ /* 0x000fe80000000800 */
[----:B------:R-:W-:Y:S01]  /*6b30*/  STS [R3+0x14000], R48 ;  /* 0x0140003003007388 */ /* 0x000fe20000000800 */
[----:B--2---:R-:W2:Y:S03]  /*6b40*/  LDC.64 R10, c[0x0][0x5c0] ;  /* 0x00017000ff0a7b82 */ /* 0x004ea60000000a00 */
[----:B------:R-:W-:Y:S04]  /*6b50*/  STS [R3+0x14400], R50 ;  /* 0x0144003203007388 */ /* 0x000fe80000000800 */
[----:B------:R-:W-:Y:S01]  /*6b60*/  STS [R0+0x16000], R40 ;  /* 0x0160002800007388 */ /* 0x000fe20000000800 */
[----:B---3--:R-:W3:Y:S03]  /*6b70*/  LDC.64 R8, c[0x0][0x5d8] ;  /* 0x00017600ff087b82 */ /* 0x008ee60000000a00 */
[----:B------:R-:W-:Y:S04]  /*6b80*/  STS [R0+0x16400], R42 ;  /* 0x0164002a00007388 */ /* 0x000fe80000000800 */
[----:B------:R-:W-:Y:S04]  /*6b90*/  STS [R3+0x16000], R44 ;  /* 0x0160002c03007388 */ /* 0x000fe80000000800 */
[----:B------:R-:W-:Y:S04]  /*6ba0*/  STS [R3+0x16400], R46 ;  /* 0x0164002e03007388 */ /* 0x000fe80000000800 */
[----:B------:R-:W-:Y:S01]  /*6bb0*/  STS [R2+0x8000], R52 ;  /* 0x0080003402007388 */ /* 0x000fe20000000800 */
[C---:B--2---:R-:W-:Y:S01]  /*6bc0*/  IMAD R7, R10.reuse, UR45, RZ ;  /* 0x0000002d0a077c24 */ /* 0x044fe2000f8e02ff */
[C---:B------:R-:W-:Y:S01]  /*6bd0*/  SHF.L.U64.HI R22, R10.reuse, 0x6, R11 ;  /* 0x000000060a167819 */ /* 0x040fe2000001020b */
[----:B----4-:R-:W-:Y:S01]  /*6be0*/  IMAD.WIDE.U32 R4, R10, UR14, R216 ;  /* 0x0000000e0a047c25 */ /* 0x010fe2000f8e00d8 */
[----:B------:R-:W-:Y:S03]  /*6bf0*/  STS [R2+0x8400], R54 ;  /* 0x0084003602007388 */ /* 0x000fe60000000800 */
[----:B------:R-:W-:Y:S01]  /*6c00*/  IMAD R7, R11, UR14, R7 ;  /* 0x0000000e0b077c24 */ /* 0x000fe2000f8e0207 */
[----:B------:R-:W-:Y:S03]  /*6c10*/  STS [R6+0x8000], R64 ;  /* 0x0080004006007388 */ /* 0x000fe60000000800 */
[----:B------:R-:W-:Y:S01]  /*6c20*/  IMAD.IADD R5, R5, 0x1, R7 ;  /* 0x0000000105057824 */ /* 0x000fe200078e0207 */
[----:B------:R-:W-:Y:S01]  /*6c30*/  STS [R6+0x8400], R66 ;  /* 0x0084004206007388 */ /* 0x000fe20000000800 */
[----:B------:R-:W-:-:S03]  /*6c40*/  IMAD.U32 R7, RZ, RZ, UR6 ;  /* 0x00000006ff077e24 */ /* 0x000fc6000f8e00ff */
[----:B------:R-:W-:Y:S01]  /*6c50*/  STS [R2+0xa000], R56 ;  /* 0x00a0003802007388 */ /* 0x000fe20000000800 */
[----:B------:R-:W-:-:S03]  /*6c60*/  IMAD.WIDE.U32 R4, R7, UR27, R4 ;  /* 0x0000001b07047c25 */ /* 0x000fc6000f8e0004 */
[----:B------:R-:W-:Y:S02]  /*6c70*/  STS [R2+0xa400], R58 ;  /* 0x00a4003a02007388 */ /* 0x000fe40000000800 */
[----:B------:R-:W-:Y:S02]  /*6c80*/  IADD3 R5, PT, PT, R5, UR7, RZ ;  /* 0x0000000705057c10 */ /* 0x000fe4000fffe0ff */
[----:B------:R-:W-:Y:S01]  /*6c90*/  STS [R6+0xa000], R60 ;  /* 0x00a0003c06007388 */ /* 0x000fe20000000800 */
[----:B---3--:R-:W-:-:S03]  /*6ca0*/  IMAD.WIDE.U32 R4, R8, UR25, R4 ;  /* 0x0000001908047c25 */ /* 0x008fc6000f8e0004 */
[----:B------:R-:W-:Y:S01]  /*6cb0*/  STS [R6+0xa400], R62 ;  /* 0x00a4003e06007388 */ /* 0x000fe20000000800 */
[----:B------:R-:W-:-:S03]  /*6cc0*/  IMAD R5, R9, UR25, R5 ;  /* 0x0000001909057c24 */ /* 0x000fc6000f8e0205 */
[----:B------:R-:W-:Y:S01]  /*6cd0*/  STS [R0+0x18000], R68 ;  /* 0x0180004400007388 */ /* 0x000fe20000000800 */
[----:B------:R-:W2:Y:S01]  /*6ce0*/  LDC.64 R8, c[0x0][0x5e0] ;  /* 0x00017800ff087b82 */ /* 0x000ea20000000a00 */
[----:B------:R-:W-:Y:S02]  /*6cf0*/  IMAD.WIDE.U32 R4, R214, R10, R4 ;  /* 0x0000000ad6047225 */ /* 0x000fe400078e0004 */
[----:B------:R-:W-:Y:S04]  /*6d00*/  STS [R0+0x18400], R70 ;  /* 0x0184004600007388 */ /* 0x000fe80000000800 */
[----:B------:R-:W-:Y:S04]  /*6d10*/  STS [R3+0x18000], R80 ;  /* 0x0180005003007388 */ /* 0x000fe80000000800 */
[----:B------:R-:W-:Y:S04]  /*6d20*/  STS [R3+0x18400], R82 ;  /* 0x0184005203007388 */ /* 0x000fe80000000800 */
[----:B------:R-:W-:Y:S04]  /*6d30*/  STS [R0+0x1a000], R72 ;  /* 0x01a0004800007388 */ /* 0x000fe80000000800 */
[----:B------:R3:W-:Y:S04]  /*6d40*/  STS [R0+0x1a400], R74 ;  /* 0x01a4004a00007388 */ /* 0x0007e80000000800 */
[----:B------:R-:W-:Y:S04]  /*6d50*/  STS [R3+0x1a000], R76 ;  /* 0x01a0004c03007388 */ /* 0x000fe80000000800 */
[----:B------:R-:W-:Y:S04]  /*6d60*/  STS [R3+0x1a400], R78 ;  /* 0x01a4004e03007388 */ /* 0x000fe80000000800 */
[----:B------:R-:W-:Y:S04]  /*6d70*/  STS [R2+0xc000], R84 ;  /* 0x00c0005402007388 */ /* 0x000fe80000000800 */
[----:B------:R-:W-:Y:S04]  /*6d80*/  STS [R2+0xc400], R86 ;  /* 0x00c4005602007388 */ /* 0x000fe80000000800 */
[----:B------:R-:W-:Y:S04]  /*6d90*/  STS [R6+0xc000], R96 ;  /* 0x00c0006006007388 */ /* 0x000fe80000000800 */
[----:B------:R-:W-:Y:S01]  /*6da0*/  STS [R6+0xc400], R98 ;  /* 0x00c4006206007388 */ /* 0x000fe20000000800 */
[----:B---3--:R-:W-:Y:S01]  /*6db0*/  LEA R0, R244, UR4, 0x1 ;  /* 0x00000004f4007c11 */ /* 0x008fe2000f8e08ff */
[----:B------:R-:W3:Y:S02]  /*6dc0*/  LDCU.128 UR4, c[0x0][0x560] ;  /* 0x0000ac00ff0477ac */ /* 0x000ee40008000c00 */
[----:B------:R-:W-:Y:S04]  /*6dd0*/  STS [R2+0xe000], R88 ;  /* 0x00e0005802007388 */ /* 0x000fe80000000800 */
[----:B------:R1:W-:Y:S04]  /*6de0*/  STS [R2+0xe400], R90 ;  /* 0x00e4005a02007388 */ /* 0x0003e80000000800 */
[----:B------:R-:W-:Y:S04]  /*6df0*/  STS [R6+0xe000], R92 ;  /* 0x00e0005c06007388 */ /* 0x000fe80000000800 */
[----:B------:R4:W-:Y:S01]  /*6e00*/  STS [R6+0xe400], R94 ;  /* 0x00e4005e06007388 */ /* 0x0009e20000000800 */
[----:B------:R-:W-:Y:S01]  /*6e10*/  BAR.SYNC.DEFER_BLOCKING 0x0 ;  /* 0x0000000000007b1d */ /* 0x000fe20000010000 */
[----:B-1----:R-:W-:-:S04]  /*6e20*/  IMAD.WIDE.U32 R2, R20, UR14, R216 ;  /* 0x0000000e14027c25 */ /* 0x002fc8000f8e00d8 */
[----:B----4-:R-:W-:Y:S01]  /*6e30*/  IMAD R6, R20, UR45, RZ ;  /* 0x0000002d14067c24 */ /* 0x010fe2000f8e02ff */
[----:B------:R-:W1:Y:S03]  /*6e40*/  LDS.128 R76, [R0+0xc000] ;  /* 0x00c00000004c7984 */ /* 0x000e660000000c00 */
[----:B------:R-:W-:Y:S01]  /*6e50*/  IMAD R6, R21, UR14, R6 ;  /* 0x0000000e15067c24 */ /* 0x000fe2000f8e0206 */
[----:B------:R-:W4:Y:S03]  /*6e60*/  LDS.128 R68, [R0+0x10000] ;  /* 0x0100000000447984 */ /* 0x000f260000000c00 */
[----:B------:R-:W-:Y:S02]  /*6e70*/  IMAD.IADD R3, R3, 0x1, R6 ;  /* 0x0000000103037824 */ /* 0x000fe400078e0206 */
[----:B------:R-:W-:Y:S01]  /*6e80*/  IMAD.U32 R6, RZ, RZ, UR12 ;  /* 0x0000000cff067e24 */ /* 0x000fe2000f8e00ff */
[----:B------:R-:W4:Y:S03]  /*6e90*/  LDS.128 R72, [R0+0xd000] ;  /* 0x00d0000000487984 */ /* 0x000f260000000c00 */
[----:B------:R-:W-:Y:S01]  /*6ea0*/  IMAD.WIDE.U32 R6, R6, UR27, R2 ;  /* 0x0000001b06067c25 */ /* 0x000fe2000f8e0002 */
[----:B------:R-:W4:Y:S01]  /*6eb0*/  LDS.128 R64, [R0+0x11000] ;  /* 0x0110000000407984 */ /* 0x000f220000000c00 */
[----:B---3--:R-:W-:-:S02]  /*6ec0*/  LEA R2, P0, R4, UR4, 0x1 ;  /* 0x0000000404027c11 */ /* 0x008fc4000f8008ff */
[----:B------:R-:W-:Y:S01]  /*6ed0*/  IMAD R3, R214, R11, R5 ;  /* 0x0000000bd6037224 */ /* 0x000fe200078e0205 */
[----:B------:R-:W3:Y:S01]  /*6ee0*/  LDS.128 R52, [R0+0xe000] ;  /* 0x00e0000000347984 */ /* 0x000ee20000000c00 */
[----:B------:R-:W-:-:S03]  /*6ef0*/  IADD3 R5, PT, PT, R7, UR13, RZ ;  /* 0x0000000d07057c10 */ /* 0x000fc6000fffe0ff */
[----:B------:R-:W3:Y:S01]  /*6f00*/  LDS.128 R48, [R0+0x12000] ;  /* 0x0120000000307984 */ /* 0x000ee20000000c00 */
[----:B------:R-:W-:Y:S01]  /*6f10*/  LEA.HI.X R3, R4, UR5, R3, 0x1, P0 ;  /* 0x0000000504037c11 */ /* 0x000fe200080f0c03 */
[----:B------:R-:W-:Y:S01]  /*6f20*/  IMAD.MOV.U32 R4, RZ, RZ, R6 ;  /* 0x000000ffff047224 */ /* 0x000fe200078e0006 */
[----:B------:R-:W-:Y:S01]  /*6f30*/  LEA R6, P0, R10, R2, 0x7 ;  /* 0x000000020a067211 */ /* 0x000fe200078038ff */
[----:B------:R-:W3:Y:S02]  /*6f40*/  LDS.128 R60, [R0+0xf000] ;  /* 0x00f00000003c7984 */ /* 0x000ee40000000c00 */
[----:B--2---:R-:W-:Y:S01]  /*6f50*/  IMAD.WIDE.U32 R4, R8, UR25, R4 ;  /* 0x0000001908047c25 */ /* 0x004fe2000f8e0004 */
[C---:B------:R-:W-:Y:S01]  /*6f60*/  LEA.HI.X R7, R10.reuse, R3, R11, 0x7, P0 ;  /* 0x000000030a077211 */ /* 0x040fe200000f3c0b */
[----:B------:R-:W2:Y:S02]  /*6f70*/  LDS.128 R56, [R0+0x13000] ;  /* 0x0130000000387984 */ /* 0x000ea40000000c00 */
[----:B------:R-:W-:-:S02]  /*6f80*/  IMAD.SHL.U32 R10, R10, 0x40, RZ ;  /* 0x000000400a0a7824 */ /* 0x000fc400078e00ff */
[----:B------:R-:W2:Y:S01]  /*6f90*/  LDS.128 R40, [R0+0x14000] ;  /* 0x0140000000287984 */ /* 0x000ea20000000c00 */
[----:B------:R-:W-:Y:S02]  /*6fa0*/  IMAD R5, R9, UR25, R5 ;  /* 0x0000001909057c24 */ /* 0x000fe4000f8e0205 */
[----:B------:R-:W-:Y:S01]  /*6fb0*/  IADD3 R8, P0, PT, R10, R2, RZ ;  /* 0x000000020a087210 */ /* 0x000fe20007f1e0ff */
[----:B------:R-:W2:Y:S01]  /*6fc0*/  LDS.128 R44, [R0+0x18000] ;  /* 0x01800000002c7984 */ /* 0x000ea20000000c00 */
[----:B------:R-:W-:Y:S02]  /*6fd0*/  IADD3 R10, P1, PT, R6, R10, RZ ;  /* 0x0000000a060a7210 */ /* 0x000fe40007f3e0ff */
[----:B------:R-:W-:Y:S01]  /*6fe0*/  IADD3.X R9, PT, PT, R22, R3, RZ, P0, !PT ;  /* 0x0000000316097210 */ /* 0x000fe200007fe4ff */
[----:B------:R-:W2:Y:S02]  /*6ff0*/  LDS.128 R36, [R0+0x15000] ;  /* 0x0150000000247984 */ /* 0x000ea40000000c00 */
[----:B------:R-:W-:-:S02]  /*7000*/  IMAD.X R11, R7, 0x1, R22, P1 ;  /* 0x00000001070b7824 */ /* 0x000fc400008e0616 */
[----:B------:R-:W2:Y:S01]  /*7010*/  LDS.128 R24, [R0+0x19000] ;  /* 0x0190000000187984 */ /* 0x000ea20000000c00 */
[----:B------:R-:W-:-:S03]  /*7020*/  IMAD.SHL.U32 R22, R20, 0x40, RZ ;  /* 0x0000004014167824 */ /* 0x000fc600078e00ff */
[----:B------:R-:W2:Y:S04]  /*7030*/  LDS.128 R32, [R0+0x16000] ;  /* 0x0160000000207984 */ /* 0x000ea80000000c00 */
[----:B------:R-:W2:Y:S04]  /*7040*/  LDS.128 R16, [R0+0x1a000] ;  /* 0x01a0000000107984 */ /* 0x000ea80000000c00 */
[----:B------:R-:W2:Y:S04]  /*7050*/  LDS.128 R28, [R0+0x17000] ;  /* 0x01700000001c7984 */ /* 0x000ea80000000c00 */
[----:B------:R3:W2:Y:S04]  /*7060*/  LDS.128 R12, [R0+0x1b000] ;  /* 0x01b00000000c7984 */ /* 0x0006a80000000c00 */
[----:B-1----:R-:W-:Y:S04]  /*7070*/  STG.E.128 desc[UR30][R2.64], R76 ;  /* 0x0000004c02007986 */ /* 0x002fe8000c101d1e */
[----:B----4-:R1:W-:Y:S04]  /*7080*/  STG.E.128 desc[UR30][R2.64+0x80], R68 ;  /* 0x0000804402007986 */ /* 0x0103e8000c101d1e */
[----:B------:R-:W-:Y:S04]  /*7090*/  STG.E.128 desc[UR30][R8.64], R72 ;  /* 0x0000004808007986 */ /* 0x000fe8000c101d1e */
[----:B------:R4:W-:Y:S04]  /*70a0*/  STG.E.128 desc[UR30][R8.64+0x80], R64 ;  /* 0x0000804008007986 */ /* 0x0009e8000c101d1e */
[----:B---3--:R-:W-:Y:S01]  /*70b0*/  STG.E.128 desc[UR30][R6.64], R52 ;  /* 0x0000003406007986 */ /* 0x008fe2000c101d1e */
[----:B------:R-:W-:-:S03]  /*70c0*/  SHF.L.U64.HI R0, R20, 0x6, R21 ;  /* 0x0000000614007819 */ /* 0x000fc60000010215 */
[----:B------:R3:W-:Y:S04]  /*70d0*/  STG.E.128 desc[UR30][R6.64+0x80], R48 ;  /* 0x0000803006007986 */ /* 0x0007e8000c101d1e */
[----:B------:R3:W-:Y:S04]  /*70e0*/  STG.E.128 desc[UR30][R10.64], R60 ;  /* 0x0000003c0a007986 */ /* 0x0007e8000c101d1e */
[----:B--2---:R2:W-:Y:S01]  /*70f0*/  STG.E.128 desc[UR30][R10.64+0x80], R56 ;  /* 0x000080380a007986 */ /* 0x0045e2000c101d1e */
[----:B-1----:R-:W-:-:S04]  /*7100*/  IMAD.WIDE.U32 R2, R214, R20, R4 ;  /* 0x00000014d6027225 */ /* 0x002fc800078e0004 */
[----:B------:R-:W-:Y:S01]  /*7110*/  IMAD R214, R214, R21, R3 ;  /* 0x00000015d6d67224 */ /* 0x000fe200078e0203 */
[----:B------:R-:W-:-:S04]  /*7120*/  LEA R4, P0, R2, UR6, 0x1 ;  /* 0x0000000602047c11 */ /* 0x000fc8000f8008ff */
[----:B------:R-:W-:Y:S02]  /*7130*/  LEA.HI.X R5, R2, UR7, R214, 0x1, P0 ;  /* 0x0000000702057c11 */ /* 0x000fe400080f0cd6 */
[-C--:B------:R-:W-:Y:S02]  /*7140*/  LEA R2, P0, R20, R4.reuse, 0x7 ;  /* 0x0000000414027211 */ /* 0x080fe400078038ff */
[----:B----4-:R-:W-:Y:S01]  /*7150*/  IADD3 R8, P1, PT, R22, R4, RZ ;  /* 0x0000000416087210 */ /* 0x010fe20007f3e0ff */
[----:B------:R2:W-:Y:S01]  /*7160*/  STG.E.128 desc[UR30][R4.64], R40 ;  /* 0x0000002804007986 */ /* 0x0005e2000c101d1e */
[-C--:B------:R-:W-:Y:S02]  /*7170*/  LEA.HI.X R3, R20, R5.reuse, R21, 0x7, P0 ;  /* 0x0000000514037211 */ /* 0x080fe400000f3c15 */
[----:B---3--:R-:W-:Y:S01]  /*7180*/  IADD3 R6, P0, PT, R2, R22, RZ ;  /* 0x0000001602067210 */ /* 0x008fe20007f1e0ff */
[----:B------:R2:W-:Y:S01]  /*7190*/  STG.E.128 desc[UR30][R4.64+0x80], R44 ;  /* 0x0000802c04007986 */ /* 0x0005e2000c101d1e */
[----:B------:R-:W-:-:S03]  /*71a0*/  IADD3.X R9, PT, PT, R0, R5, RZ, P1, !PT ;  /* 0x0000000500097210 */ /* 0x000fc60000ffe4ff */
[----:B------:R-:W-:Y:S02]  /*71b0*/  IMAD.X R7, R3, 0x1, R0, P0 ;  /* 0x0000000103077824 */ /* 0x000fe400000e0600 */
[----:B------:R2:W-:Y:S04]  /*71c0*/  STG.E.128 desc[UR30][R8.64], R36 ;  /* 0x0000002408007986 */ /* 0x0005e8000c101d1e */
[----:B------:R2:W-:Y:S04]  /*71d0*/  STG.E.128 desc[UR30][R8.64+0x80], R24 ;  /* 0x0000801808007986 */ /* 0x0005e8000c101d1e */
[----:B------:R2:W-:Y:S04]  /*71e0*/  STG.E.128 desc[UR30][R2.64], R32 ;  /* 0x0000002002007986 */ /* 0x0005e8000c101d1e */
[----:B------:R2:W-:Y:S04]  /*71f0*/  STG.E.128 desc[UR30][R2.64+0x80], R16 ;  /* 0x0000801002007986 */ /* 0x0005e8000c101d1e */
[----:B------:R2:W-:Y:S04]  /*7200*/  STG.E.128 desc[UR30][R6.64], R28 ;  /* 0x0000001c06007986 */ /* 0x0005e8000c101d1e */
[----:B------:R2:W-:Y:S02]  /*7210*/  STG.E.128 desc[UR30][R6.64+0x80], R12 ;  /* 0x0000800c06007986 */ /* 0x0005e4000c101d1e */
.L_x_248:
[----:B------:R-:W3:Y:S01]  /*7220*/  LDCU UR5, c[0x0][0x438] ;  /* 0x00008700ff0577ac */ /* 0x000ee20008000800 */
[----:B------:R-:W4:Y:S01]  /*7230*/  LDCU UR6, c[0x0][0x370] ;  /* 0x00006e00ff0677ac */ /* 0x000f220008000800 */
[----:B---3--:R-:W-:-:S04]  /*7240*/  UIADD3 UR5, UPT, UPT, UR5, 0x7f, URZ ;  /* 0x0000007f05057890 */ /* 0x008fc8000fffe0ff */
[----:B------:R-:W-:Y:S02]  /*7250*/  USHF.R.S32.HI UR4, URZ, 0x1f, UR5 ;  /* 0x0000001fff047899 */ /* 0x000fe40008011405 */
[----:B----4-:R-:W-:Y:S02]  /*7260*/  UIADD3 UR33, UPT, UPT, UR6, UR33, URZ ;  /* 0x0000002106217290 */ /* 0x010fe4000fffe0ff */
[----:B------:R-:W-:-:S04]  /*7270*/  ULEA.HI UR4, UR4, UR5, URZ, 0x7 ;  /* 0x0000000504047291 */ /* 0x000fc8000f8f38ff */
[----:B------:R-:W-:-:S04]  /*7280*/  USHF.R.S32.HI UR4, URZ, 0x7, UR4 ;  /* 0x00000007ff047899 */ /* 0x000fc80008011404 */
[----:B------:R-:W-:-:S09]  /*7290*/  UISETP.GE.AND UP0, UPT, UR33, UR4, UPT ;  /* 0x000000042100728c */ /* 0x000fd2000bf06270 */
[----:B------:R-:W-:Y:S05]  /*72a0*/  BRA.U !UP0, `(.L_x_255) ;  /* 0xffffff8d08e07547 */ /* 0x000fea000b83ffff */
[----:B-1----:R-:W-:Y:S05]  /*72b0*/  EXIT ;  /* 0x000000000000794d */ /* 0x002fea0003800000 */
.L_x_256:
        /* <DEDUP_REMOVED lines=12> */
.L_x_1246:


//--------------------- .text._ZN5flash44flash_bwd_dq_dk_dv_loop_seqk_parallel_kernelI23Flash_bwd_kernel_traitsILi128ELi64ELi128ELi8ELi2ELi4ELi2ELb0ELb0EN7cutlass6half_tE19Flash_kernel_traitsILi128ELi64ELi128ELi8ES3_EELb0ELb1ELb0ELb0ELb0ELb1ELb0EEEvNS_16Flash_bwd_paramsE --------------------------
	.section	.text._ZN5flash44flash_bwd_dq_dk_dv_loop_seqk_parallel_kernelI23Flash_bwd_kernel_traitsILi128ELi64ELi128ELi8ELi2ELi4ELi2ELb0ELb0EN7cutlass6half_tE19Flash_kernel_traitsILi128ELi64ELi128ELi8ES3_EELb0ELb1ELb0ELb0ELb0ELb1ELb0EEEvNS_16Flash_bwd_paramsE,"ax",@progbits
	.align	128
        .global         _ZN5flash44flash_bwd_dq_dk_dv_loop_seqk_parallel_kernelI23Flash_bwd_kernel_traitsILi128ELi64ELi128ELi8ELi2ELi4ELi2ELb0ELb0EN7cutlass6half_tE19Flash_kernel_traitsILi128ELi64ELi128ELi8ES3_EELb0ELb1ELb0ELb0ELb0ELb1ELb0EEEvNS_16Flash_bwd_paramsE
        .type           _ZN5flash44flash_bwd_dq_dk_dv_loop_seqk_parallel_kernelI23Flash_bwd_kernel_traitsILi128ELi64ELi128ELi8ELi2ELi4ELi2ELb0ELb0EN7cutlass6half_tE19Flash_kernel_traitsILi128ELi64ELi128ELi8ES3_EELb0ELb1ELb0ELb0ELb0ELb1ELb0EEEvNS_16Flash_bwd_paramsE,@function
        .size           _ZN5flash44flash_bwd_dq_dk_dv_loop_seqk_parallel_kernelI23Flash_bwd_kernel_traitsILi128ELi64ELi128ELi8ELi2ELi4ELi2ELb0ELb0EN7cutlass6half_tE19Flash_kernel_traitsILi128ELi64ELi128ELi8ES3_EELb0ELb1ELb0ELb0ELb0ELb1ELb0EEEvNS_16Flash_bwd_paramsE,(.L_x_1247 - _ZN5flash44flash_bwd_dq_dk_dv_loop_seqk_parallel_kernelI23Flash_bwd_kernel_traitsILi128ELi64ELi128ELi8ELi2ELi4ELi2ELb0ELb0EN7cutlass6half_tE19Flash_kernel_traitsILi128ELi64ELi128ELi8ES3_EELb0ELb1ELb0ELb0ELb0ELb1ELb0EEEvNS_16Flash_bwd_paramsE)
        .other          _ZN5flash44flash_bwd_dq_dk_dv_loop_seqk_parallel_kernelI23Flash_bwd_kernel_traitsILi128ELi64ELi128ELi8ELi2ELi4ELi2ELb0ELb0EN7cutlass6half_tE19Flash_kernel_traitsILi128ELi64ELi128ELi8ES3_EELb0ELb1ELb0ELb0ELb0ELb1ELb0EEEvNS_16Flash_bwd_paramsE,@"STO_CUDA_ENTRY STV_DEFAULT"
_ZN5flash44flash_bwd_dq_dk_dv_loop_seqk_parallel_kernelI23Flash_bwd_kernel_traitsILi128ELi64ELi128ELi8ELi2ELi4ELi2ELb0ELb0EN7cutlass6half_tE19Flash_kernel_traitsILi128ELi64ELi128ELi8ES3_EELb0ELb1ELb0ELb0ELb0ELb1ELb0EEEvNS_16Flash_bwd_paramsE:
.text._ZN5flash44flash_bwd_dq_dk_dv_loop_seqk_parallel_kernelI23Flash_bwd_kernel_traitsILi128ELi64ELi128ELi8ELi2ELi4ELi2ELb0ELb0EN7cutlass6half_tE19Flash_kernel_traitsILi128ELi64ELi128ELi8ES3_EELb0ELb1ELb0ELb0ELb0ELb1ELb0EEEvNS_16Flash_bwd_paramsE:
        /* <DEDUP_REMOVED lines=48> */
.L_x_309:
[----:B-----5:R-:W5:Y:S01]  /*0300*/  LDCU.64 UR8, c[0x0][0x478] ;  /* 0x00008f00ff0877ac */ /* 0x020f620008000a00 */
[----:B------:R-:W-:Y:S02]  /*0310*/  PLOP3.LUT P1, PT, PT, PT, UP3, 0x80, 0x8 ;  /* 0x000000000008781c */ /* 0x000fe40003f2f038 */
[----:B------:R-:W-:Y:S01]  /*0320*/  PLOP3.LUT P4, PT, PT, PT, UP5, 0x80, 0x8 ;  /* 0x000000000008781c */ /* 0x000fe20003f8f058 */
[----:B------:R-:W-:Y:S01]  /*0330*/  @UP3 ULEA UR12, UP0, UR38, UR6, 0x2 ;  /* 0x00000006260c3291 */ /* 0x000fe2000f8010ff */
[----:B------:R-:W-:Y:S01]  /*0340*/  PLOP3.LUT P2, PT, PT, PT, UP4, 0x80, 0x8 ;  /* 0x000000000008781c */ /* 0x000fe20003f4f048 */
[----:B------:R-:W-:Y:S02]  /*0350*/  UISETP.NE.AND UP2, UPT, UR26, URZ, UPT ;  /* 0x000000ff1a00728c */ /* 0x000fe4000bf45270 */
[----:B------:R-:W-:Y:S02]  /*0360*/  @UP3 ULEA.HI.X UR13, UR38, UR7, URZ, 0x2, UP0 ;  /* 0x00000007260d3291 */ /* 0x000fe400080f14ff */
[----:B-1-3--:R-:W-:-:S04]  /*0370*/  IMAD.U32 R4, RZ, RZ, UR12 ;  /* 0x0000000cff047e24 */ /* 0x00afc8000f8e00ff */
        /* <DEDUP_REMOVED lines=10> */
[----:B------:R-:W-:Y:S01]  /*0420*/  IMAD.U32 R2, RZ, RZ, UR14 ;  /* 0x0000000eff027e24 */ /* 0x000fe2000f8e00ff */
        /* <DEDUP_REMOVED lines=33> */
.L_x_257:
        /* <DEDUP_REMOVED lines=16> */
[----:B------:R-:W-:Y:S02]  /*0740*/  USHF.R.S32.HI UR52, URZ, 0x1f, UR45 ;  /* 0x0000001fff347899 */ /* 0x000fe4000801142d */
[----:B--2---:R-:W-:Y:S02]  /*0750*/  @UP1 UIMAD.WIDE.U32 UR12, UR17, UR8, URZ ;  /* 0x00000008110c12a5 */ /* 0x004fe4000f8e00ff */
[----:B------:R-:W-:Y:S02]  /*0760*/  @!UP1 UIMAD UR47, UR38, UR11, UR51 ;  /* 0x0000000b262f92a4 */ /* 0x000fe4000f8e0233 */
[----:B------:R-:W-:-:S03]  /*0770*/  @UP1 UIMAD UR47, UR17, UR9, UR13 ;  /* 0x00000009112f12a4 */ /* 0x000fc6000f8e020d */
[----:B------:R-:W-:Y:S01]  /*0780*/  @UP1 UMOV UR50, UR12 ;  /* 0x0000000c00321c82 */ /* 0x000fe20008000000 */
[----:B------:R-:W-:Y:S08]  /*0790*/  BRA.U UP2, `(.L_x_259) ;  /* 0x0000000102347547 */ /* 0x000ff0000b800000 */
        /* <DEDUP_REMOVED lines=12> */
[----:B------:R-:W-:Y:S05]  /*0860*/  BRA `(.L_x_260) ;  /* 0x00000000001c7947 */ /* 0x000fea0003800000 */
.L_x_259:
[----:B------:R-:W1:Y:S01]  /*0870*/  LDCU.64 UR14, c[0x0][0x3b8] ;  /* 0x00007700ff0e77ac */ /* 0x000e620008000a00 */
[----:B------:R-:W-:-:S04]  /*0880*/  UIADD3 UR8, UPT, UPT, UR39, UR40, URZ ;  /* 0x0000002827087290 */ /* 0x000fc8000fffe0ff */
[----:B-1----:R-:W-:Y:S02]  /*0890*/  UIMAD.WIDE.U32 UR10, UR8, UR14, URZ ;  /* 0x0000000e080a72a5 */ /* 0x002fe4000f8e00ff */
[----:B------:R-:W-:-:S04]  /*08a0*/  UIMAD UR8, UR8, UR15, URZ ;  /* 0x0000000f080872a4 */ /* 0x000fc8000f8e02ff */
[----:B------:R-:W-:Y:S01]  /*08b0*/  UIADD3 UR8, UPT, UPT, UR11, UR8, URZ ;  /* 0x000000080b087290 */ /* 0x000fe2000fffe0ff */
[----:B------:R-:W-:-:S05]  /*08c0*/  UMOV UR46, UR10 ;  /* 0x0000000a002e7c82 */ /* 0x000fca0008000000 */
[----:B------:R-:W-:Y:S02]  /*08d0*/  MOV R21, UR8 ;  /* 0x0000000800157c02 */ /* 0x000fe40008000f00 */
.L_x_260:
        /* <DEDUP_REMOVED lines=43> */
.L_x_261:
[----:B------:R-:W1:Y:S01]  /*0b90*/  LDCU.64 UR12, c[0x0][0x3c0] ;  /* 0x00007800ff0c77ac */ /* 0x000e620008000a00 */
[----:B------:R-:W-:-:S04]  /*0ba0*/  UIADD3 UR8, UPT, UPT, UR39, UR40, URZ ;  /* 0x0000002827087290 */ /* 0x000fc8000fffe0ff */
[----:B-1----:R-:W-:Y:S02]  /*0bb0*/  UIMAD.WIDE.U32 UR48, UR8, UR12, URZ ;  /* 0x0000000c083072a5 */ /* 0x002fe4000f8e00ff */
[----:B------:R-:W-:-:S04]  /*0bc0*/  UIMAD UR8, UR8, UR13, URZ ;  /* 0x0000000d080872a4 */ /* 0x000fc8000f8e02ff */
[----:B------:R-:W-:-:S06]  /*0bd0*/  UIADD3 UR8, UPT, UPT, UR49, UR8, URZ ;  /* 0x0000000831087290 */ /* 0x000fcc000fffe0ff */
[----:B------:R-:W-:-:S07]  /*0be0*/  MOV R19, UR8 ;  /* 0x0000000800137c02 */ /* 0x000fce0008000f00 */
.L_x_262:
        /* <DEDUP_REMOVED lines=28> */
.L_x_263:
[----:B------:R-:W-:Y:S02]  /*0db0*/  UIMAD.WIDE.U32 UR10, UR58, UR17, URZ ;  /* 0x000000113a0a72a5 */ /* 0x000fe4000f8e00ff */
[----:B------:R-:W-:-:S04]  /*0dc0*/  UIMAD UR8, UR59, UR17, URZ ;  /* 0x000000113b0872a4 */ /* 0x000fc8000f8e02ff */
[----:B------:R-:W-:-:S12]  /*0dd0*/  UIADD3 UR8, UPT, UPT, UR11, UR8, URZ ;  /* 0x000000080b087290 */ /* 0x000fd8000fffe0ff */
.L_x_264:
        /* <DEDUP_REMOVED lines=20> */
.L_x_265:
[----:B------:R-:W1:Y:S01]  /*0f20*/  LDCU UR59, c[0x0][0x434] ;  /* 0x00008680ff3b77ac */ /* 0x000e620008000800 */
[----:B------:R-:W-:-:S04]  /*0f30*/  UIMAD UR9, UR38, UR16, UR23 ;  /* 0x00000010260972a4 */ /* 0x000fc8000f8e0217 */
[----:B-1----:R-:W-:Y:S02]  /*0f40*/  UIMAD UR59, UR9, UR59, URZ ;  /* 0x0000003b093b72a4 */ /* 0x002fe4000f8e02ff */
.L_x_266:
        /* <DEDUP_REMOVED lines=11> */
.L_x_267:
[----:B------:R-:W1:Y:S01]  /*1000*/  LDCU UR58, c[0x0][0x444] ;  /* 0x00008880ff3a77ac */ /* 0x000e620008000800 */
[----:B------:R-:W-:-:S04]  /*1010*/  UIMAD UR9, UR38, UR16, UR23 ;  /* 0x00000010260972a4 */ /* 0x000fc8000f8e0217 */
[----:B-1----:R-:W-:-:S12]  /*1020*/  UIMAD UR58, UR9, UR58, URZ ;  /* 0x0000003a093a72a4 */ /* 0x002fd8000f8e02ff */
.L_x_268:
[----:B------:R-:W-:Y:S01]  /*1030*/  USHF.R.S32.HI UR9, URZ, 0x1f, UR57 ;  /* 0x0000001fff097899 */ /* 0x000fe20008011439 */
[----:B------:R-:W1:Y:S01]  /*1040*/  S2R R40, SR_TID.X ;  /* 0x0000000000287919 */ /* 0x000e620000002100 */
[----:B------:R-:W-:Y:S01]  /*1050*/  UIADD3 UR57, UP1, UP0, UR64, UR10, UR57 ;  /* 0x0000000a40397290 */ /* 0x000fe2000f83e039 */
[----:B------:R-:W2:Y:S01]  /*1060*/  LDC.64 R10, c[0x0][0x3b0] ;  /* 0x0000ec00ff0a7b82 */ /* 0x000ea20000000a00 */
[----:B------:R-:W-:Y:S01]  /*1070*/  UIADD3 UR51, UPT, UPT, UR35, UR42, URZ ;  /* 0x0000002a23337290 */ /* 0x000fe2000fffe0ff */
[----:B------:R-:W-:Y:S01]  /*1080*/  MOV R13, RZ ;  /* 0x000000ff000d7202 */ /* 0x000fe20000000f00 */
        /* <DEDUP_REMOVED lines=8> */
[----:B------:R-:W-:-:S04]  /*1110*/  ULEA UR59, UR55, UR59, 0x6 ;  /* 0x0000003b373b7291 */ /* 0x000fc8000f8e30ff */
[----:B---3--:R-:W-:Y:S02]  /*1120*/  UIMAD.WIDE UR60, UR59, 0x4, UR60 ;  /* 0x000000043b3c78a5 */ /* 0x008fe4000f8e023c */
[----:B-----5:R-:W-:Y:S01]  /*1130*/  UIADD3 UR9, UPT, UPT, UR51, -UR9, -UR31 ;  /* 0x8000000933097290 */ /* 0x020fe2000fffe81f */
[C---:B-1----:R-:W-:Y:S01]  /*1140*/  IMAD.SHL.U32 R41, R40.reuse, 0x8, RZ ;  /* 0x0000000828297824 */ /* 0x042fe200078e00ff */
[--C-:B------:R-:W-:Y:S02]  /*1150*/  SHF.R.U32.HI R39, RZ, 0x3, R40.reuse ;  /* 0x00000003ff277819 */ /* 0x100fe40000011628 */
[----:B------:R-:W-:Y:S01]  /*1160*/  USHF.R.S32.HI UR8, URZ, 0x1f, UR9 ;  /* 0x0000001fff087899 */ /* 0x000fe20008011409 */
[----:B------:R-:W-:Y:S02]  /*1170*/  SHF.R.U32.HI R9, RZ, 0x5, R40 ;  /* 0x00000005ff097819 */ /* 0x000fe40000011628 */
[----:B------:R-:W-:Y:S01]  /*1180*/  LOP3.LUT R12, R41, 0x38, RZ, 0xc0, !PT ;  /* 0x00000038290c7812 */ /* 0x000fe200078ec0ff */
[----:B------:R-:W-:Y:S01]  /*1190*/  ULEA.HI UR8, UR8, UR9, URZ, 0x6 ;  /* 0x0000000908087291 */ /* 0x000fe2000f8f30ff */
[----:B------:R-:W-:-:S02]  /*11a0*/  LOP3.LUT R8, R40, 0x1f, RZ, 0xc0, !PT ;  /* 0x0000001f28087812 */ /* 0x000fc400078ec0ff */
[----:B------:R-:W-:Y:S01]  /*11b0*/  IADD3 R2, P0, PT, R12, UR62, RZ ;  /* 0x0000003e0c027c10 */ /* 0x000fe2000ff1e0ff */
[----:B------:R-:W-:Y:S02]  /*11c0*/  USHF.R.S32.HI UR49, URZ, 0x6, UR8 ;  /* 0x00000006ff317899 */ /* 0x000fe40008011408 */
[----:B------:R-:W-:Y:S01]  /*11d0*/  IMAD R8, R9, UR53, R8 ;  /* 0x0000003509087c24 */ /* 0x000fe2000f8e0208 */
[----:B------:R-:W1:Y:S01]  /*11e0*/  LDCU.64 UR62, c[0x0][0x5e8] ;  /* 0x0000bd00ff3e77ac */ /* 0x000e620008000a00 */
[----:B------:R-:W-:-:S03]  /*11f0*/  IMAD.X R3, RZ, RZ, UR54, P0 ;  /* 0x00000036ff037e24 */ /* 0x000fc600080e06ff */
[----:B------:R-:W3:Y:S01]  /*1200*/  LDCU.128 UR8, c[0x0][0x590] ;  /* 0x0000b200ff0877ac */ /* 0x000ee20008000c00 */
[----:B------:R-:W-:-:S04]  /*1210*/  UISETP.LT.AND UP0, UPT, URZ, UR49, UPT ;  /* 0x00000031ff00728c */ /* 0x000fc8000bf01270 */
[----:B------:R-:W-:-:S04]  /*1220*/  USEL UR49, URZ, UR49, !UP0 ;  /* 0x00000031ff317287 */ /* 0x000fc8000c000000 */
[----:B------:R-:W-:Y:S02]  /*1230*/  UISETP.GT.AND UP0, UPT, UR43, UR49, UPT ;  /* 0x000000312b00728c */ /* 0x000fe4000bf04270 */
[----:B-1----:R-:W-:Y:S02]  /*1240*/  UIMAD.WIDE UR62, UR58, 0x4, UR62 ;  /* 0x000000043a3e78a5 */ /* 0x002fe4000f8e023e */
[----:B---3--:R-:W-:Y:S01]  /*1250*/  UIMAD UR17, UR52, UR8, URZ ;  /* 0x00000008341172a4 */ /* 0x008fe2000f8e02ff */
[----:B------:R-:W-:Y:S01]  /*1260*/  IMAD.U32 R0, RZ, RZ, UR8 ;  /* 0x00000008ff007e24 */ /* 0x000fe2000f8e00ff */
[----:B------:R-:W-:Y:S01]  /*1270*/  USHF.L.U64.HI UR54, UR8, 0x5, UR9 ;  /* 0x0000000508367899 */ /* 0x000fe20008010209 */
[----:B------:R-:W-:Y:S01]  /*1280*/  IMAD.U32 R4, RZ, RZ, UR10 ;  /* 0x0000000aff047e24 */ /* 0x000fe2000f8e00ff */
[----:B------:R-:W-:Y:S01]  /*1290*/  UIMAD UR17, UR45, UR9, UR17 ;  /* 0x000000092d1172a4 */ /* 0x000fe2000f8e0211 */
[----:B------:R-:W-:-:S04]  /*12a0*/  IMAD.WIDE.U32 R2, R0, UR45, R2 ;  /* 0x0000002d00027c25 */ /* 0x000fc8000f8e0002 */
[----:B------:R-:W-:Y:S01]  /*12b0*/  IMAD.U32 R0, RZ, RZ, UR11 ;  /* 0x0000000bff007e24 */ /* 0x000fe2000f8e00ff */
[----:B------:R-:W-:Y:S01]  /*12c0*/  IADD3 R3, PT, PT, R3, UR17, RZ ;  /* 0x0000001103037c10 */ /* 0x000fe2000fffe0ff */
[----:B------:R-:W1:Y:S04]  /*12d0*/  LDCU.64 UR10, c[0x0][0x550] ;  /* 0x0000aa00ff0a77ac */ /* 0x000e680008000a00 */
[----:B------:R-:W3:Y:S01]  /*12e0*/  LDCU.64 UR16, c[0x0][0x3c8] ;  /* 0x00007900ff1077ac */ /* 0x000ee20008000a00 */
[----:B------:R-:W-:-:S04]  /*12f0*/  IMAD.WIDE.U32 R2, R4, UR23, R2 ;  /* 0x0000001704027c25 */ /* 0x000fc8000f8e0002 */
[----:B------:R-:W-:Y:S02]  /*1300*/  IMAD R3, R0, UR23, R3 ;  /* 0x0000001700037c24 */ /* 0x000fe4000f8e0203 */
[C---:B--2---:R-:W-:Y:S02]  /*1310*/  IMAD R0, R10.reuse, UR52, RZ ;  /* 0x000000340a007c24 */ /* 0x044fe4000f8e02ff */
[----:B------:R-:W-:-:S04]  /*1320*/  IMAD.WIDE.U32 R4, R10, UR45, R12 ;  /* 0x0000002d0a047c25 */ /* 0x000fc8000f8e000c */
[----:B------:R-:W-:Y:S01]  /*1330*/  IMAD R0, R11, UR45, R0 ;  /* 0x0000002d0b007c24 */ /* 0x000fe2000f8e0200 */
[----:B------:R-:W-:Y:S01]  /*1340*/  USHF.L.U32 UR45, UR8, 0x5, URZ ;  /* 0x00000005082d7899 */ /* 0x000fe200080006ff */
[----:B------:R-:W-:Y:S01]  /*1350*/  IMAD.WIDE.U32 R6, R39, UR8, R2 ;  /* 0x0000000827067c25 */ /* 0x000fe2000f8e0002 */
[----:B------:R-:W-:-:S03]  /*1360*/  IADD3 R2, P0, PT, R4, UR50, RZ ;  /* 0x0000003204027c10 */ /* 0x000fc6000ff1e0ff */
[----:B------:R-:W-:Y:S01]  /*1370*/  IMAD R15, R39, UR9, R7 ;  /* 0x00000009270f7c24 */ /* 0x000fe2000f8e0207 */
[----:B------:R-:W-:Y:S01]  /*1380*/  IADD3.X R3, PT, PT, R5, UR47, R0, P0, !PT ;  /* 0x0000002f05037c10 */ /* 0x000fe200087fe400 */
[----:B---3--:R-:W-:Y:S01]  /*1390*/  IMAD.U32 R0, RZ, RZ, UR16 ;  /* 0x00000010ff007e24 */ /* 0x008fe2000f8e00ff */
[----:B------:R-:W2:Y:S01]  /*13a0*/  LDCU.64 UR8, c[0x0][0x380] ;  /* 0x00007000ff0877ac */ /* 0x000ea20008000a00 */
[----:B----4-:R-:W-:Y:S01]  /*13b0*/  IMAD.WIDE.U32 R4, R16, UR21, RZ ;  /* 0x0000001510047c25 */ /* 0x010fe2000f8e00ff */
[----:B-1----:R-:W-:Y:S01]  /*13c0*/  LEA R243, P2, R6, UR10, 0x1 ;  /* 0x0000000a06f37c11 */ /* 0x002fe2000f8408ff */
[----:B------:R-:W-:Y:S02]  /*13d0*/  USHF.L.U32 UR47, UR53, 0x6, URZ ;  /* 0x00000006352f7899 */ /* 0x000fe400080006ff */
[----:B------:R-:W-:Y:S01]  /*13e0*/  IMAD.WIDE.U32 R2, R0, UR23, R2 ;  /* 0x0000001700027c25 */ /* 0x000fe2000f8e0002 */
[----:B------:R-:W-:Y:S02]  /*13f0*/  SEL R4, R4, RZ, P6 ;  /* 0x000000ff04047207 */ /* 0x000fe40003000000 */
[----:B------:R-:W-:Y:S01]  /*1400*/  LEA.HI.X R242, R6, UR11, R15, 0x1, P2 ;  /* 0x0000000b06f27c11 */ /* 0x000fe200090f0c0f */
[----:B------:R-:W-:Y:S01]  /*1410*/  IMAD.U32 R0, RZ, RZ, UR17 ;  /* 0x00000011ff007e24 */ /* 0x000fe2000f8e00ff */
[----:B------:R-:W1:Y:S01]  /*1420*/  LDCU.64 UR16, c[0x0][0x570] ;  /* 0x0000ae00ff1077ac */ /* 0x000e620008000a00 */
[----:B------:R-:W-:Y:S01]  /*1430*/  IMAD R7, R17, UR21, R5 ;  /* 0x0000001511077c24 */ /* 0x000fe2000f8e0205 */
[----:B------:R-:W-:Y:S01]  /*1440*/  IADD3 R9, P1, P0, R8, UR57, R4 ;  /* 0x0000003908097c10 */ /* 0x000fe2000f83e004 */
[----:B------:R-:W-:Y:S01]  /*1450*/  IMAD R3, R0, UR23, R3 ;  /* 0x0000001700037c24 */ /* 0x000fe2000f8e0203 */
[----:B------:R-:W-:-:S02]  /*1460*/  SHF.R.S32.HI R5, RZ, 0x1f, R8 ;  /* 0x0000001fff057819 */ /* 0x000fc40000011408 */
[----:B------:R-:W-:Y:S01]  /*1470*/  SEL R0, R7, RZ, P6 ;  /* 0x000000ff07007207 */ /* 0x000fe20003000000 */
[----:B------:R-:W-:Y:S01]  /*1480*/  IMAD.WIDE.U32 R2, R39, R10, R2 ;  /* 0x0000000a27027225 */ /* 0x000fe200078e0002 */
[----:B------:R-:W-:Y:S02]  /*1490*/  MOV R4, UR47 ;  /* 0x0000002f00047c02 */ /* 0x000fe40008000f00 */
[----:B------:R-:W-:Y:S01]  /*14a0*/  IADD3.X R5, PT, PT, R5, UR56, R0, P1, P0 ;  /* 0x0000003805057c10 */ /* 0x000fe20008fe0400 */
[----:B------:R-:W-:Y:S01]  /*14b0*/  IMAD R3, R39, R11, R3 ;  /* 0x0000000b27037224 */ /* 0x000fe200078e0203 */
[----:B------:R-:W-:Y:S02]  /*14c0*/  IADD3 R0, P0, PT, R9, UR47, RZ ;  /* 0x0000002f09007c10 */ /* 0x000fe4000ff1e0ff */
[----:B--2---:R-:W-:Y:S02]  /*14d0*/  LEA R241, P1, R2, UR8, 0x1 ;  /* 0x0000000802f17c11 */ /* 0x004fe4000f8208ff */
[----:B------:R-:W-:Y:S01]  /*14e0*/  LEA.HI.X.SX32 R4, R4, R5, 0x1, P0 ;  /* 0x0000000504047211 */ /* 0x000fe200000f0eff */
[----:B------:R-:W-:Y:S01]  /*14f0*/  VIADD R5, R39, 0x40 ;  /* 0x0000004027057836 */ /* 0x000fe20000000000 */
[----:B-1----:R-:W-:Y:S01]  /*1500*/  LEA R234, P0, R0, UR16, 0x2 ;  /* 0x0000001000ea7c11 */ /* 0x002fe2000f8010ff */
[----:B------:R-:W-:Y:S01]  /*1510*/  UMOV UR16, UR62 ;  /* 0x0000003e00107c82 */ /* 0x000fe20008000000 */
[----:B------:R-:W-:-:S02]  /*1520*/  LEA.HI.X R240, R2, UR9, R3, 0x1, P1 ;  /* 0x0000000902f07c11 */ /* 0x000fc400088f0c03 */
[----:B------:R-:W-:Y:S01]  /*1530*/  LEA.HI.X R235, R0, UR17, R4, 0x2, P0 ;  /* 0x0000001100eb7c11 */ /* 0x000fe200080f1404 */
[C---:B------:R-:W-:Y:S01]  /*1540*/  IMAD.SHL.U32 R0, R10.reuse, 0x20, RZ ;  /* 0x000000200a007824 */ /* 0x040fe200078e00ff */
[C---:B------:R-:W-:Y:S01]  /*1550*/  IADD3 R26, P2, PT, R39.reuse, 0x40, RZ ;  /* 0x00000040271a7810 */ /* 0x040fe20007f5e0ff */
[C---:B------:R-:W-:Y:S01]  /*1560*/  VIADD R4, R39.reuse, 0x20 ;  /* 0x0000002027047836 */ /* 0x040fe20000000000 */
[C---:B------:R-:W-:Y:S01]  /*1570*/  IADD3 R27, P0, PT, R39.reuse, 0x60, RZ ;  /* 0x00000060271b7810 */ /* 0x040fe20007f1e0ff */
[----:B------:R-:W-:Y:S01]  /*1580*/  UMOV UR17, UR63 ;  /* 0x0000003f00117c82 */ /* 0x000fe20008000000 */
[C---:B------:R-:W-:Y:S01]  /*1590*/  IADD3 R18, P1, PT, R39.reuse, 0x20, RZ ;  /* 0x0000002027127810 */ /* 0x040fe20007f3e0ff */
[----:B------:R-:W-:Y:S01]  /*15a0*/  IMAD.X R32, RZ, RZ, RZ, P2 ;  /* 0x000000ffff207224 */ /* 0x000fe200010e06ff */
[----:B------:R-:W-:Y:S01]  /*15b0*/  SHF.L.U64.HI R11, R10, 0x5, R11 ;  /* 0x000000050a0b7819 */ /* 0x000fe2000001020b */
[----:B------:R-:W-:Y:S01]  /*15c0*/  IMAD.X R37, RZ, RZ, RZ, P0 ;  /* 0x000000ffff257224 */ /* 0x000fe200000e06ff */
[----:B------:R-:W-:-:S02]  /*15d0*/  IADD3 R8, PT, PT, R39, 0x60, RZ ;  /* 0x0000006027087810 */ /* 0x000fc40007ffe0ff */
[----:B------:R-:W-:Y:S01]  /*15e0*/  IADD3.X R15, PT, PT, RZ, RZ, RZ, P1, !PT ;  /* 0x000000ffff0f7210 */ /* 0x000fe20000ffe4ff */
[----:B------:R-:W-:Y:S06]  /*15f0*/  BRA.U UP0, `(.L_x_269) ;  /* 0x0000000900b07547 */ /* 0x000fec000b800000 */
        /* <DEDUP_REMOVED lines=13> */
.L_x_270:
[----:B------:R-:W1:Y:S01]  /*16d0*/  LDCU.64 UR12, c[0x0][0x5c0] ;  /* 0x0000b800ff0c77ac */ /* 0x000e620008000a00 */
[----:B------:R-:W-:-:S04]  /*16e0*/  UIADD3 UR8, UPT, UPT, UR39, UR40, URZ ;  /* 0x0000002827087290 */ /* 0x000fc8000fffe0ff */
[----:B-1----:R-:W-:Y:S02]  /*16f0*/  UIMAD.WIDE.U32 UR16, UR8, UR12, URZ ;  /* 0x0000000c081072a5 */ /* 0x002fe4000f8e00ff */
[----:B------:R-:W-:-:S04]  /*1700*/  UIMAD UR8, UR8, UR13, URZ ;  /* 0x0000000d080872a4 */ /* 0x000fc8000f8e02ff */
[----:B------:R-:W-:-:S06]  /*1710*/  UIADD3 UR8, UPT, UPT, UR17, UR8, URZ ;  /* 0x0000000811087290 */ /* 0x000fcc000fffe0ff */
[----:B------:R-:W-:Y:S02]  /*1720*/  MOV R0, UR8 ;  /* 0x0000000800007c02 */ /* 0x000fe40008000f00 */
.L_x_271:
        /* <DEDUP_REMOVED lines=13> */
.L_x_272:
[----:B------:R-:W1:Y:S01]  /*1800*/  LDCU.64 UR10, c[0x0][0x5c8] ;  /* 0x0000b900ff0a77ac */ /* 0x000e620008000a00 */
[----:B------:R-:W-:-:S04]  /*1810*/  UIADD3 UR39, UPT, UPT, UR39, UR40, URZ ;  /* 0x0000002827277290 */ /* 0x000fc8000fffe0ff */
[----:B-1----:R-:W-:Y:S02]  /*1820*/  UIMAD.WIDE.U32 UR14, UR39, UR10, URZ ;  /* 0x0000000a270e72a5 */ /* 0x002fe4000f8e00ff */
[----:B------:R-:W-:-:S04]  /*1830*/  UIMAD UR39, UR39, UR11, URZ ;  /* 0x0000000b272772a4 */ /* 0x000fc8000f8e02ff */
[----:B------:R-:W-:-:S06]  /*1840*/  UIADD3 UR39, UPT, UPT, UR15, UR39, URZ ;  /* 0x000000270f277290 */ /* 0x000fcc000fffe0ff */
[----:B------:R-:W-:-:S07]  /*1850*/  MOV R9, UR39 ;  /* 0x0000002700097c02 */ /* 0x000fce0008000f00 */
.L_x_273:
        /* <DEDUP_REMOVED lines=18> */
[----:B------:R-:W1:Y:S01]  /*1980*/  LDCU.64 UR8, c[0x0][0x560] ;  /* 0x0000ac00ff0877ac */ /* 0x000e620008000a00 */
[----:B------:R-:W-:Y:S02]  /*1990*/  MOV R2, R6 ;  /* 0x0000000600027202 */ /* 0x000fe40000000f00 */
[----:B------:R-:W-:-:S03]  /*19a0*/  MOV R3, R8 ;  /* 0x0000000800037202 */ /* 0x000fc60000000f00 */
[----:B------:R-:W-:-:S04]  /*19b0*/  IMAD.WIDE.U32 R2, R39, UR12, R2 ;  /* 0x0000000c27027c25 */ /* 0x000fc8000f8e0002 */
[----:B------:R-:W-:Y:S01]  /*19c0*/  IMAD R0, R39, UR13, R3 ;  /* 0x0000000d27007c24 */ /* 0x000fe2000f8e0203 */
[----:B-1----:R-:W-:-:S04]  /*19d0*/  LEA R4, P0, R2, UR8, 0x1 ;  /* 0x0000000802047c11 */ /* 0x002fc8000f8008ff */
[----:B------:R-:W-:-:S05]  /*19e0*/  LEA.HI.X R5, R2, UR9, R0, 0x1, P0 ;  /* 0x0000000902057c11 */ /* 0x000fca00080f0c00 */
[----:B------:R1:W-:Y:S04]  /*19f0*/  STG.E.128 desc[UR32][R4.64], RZ ;  /* 0x000000ff04007986 */ /* 0x0003e8000c101d20 */
[----:B------:R1:W-:Y:S02]  /*1a00*/  STG.E.128 desc[UR32][R4.64+0x80], RZ ;  /* 0x000080ff04007986 */ /* 0x0003e4000c101d20 */
.L_x_275:
[----:B------:R-:W-:Y:S05]  /*1a10*/  BSYNC.RECONVERGENT B0 ;  /* 0x0000000000007941 */ /* 0x000fea0003800200 */
.L_x_274:
[----:B------:R-:W-:Y:S04]  /*1a20*/  BSSY.RECONVERGENT B0, `(.L_x_276) ;  /* 0x000000d000007945 */ /* 0x000fe80003800200 */
[----:B------:R-:W-:Y:S05]  /*1a30*/  @P3 BRA `(.L_x_277) ;  /* 0x00000000002c3947 */ /* 0x000fea0003800000 */
[----:B------:R-:W1:Y:S01]  /*1a40*/  LDCU.64 UR8, c[0x0][0x560] ;  /* 0x0000ac00ff0877ac */ /* 0x000e620008000a00 */
[----:B------:R-:W-:Y:S01]  /*1a50*/  MOV R2, R6 ;  /* 0x0000000600027202 */ /* 0x000fe20000000f00 */
[----:B------:R-:W-:Y:S01]  /*1a60*/  IMAD R0, R15, UR12, RZ ;  /* 0x0000000c0f007c24 */ /* 0x000fe2000f8e02ff */
[----:B------:R-:W-:-:S03]  /*1a70*/  MOV R3, R8 ;  /* 0x0000000800037202 */ /* 0x000fc60000000f00 */
[C---:B------:R-:W-:Y:S02]  /*1a80*/  IMAD R0, R18.reuse, UR13, R0 ;  /* 0x0000000d12007c24 */ /* 0x040fe4000f8e0200 */
[----:B------:R-:W-:-:S05]  /*1a90*/  IMAD.WIDE.U32 R2, R18, UR12, R2 ;  /* 0x0000000c12027c25 */ /* 0x000fca000f8e0002 */
[----:B------:R-:W-:Y:S02]  /*1aa0*/  IADD3 R0, PT, PT, R3, R0, RZ ;  /* 0x0000000003007210 */ /* 0x000fe40007ffe0ff */
[----:B-1----:R-:W-:-:S04]  /*1ab0*/  LEA R4, P0, R2, UR8, 0x1 ;  /* 0x0000000802047c11 */ /* 0x002fc8000f8008ff */
[----:B------:R-:W-:-:S05]  /*1ac0*/  LEA.HI.X R5, R2, UR9, R0, 0x1, P0 ;  /* 0x0000000902057c11 */ /* 0x000fca00080f0c00 */
[----:B------:R2:W-:Y:S04]  /*1ad0*/  STG.E.128 desc[UR32][R4.64], RZ ;  /* 0x000000ff04007986 */ /* 0x0005e8000c101d20 */
[----:B------:R2:W-:Y:S02]  /*1ae0*/  STG.E.128 desc[UR32][R4.64+0x80], RZ ;  /* 0x000080ff04007986 */ /* 0x0005e4000c101d20 */
.L_x_277:
[----:B------:R-:W-:Y:S05]  /*1af0*/  BSYNC.RECONVERGENT B0 ;  /* 0x0000000000007941 */ /* 0x000fea0003800200 */
.L_x_276:
        /* <DEDUP_REMOVED lines=9> */
[----:B-12---:R-:W-:-:S04]  /*1b90*/  LEA R4, P0, R2, UR8, 0x1 ;  /* 0x0000000802047c11 */ /* 0x006fc8000f8008ff */
[----:B------:R-:W-:-:S05]  /*1ba0*/  LEA.HI.X R5, R2, UR9, R0, 0x1, P0 ;  /* 0x0000000902057c11 */ /* 0x000fca00080f0c00 */
[----:B------:R3:W-:Y:S04]  /*1bb0*/  STG.E.128 desc[UR32][R4.64], RZ ;  /* 0x000000ff04007986 */ /* 0x0007e8000c101d20 */
[----:B------:R3:W-:Y:S02]  /*1bc0*/  STG.E.128 desc[UR32][R4.64+0x80], RZ ;  /* 0x000080ff04007986 */ /* 0x0007e4000c101d20 */
.L_x_279:
[----:B------:R-:W-:Y:S05]  /*1bd0*/  BSYNC.RECONVERGENT B0 ;  /* 0x0000000000007941 */ /* 0x000fea0003800200 */
.L_x_278:
[----:B------:R-:W-:Y:S04]  /*1be0*/  BSSY.RECONVERGENT B0, `(.L_x_280) ;  /* 0x000000d000007945 */ /* 0x000fe80003800200 */
[----:B------:R-:W-:Y:S05]  /*1bf0*/  @P1 BRA `(.L_x_281) ;  /* 0x00000000002c1947 */ /* 0x000fea0003800000 */
[----:B------:R-:W4:Y:S01]  /*1c00*/  LDCU.64 UR8, c[0x0][0x560] ;  /* 0x0000ac00ff0877ac */ /* 0x000f220008000a00 */
[----:B------:R-:W-:Y:S01]  /*1c10*/  MOV R2, R6 ;  /* 0x0000000600027202 */ /* 0x000fe20000000f00 */
[----:B------:R-:W-:Y:S01]  /*1c20*/  IMAD R0, R37, UR12, RZ ;  /* 0x0000000c25007c24 */ /* 0x000fe2000f8e02ff */
[----:B------:R-:W-:-:S03]  /*1c30*/  MOV R3, R8 ;  /* 0x0000000800037202 */ /* 0x000fc60000000f00 */
[C---:B------:R-:W-:Y:S02]  /*1c40*/  IMAD R0, R27.reuse, UR13, R0 ;  /* 0x0000000d1b007c24 */ /* 0x040fe4000f8e0200 */
[----:B-123--:R-:W-:-:S05]  /*1c50*/  IMAD.WIDE.U32 R4, R27, UR12, R2 ;  /* 0x0000000c1b047c25 */ /* 0x00efca000f8e0002 */
[----:B------:R-:W-:Y:S02]  /*1c60*/  IADD3 R0, PT, PT, R5, R0, RZ ;  /* 0x0000000005007210 */ /* 0x000fe40007ffe0ff */
[----:B----4-:R-:W-:-:S04]  /*1c70*/  LEA R2, P0, R4, UR8, 0x1 ;  /* 0x0000000804027c11 */ /* 0x010fc8000f8008ff */
[----:B------:R-:W-:-:S05]  /*1c80*/  LEA.HI.X R3, R4, UR9, R0, 0x1, P0 ;  /* 0x0000000904037c11 */ /* 0x000fca00080f0c00 */
[----:B------:R4:W-:Y:S04]  /*1c90*/  STG.E.128 desc[UR32][R2.64], RZ ;  /* 0x000000ff02007986 */ /* 0x0009e8000c101d20 */
[----:B------:R4:W-:Y:S02]  /*1ca0*/  STG.E.128 desc[UR32][R2.64+0x80], RZ ;  /* 0x000080ff02007986 */ /* 0x0009e4000c101d20 */
.L_x_281:
[----:B------:R-:W-:Y:S05]  /*1cb0*/  BSYNC.RECONVERGENT B0 ;  /* 0x0000000000007941 */ /* 0x000fea0003800200 */
.L_x_280:
[----:B------:R-:W5:Y:S01]  /*1cc0*/  LDCU.64 UR8, c[0x0][0x5e0] ;  /* 0x0000bc00ff0877ac */ /* 0x000f620008000a00 */
[----:B----4-:R-:W-:Y:S01]  /*1cd0*/  MOV R2, UR10 ;  /* 0x0000000a00027c02 */ /* 0x010fe20008000f00 */
[----:B------:R-:W-:Y:S01]  /*1ce0*/  BSSY.RECONVERGENT B0, `(.L_x_282) ;  /* 0x0000014000007945 */ /* 0x000fe20003800200 */
[----:B------:R-:W-:-:S03]  /*1cf0*/  UIMAD UR41, UR41, UR10, URZ ;  /* 0x0000000a292972a4 */ /* 0x000fc6000f8e02ff */
[----:B------:R-:W-:Y:S01]  /*1d00*/  IMAD.WIDE.U32 R2, R2, UR35, R12 ;  /* 0x0000002302027c25 */ /* 0x000fe2000f8e000c */
[----:B------:R-:W-:Y:S02]  /*1d10*/  UIMAD UR41, UR35, UR11, UR41 ;  /* 0x0000000b232972a4 */ /* 0x000fe4000f8e0229 */
[----:B------:R-:W-:-:S04]  /*1d20*/  IADD3 R2, P0, PT, R2, UR14, RZ ;  /* 0x0000000e02027c10 */ /* 0x000fc8000ff1e0ff */
[----:B------:R-:W-:Y:S02]  /*1d30*/  IADD3.X R3, PT, PT, R9, UR41, R3, P0, !PT ;  /* 0x0000002909037c10 */ /* 0x000fe400087fe403 */
[----:B-----5:R-:W-:Y:S02]  /*1d40*/  MOV R0, UR8 ;  /* 0x0000000800007c02 */ /* 0x020fe40008000f00 */
[----:B-123--:R-:W-:-:S03]  /*1d50*/  MOV R4, UR9 ;  /* 0x0000000900047c02 */ /* 0x00efc60008000f00 */
[----:B------:R-:W-:-:S04]  /*1d60*/  IMAD.WIDE.U32 R6, R0, UR23, R2 ;  /* 0x0000001700067c25 */ /* 0x000fc8000f8e0002 */
[----:B------:R-:W-:Y:S01]  /*1d70*/  IMAD R8, R4, UR23, R7 ;  /* 0x0000001704087c24 */ /* 0x000fe2000f8e0207 */
[----:B------:R-:W-:Y:S06]  /*1d80*/  @P4 BRA `(.L_x_283) ;  /* 0x0000000000244947 */ /* 0x000fec0003800000 */
        /* <DEDUP_REMOVED lines=9> */
.L_x_283:
[----:B------:R-:W-:Y:S05]  /*1e20*/  BSYNC.RECONVERGENT B0 ;  /* 0x0000000000007941 */ /* 0x000fea0003800200 */
.L_x_282:
        /* <DEDUP_REMOVED lines=13> */
.L_x_285:
[----:B------:R-:W-:Y:S05]  /*1f00*/  BSYNC.RECONVERGENT B0 ;  /* 0x0000000000007941 */ /* 0x000fea0003800200 */
.L_x_284:
        /* <DEDUP_REMOVED lines=13> */
.L_x_287:
[----:B------:R-:W-:Y:S05]  /*1fe0*/  BSYNC.RECONVERGENT B0 ;  /* 0x0000000000007941 */ /* 0x000fea0003800200 */
.L_x_286:
        /* <DEDUP_REMOVED lines=11> */
[----:B------:R1:W-:Y:S01]  /*20a0*/  STG.E.128 desc[UR32][R2.64+0x80], RZ ;  /* 0x000080ff02007986 */ /* 0x0003e2000c101d20 */
[----:B------:R-:W-:Y:S05]  /*20b0*/  BRA `(.L_x_288) ;  /* 0x0000006c00847947 */ /* 0x000fea0003800000 */
.L_x_269:
[----:B------:R-:W-:Y:S01]  /*20c0*/  UIMAD UR47, UR55, -0x40, UR42 ;  /* 0xffffffc0372f78a4 */ /* 0x000fe2000f8e022a */
[----:B------:R-:W-:Y:S01]  /*20d0*/  IMAD.U32 R7, RZ, RZ, UR45 ;  /* 0x0000002dff077e24 */ /* 0x000fe2000f8e00ff */
[----:B------:R-:W-:Y:S01]  /*20e0*/  UIADD3 UR38, UPT, UPT, -UR35, UR31, URZ ;  /* 0x0000001f23267290 */ /* 0x000fe2000fffe1ff */
[----:B------:R-:W-:Y:S01]  /*20f0*/  @P6 BAR.SYNC.DEFER_BLOCKING 0x0 ;  /* 0x0000000000006b1d */ /* 0x000fe20000010000 */
[----:B------:R-:W-:Y:S01]  /*2100*/  UIMAD UR8, UR41, UR14, URZ ;  /* 0x0000000e290872a4 */ /* 0x000fe2000f8e02ff */
[----:B------:R-:W-:Y:S01]  /*2110*/  IMAD.U32 R2, RZ, RZ, UR14 ;  /* 0x0000000eff027e24 */ /* 0x000fe2000f8e00ff */
[C---:B------:R-:W-:Y:S01]  /*2120*/  ISETP.GE.AND P0, PT, R4.reuse, UR47, PT ;  /* 0x0000002f04007c0c */ /* 0x040fe2000bf06270 */
[----:B------:R-:W-:Y:S01]  /*2130*/  IMAD.U32 R6, RZ, RZ, UR12 ;  /* 0x0000000cff067e24 */ /* 0x000fe2000f8e00ff */
[----:B------:R-:W-:Y:S01]  /*2140*/  ISETP.GE.AND P3, PT, R4, UR38, PT ;  /* 0x0000002604007c0c */ /* 0x000fe2000bf66270 */
[----:B------:R-:W-:Y:S01]  /*2150*/  IMAD.U32 R4, RZ, RZ, UR45 ;  /* 0x0000002dff047e24 */ /* 0x000fe2000f8e00ff */
[----:B------:R-:W-:Y:S01]  /*2160*/  ISETP.GE.AND P2, PT, R5, UR38, PT ;  /* 0x0000002605007c0c */ /* 0x000fe2000bf46270 */
[----:B------:R-:W-:Y:S01]  /*2170*/  IMAD.U32 R5, RZ, RZ, UR54 ;  /* 0x00000036ff057e24 */ /* 0x000fe2000f8e00ff */
[----:B------:R-:W-:Y:S01]  /*2180*/  UIMAD UR8, UR35, UR15, UR8 ;  /* 0x0000000f230872a4 */ /* 0x000fe2000f8e0208 */
[----:B------:R-:W-:Y:S01]  /*2190*/  IMAD.WIDE.U32 R2, R2, UR35, R12 ;  /* 0x0000002302027c25 */ /* 0x000fe2000f8e000c */
[--C-:B------:R-:W-:Y:S01]  /*21a0*/  SHF.R.U32.HI R42, RZ, 0x1, R40.reuse ;  /* 0x00000001ff2a7819 */ /* 0x100fe20000011628 */
[----:B------:R-:W1:Y:S01]  /*21b0*/  LDCU.64 UR10, c[0x0][0x3d0] ;  /* 0x00007a00ff0a77ac */ /* 0x000e620008000a00 */
[----:B------:R-:W-:Y:S01]  /*21c0*/  ISETP.GE.AND P1, PT, R8, UR38, PT ;  /* 0x0000002608007c0c */ /* 0x000fe2000bf26270 */
[----:B------:R-:W2:Y:S01]  /*21d0*/  S2R R219, SR_TID.X ;  /* 0x0000000000db7919 */ /* 0x000ea20000002100 */
[----:B------:R-:W-:Y:S01]  /*21e0*/  IADD3 R8, P4, PT, R2, UR46, RZ ;  /* 0x0000002e02087c10 */ /* 0x000fe2000ff9e0ff */
[----:B------:R-:W-:Y:S01]  /*21f0*/  UIMAD UR41, UR41, UR12, URZ ;  /* 0x0000000c292972a4 */ /* 0x000fe2000f8e02ff */
[----:B------:R-:W-:Y:S01]  /*2200*/  @!P0 LEA R4, P5, R4, R243, 0x1 ;  /* 0x000000f304048211 */ /* 0x000fe200078a08ff */
[----:B------:R-:W-:Y:S01]  /*2210*/  ULOP3.LUT UR55, UR55, 0x80000001, URZ, 0xc0, !UPT ;  /* 0x8000000137377892 */ /* 0x000fe2000f8ec0ff */
[----:B------:R-:W-:Y:S01]  /*2220*/  SHF.R.U32.HI R2, RZ, 0x2, R40 ;  /* 0x00000002ff027819 */ /* 0x000fe20000011628 */
[----:B------:R-:W-:Y:S01]  /*2230*/  UIMAD UR41, UR35, UR13, UR41 ;  /* 0x0000000d232972a4 */ /* 0x000fe2000f8e0229 */
[----:B------:R-:W-:Y:S01]  /*2240*/  @!P0 LEA.HI.X R5, R7, R242, R5, 0x1, P5 ;  /* 0x000000f207058211 */ /* 0x000fe200028f0c05 */
[----:B------:R-:W-:Y:S01]  /*2250*/  IMAD.WIDE.U32 R6, R6, UR35, R12 ;  /* 0x0000002306067c25 */ /* 0x000fe2000f8e000c */
[----:B------:R-:W-:Y:S01]  /*2260*/  @!P0 LEA R10, P5, R0, R241, 0x1 ;  /* 0x000000f1000a8211 */ /* 0x000fe200078a08ff */
[----:B------:R-:W-:Y:S01]  /*2270*/  UISETP.NE.AND UP0, UPT, UR55, 0x1, UPT ;  /* 0x000000013700788c */ /* 0x000fe2000bf05270 */
[----:B------:R-:W-:Y:S01]  /*2280*/  LOP3.LUT R239, R42, 0x10, RZ, 0xc0, !PT ;  /* 0x000000102aef7812 */ /* 0x000fe200078ec0ff */
[----:B------:R-:W3:Y:S01]  /*2290*/  @!P2 LDC.64 R34, c[0x0][0x388] ;  /* 0x0000e200ff22ab82 */ /* 0x000ee20000000a00 */
[----:B------:R-:W-:Y:S01]  /*22a0*/  @!P0 LEA.HI.X R11, R0, R240, R11, 0x1, P5 ;  /* 0x000000f0000b8211 */ /* 0x000fe200028f0c0b */
[----:B------:R-:W-:Y:S01]  /*22b0*/  USEL UR35, URZ, 0x4000, UP0 ;  /* 0x00004000ff237887 */ /* 0x000fe20008000000 */
[----:B------:R-:W-:Y:S01]  /*22c0*/  ISETP.GE.AND P5, PT, R39, UR47, PT ;  /* 0x0000002f27007c0c */ /* 0x000fe2000bfa6270 */
[----:B------:R-:W-:Y:S01]  /*22d0*/  IMAD.MOV.U32 R247, RZ, RZ, 0x7f800000 ;  /* 0x7f800000fff77424 */ /* 0x000fe200078e00ff */
[----:B------:R-:W-:Y:S01]  /*22e0*/  LOP3.LUT R0, R41, 0x1f8, RZ, 0xc0, !PT ;  /* 0x000001f829007812 */ /* 0x000fe200078ec0ff */
[----:B------:R-:W-:Y:S01]  /*22f0*/  IMAD.MOV.U32 R246, RZ, RZ, 0x7f800000 ;  /* 0x7f800000fff67424 */ /* 0x000fe200078e00ff */
[----:B------:R-:W-:Y:S01]  /*2300*/  IADD3.X R9, PT, PT, R21, UR8, R3, P4, !PT ;  /* 0x0000000815097c10 */ /* 0x000fe2000a7fe403 */
[----:B------:R-:W4:Y:S01]  /*2310*/  LDCU.64 UR8, c[0x0][0x3d8] ;  /* 0x00007b00ff0877ac */ /* 0x000f220008000a00 */
[----:B------:R-:W-:Y:S01]  /*2320*/  LOP3.LUT R0, R0, 0x38, R40, 0x78, !PT ;  /* 0x0000003800007812 */ /* 0x000fe200078e7828 */
[----:B------:R-:W-:Y:S01]  /*2330*/  IMAD.MOV.U32 R245, RZ, RZ, 0x7f800000 ;  /* 0x7f800000fff57424 */ /* 0x000fe200078e00ff */
[----:B------:R-:W-:Y:S01]  /*2340*/  LOP3.LUT R239, R239, 0x7, R2, 0xf8, !PT ;  /* 0x00000007efef7812 */ /* 0x000fe200078ef802 */
[----:B------:R-:W-:Y:S01]  /*2350*/  IMAD.MOV.U32 R244, RZ, RZ, 0x7f800000 ;  /* 0x7f800000fff47424 */ /* 0x000fe200078e00ff */
[----:B------:R-:W-:Y:S01]  /*2360*/  LOP3.LUT R0, R0, 0x1e00, R41, 0xf8, !PT ;  /* 0x00001e0000007812 */ /* 0x000fe200078ef829 */
[----:B------:R-:W-:Y:S01]  /*2370*/  IMAD.SHL.U32 R208, R40, 0x40, RZ ;  /* 0x0000004028d07824 */ /* 0x000fe200078e00ff */
[----:B------:R-:W-:Y:S01]  /*2380*/  IADD3 R6, P4, PT, R6, UR48, RZ ;  /* 0x0000003006067c10 */ /* 0x000fe2000ff9e0ff */
[----:B------:R-:W-:Y:S01]  /*2390*/  @!P5 IMAD.MOV.U32 R2, RZ, RZ, R243 ;  /* 0x000000ffff02d224 */ /* 0x000fe200078e00f3 */
[----:B------:R-:W-:Y:S01]  /*23a0*/  LEA R0, R0, UR24, 0x1 ;  /* 0x0000001800007c11 */ /* 0x000fe2000f8e08ff */
[----:B------:R-:W-:Y:S01]  /*23b0*/  @!P5 IMAD.MOV.U32 R3, RZ, RZ, R242 ;  /* 0x000000ffff03d224 */ /* 0x000fe200078e00f2 */
[----:B------:R-:W-:Y:S01]  /*23c0*/  IADD3.X R7, PT, PT, R19, UR41, R7, P4, !PT ;  /* 0x0000002913077c10 */ /* 0x000fe2000a7fe407 */
[----:B------:R-:W-:Y:S01]  /*23d0*/  IMAD.SHL.U32 R209, R40, 0x20, RZ ;  /* 0x0000002028d17824 */ /* 0x000fe200078e00ff */
[----:B------:R-:W-:Y:S01]  /*23e0*/  ISETP.GE.AND P4, PT, R39, UR38, PT ;  /* 0x0000002627007c0c */ /* 0x000fe2000bf86270 */
[----:B------:R-:W-:Y:S01]  /*23f0*/  VIADD R237, R0, UR35 ;  /* 0x0000002300ed7c36 */ /* 0x000fe20008000000 */
[----:B------:R-:W-:Y:S01]  /*2400*/  @!PT LDS RZ, [RZ] ;  /* 0x00000000fffff984 */ /* 0x000fe20000000800 */
[----:B------:R-:W-:Y:S01]  /*2410*/  @!PT LDS RZ, [RZ] ;  /* 0x00000000fffff984 */ /* 0x000fe20000000800 */
[----:B------:R-:W-:Y:S01]  /*2420*/  @!PT LDS RZ, [RZ] ;  /* 0x00000000fffff984 */ /* 0x000fe20000000800 */
[----:B------:R-:W-:Y:S01]  /*2430*/  @!P5 LDGSTS.E.BYPASS.LTC128B.128 [R0+0x8000], desc[UR32][R2.64] ;  /* 0x080000000200dfae */ /* 0x000fe2000b981a20 */
[----:B------:R-:W1:Y:S03]  /*2440*/  LDC R238, c[0x0][0x44c] ;  /* 0x00011300ffee7b82 */ /* 0x000e660000000800 */
[----:B------:R2:W-:Y:S04]  /*2450*/  @!P5 LDGSTS.E.BYPASS.LTC128B.128 [R0+0xa000], desc[UR32][R2.64+0x80] ;  /* 0x0a0000800200dfae */ /* 0x0005e8000b981a20 */
[----:B------:R-:W-:Y:S03]  /*2460*/  @P5 STS.128 [R0+0x8000], RZ ;  /* 0x008000ff00005388 */ /* 0x000fe60000000c00 */
[----:B------:R-:W3:Y:S01]  /*2470*/  @!P4 LDC.64 R28, c[0x0][0x388] ;  /* 0x0000e200ff1ccb82 */ /* 0x000ee20000000a00 */
[----:B------:R-:W-:Y:S04]  /*2480*/  @P5 STS.128 [R0+0xa000], RZ ;  /* 0x00a000ff00005388 */ /* 0x000fe80000000c00 */
[----:B------:R-:W-:Y:S03]  /*2490*/  @P0 STS.128 [R0+0x9000], RZ ;  /* 0x009000ff00000388 */ /* 0x000fe60000000c00 */
[----:B------:R-:W3:Y:S01]  /*24a0*/  @!P4 LDC.64 R30, c[0x0][0x390] ;  /* 0x0000e400ff1ecb82 */ /* 0x000ee20000000a00 */
[----:B------:R-:W-:Y:S04]  /*24b0*/  @P0 STS.128 [R0+0xb000], RZ ;  /* 0x00b000ff00000388 */ /* 0x000fe80000000c00 */
[----:B------:R-:W-:Y:S01]  /*24c0*/  @!PT LDS RZ, [RZ] ;  /* 0x00000000fffff984 */ /* 0x000fe20000000800 */
[----:B------:R-:W-:Y:S01]  /*24d0*/  @!PT LDS RZ, [RZ] ;  /* 0x00000000fffff984 */ /* 0x000fe20000000800 */
[----:B------:R-:W-:Y:S01]  /*24e0*/  @!PT LDS RZ, [RZ] ;  /* 0x00000000fffff984 */ /* 0x000fe20000000800 */
[----:B------:R-:W-:Y:S04]  /*24f0*/  @!P0 LDGSTS.E.BYPASS.LTC128B.128 [R0+0x9000], desc[UR32][R4.64] ;  /* 0x0900000004008fae */ /* 0x000fe8000b981a20 */
[----:B------:R4:W-:Y:S01]  /*2500*/  @!P0 LDGSTS.E.BYPASS.LTC128B.128 [R0+0xb000], desc[UR32][R4.64+0x80] ;  /* 0x0b00008004008fae */ /* 0x0009e2000b981a20 */
[----:B--2---:R-:W-:-:S02]  /*2510*/  @!P5 IMAD.MOV.U32 R2, RZ, RZ, R241 ;  /* 0x000000ffff02d224 */ /* 0x004fc400078e00f1 */
[----:B------:R-:W-:-:S05]  /*2520*/  @!P5 IMAD.MOV.U32 R3, RZ, RZ, R240 ;  /* 0x000000ffff03d224 */ /* 0x000fca00078e00f0 */
[----:B------:R-:W-:Y:S04]  /*2530*/  @!P5 LDGSTS.E.BYPASS.LTC128B.128 [R237], desc[UR32][R2.64] ;  /* 0x0000000002eddfae */ /* 0x000fe8000b981a20 */
[----:B------:R2:W-:Y:S04]  /*2540*/  @!P5 LDGSTS.E.BYPASS.LTC128B.128 [R237+0x2000], desc[UR32][R2.64+0x80] ;  /* 0x0200008002eddfae */ /* 0x0005e8000b981a20 */
[----:B------:R-:W-:Y:S04]  /*2550*/  @P5 STS.128 [R237], RZ ;  /* 0x000000ffed005388 */ /* 0x000fe80000000c00 */
[----:B------:R-:W-:Y:S04]  /*2560*/  @P5 STS.128 [R237+0x2000], RZ ;  /* 0x002000ffed005388 */ /* 0x000fe80000000c00 */
[----:B------:R-:W-:Y:S01]  /*2570*/  @P0 STS.128 [R237+0x1000], RZ ;  /* 0x001000ffed000388 */ /* 0x000fe20000000c00 */
[----:B----4-:R-:W-:-:S02]  /*2580*/  VIADD R5, R239, 0x8 ;  /* 0x00000008ef057836 */ /* 0x010fc40000000000 */
[C---:B-1----:R-:W-:Y:S01]  /*2590*/  IMAD R4, R20.reuse, UR10, RZ ;  /* 0x0000000a14047c24 */ /* 0x042fe2000f8e02ff */
[----:B------:R-:W-:Y:S02]  /*25a0*/  @P0 STS.128 [R237+0x3000], RZ ;  /* 0x003000ffed000388 */ /* 0x000fe40000000c00 */
[----:B------:R-:W-:Y:S01]  /*25b0*/  ISETP.GE.AND P6, PT, R5, UR47, PT ;  /* 0x0000002f05007c0c */ /* 0x000fe2000bfc6270 */
[----:B------:R-:W-:Y:S01]  /*25c0*/  IMAD R5, R20, UR8, RZ ;  /* 0x0000000814057c24 */ /* 0x000fe2000f8e02ff */
[----:B------:R-:W-:Y:S01]  /*25d0*/  @!PT LDS RZ, [RZ] ;  /* 0x00000000fffff984 */ /* 0x000fe20000000800 */
[----:B------:R-:W-:Y:S01]  /*25e0*/  @!PT LDS RZ, [RZ] ;  /* 0x00000000fffff984 */ /* 0x000fe20000000800 */
[----:B------:R-:W-:Y:S01]  /*25f0*/  @!PT LDS RZ, [RZ] ;  /* 0x00000000fffff984 */ /* 0x000fe20000000800 */
[----:B------:R-:W-:Y:S01]  /*2600*/  @!P0 LDGSTS.E.BYPASS.LTC128B.128 [R237+0x1000], desc[UR32][R10.64] ;  /* 0x010000000aed8fae */ /* 0x000fe2000b981a20 */
[----:B------:R-:W1:Y:S01]  /*2610*/  @!P3 LDC.64 R20, c[0x0][0x388] ;  /* 0x0000e200ff14bb82 */ /* 0x000e620000000a00 */
[C---:B------:R-:W-:Y:S01]  /*2620*/  IMAD R12, R14.reuse, UR11, R4 ;  /* 0x0000000b0e0c7c24 */ /* 0x040fe2000f8e0204 */
[----:B------:R-:W-:Y:S01]  /*2630*/  LOP3.LUT R4, R239, 0x20, RZ, 0xfc, !PT ;  /* 0x00000020ef047812 */ /* 0x000fe200078efcff */
[----:B------:R4:W-:Y:S01]  /*2640*/  @!P0 LDGSTS.E.BYPASS.LTC128B.128 [R237+0x3000], desc[UR32][R10.64+0x80] ;  /* 0x030000800aed8fae */ /* 0x0009e2000b981a20 */
[----:B--2---:R-:W-:-:S02]  /*2650*/  IMAD.WIDE.U32 R2, R14, UR10, R8 ;  /* 0x0000000a0e027c25 */ /* 0x004fc4000f8e0008 */
[----:B------:R-:W-:Y:S01]  /*2660*/  ISETP.GE.AND P5, PT, R4, UR47, PT ;  /* 0x0000002f04007c0c */ /* 0x000fe2000bfa6270 */
[----:B------:R-:W2:Y:S01]  /*2670*/  LDCU UR10, c[0x0][0x590] ;  /* 0x0000b200ff0a77ac */ /* 0x000ea20008000800 */
[----:B------:R-:W-:Y:S02]  /*2680*/  IMAD.IADD R3, R3, 0x1, R12 ;  /* 0x0000000103037824 */ /* 0x000fe400078e020c */
[C---:B------:R-:W-:Y:S02]  /*2690*/  IMAD R12, R14.reuse, UR9, R5 ;  /* 0x000000090e0c7c24 */ /* 0x040fe4000f8e0205 */
[----:B------:R-:W-:Y:S01]  /*26a0*/  IMAD.SHL.U32 R252, R219, 0x2, RZ ;  /* 0x00000002dbfc7824 */ /* 0x000fe200078e00ff */
[----:B------:R-:W-:Y:S01]  /*26b0*/  SHF.R.U32.HI R251, RZ, 0x1, R219 ;  /* 0x00000001fffb7819 */ /* 0x000fe200000116db */
[----:B------:R-:W-:-:S04]  /*26c0*/  IMAD.WIDE.U32 R4, R14, UR8, R6 ;  /* 0x000000080e047c25 */ /* 0x000fc8000f8e0006 */
[----:B------:R-:W-:Y:S02]  /*26d0*/  IMAD.MOV.U32 R214, RZ, RZ, 0x40 ;  /* 0x00000040ffd67424 */ /* 0x000fe400078e00ff */
[----:B------:R-:W-:Y:S01]  /*26e0*/  IMAD.MOV.U32 R207, RZ, RZ, 0x20 ;  /* 0x00000020ffcf7424 */ /* 0x000fe200078e00ff */
[----:B------:R-:W-:Y:S01]  /*26f0*/  SHF.R.U32.HI R222, RZ, 0x3, R219 ;  /* 0x00000003ffde7819 */ /* 0x000fe200000116db */
[----:B------:R-:W-:Y:S02]  /*2700*/  @!P3 IMAD R6, R15, UR14, RZ ;  /* 0x0000000e0f06bc24 */ /* 0x000fe4000f8e02ff */
[----:B------:R-:W-:Y:S01]  /*2710*/  IMAD.MOV.U32 R250, RZ, RZ, 0x10 ;  /* 0x00000010fffa7424 */ /* 0x000fe200078e00ff */
[----:B------:R-:W-:Y:S01]  /*2720*/  CS2R R158, SRZ ;  /* 0x00000000009e7805 */ /* 0x000fe2000001ff00 */
[--C-:B------:R-:W-:Y:S01]  /*2730*/  @!P4 IMAD.MOV.U32 R8, RZ, RZ, R2.reuse ;  /* 0x000000ffff08c224 */ /* 0x100fe200078e0002 */
[----:B------:R-:W-:Y:S01]  /*2740*/  CS2R R156, SRZ ;  /* 0x00000000009c7805 */ /* 0x000fe2000001ff00 */
[--C-:B------:R-:W-:Y:S01]  /*2750*/  @!P4 IMAD.MOV.U32 R9, RZ, RZ, R3.reuse ;  /* 0x000000ffff09c224 */ /* 0x100fe200078e0003 */
[----:B------:R-:W-:Y:S01]  /*2760*/  CS2R R162, SRZ ;  /* 0x0000000000a27805 */ /* 0x000fe2000001ff00 */
[--C-:B------:R-:W-:Y:S01]  /*2770*/  @!P2 IMAD.MOV.U32 R22, RZ, RZ, R2.reuse ;  /* 0x000000ffff16a224 */ /* 0x100fe200078e0002 */
[----:B------:R-:W-:Y:S01]  /*2780*/  CS2R R160, SRZ ;  /* 0x0000000000a07805 */ /* 0x000fe2000001ff00 */
[--C-:B------:R-:W-:Y:S01]  /*2790*/  @!P2 IMAD.MOV.U32 R23, RZ, RZ, R3.reuse ;  /* 0x000000ffff17a224 */ /* 0x100fe200078e0003 */
[----:B------:R-:W-:Y:S01]  /*27a0*/  CS2R R154, SRZ ;  /* 0x00000000009a7805 */ /* 0x000fe2000001ff00 */
[----:B------:R-:W-:Y:S01]  /*27b0*/  @!P1 IMAD.MOV.U32 R24, RZ, RZ, R2 ;  /* 0x000000ffff189224 */ /* 0x000fe200078e0002 */
[----:B------:R-:W-:Y:S01]  /*27c0*/  CS2R R152, SRZ ;  /* 0x0000000000987805 */ /* 0x000fe2000001ff00 */
[--C-:B------:R-:W-:Y:S01]  /*27d0*/  @!P1 IMAD.MOV.U32 R25, RZ, RZ, R3.reuse ;  /* 0x000000ffff199224 */ /* 0x100fe200078e0003 */
[----:B------:R-:W-:Y:S01]  /*27e0*/  CS2R R150, SRZ ;  /* 0x0000000000967805 */ /* 0x000fe2000001ff00 */
[----:B------:R-:W-:Y:S01]  /*27f0*/  IMAD.IADD R5, R5, 0x1, R12 ;  /* 0x0000000105057824 */ /* 0x000fe200078e020c */
[----:B------:R-:W-:Y:S01]  /*2800*/  CS2R R148, SRZ ;  /* 0x0000000000947805 */ /* 0x000fe2000001ff00 */
[C---:B----4-:R-:W-:Y:S01]  /*2810*/  @!P3 IMAD R10, R18.reuse, UR15, R6 ;  /* 0x0000000f120abc24 */ /* 0x050fe2000f8e0206 */
[----:B------:R-:W-:Y:S01]  /*2820*/  CS2R R142, SRZ ;  /* 0x00000000008e7805 */ /* 0x000fe2000001ff00 */
[----:B------:R-:W-:Y:S01]  /*2830*/  @!P3 IMAD.WIDE.U32 R2, R18, UR14, R2 ;  /* 0x0000000e1202bc25 */ /* 0x000fe2000f8e0002 */
[----:B------:R-:W-:-:S02]  /*2840*/  CS2R R140, SRZ ;  /* 0x00000000008c7805 */ /* 0x000fc4000001ff00 */
[----:B------:R-:W-:Y:S02]  /*2850*/  CS2R R146, SRZ ;  /* 0x0000000000927805 */ /* 0x000fe4000001ff00 */
[----:B------:R-:W-:Y:S01]  /*2860*/  CS2R R144, SRZ ;  /* 0x0000000000907805 */ /* 0x000fe2000001ff00 */
[----:B------:R-:W-:Y:S01]  /*2870*/  @!P3 IMAD R11, R15, UR12, RZ ;  /* 0x0000000c0f0bbc24 */ /* 0x000fe2000f8e02ff */
[----:B-1----:R-:W-:Y:S01]  /*2880*/  @!P3 LEA R20, P0, R2, R20, 0x1 ;  /* 0x000000140214b211 */ /* 0x002fe200078008ff */
[----:B------:R-:W-:Y:S01]  /*2890*/  @!P3 IMAD.MOV.U32 R6, RZ, RZ, R4 ;  /* 0x000000ffff06b224 */ /* 0x000fe200078e0004 */
[----:B------:R-:W-:Y:S01]  /*28a0*/  CS2R R138, SRZ ;  /* 0x00000000008a7805 */ /* 0x000fe2000001ff00 */
[----:B------:R-:W-:Y:S01]  /*28b0*/  @!P3 IMAD.MOV.U32 R7, RZ, RZ, R5 ;  /* 0x000000ffff07b224 */ /* 0x000fe200078e0005 */
[----:B------:R-:W-:Y:S01]  /*28c0*/  CS2R R136, SRZ ;  /* 0x0000000000887805 */ /* 0x000fe2000001ff00 */
[----:B------:R-:W-:Y:S01]  /*28d0*/  @!P3 IMAD.IADD R10, R3, 0x1, R10 ;  /* 0x00000001030ab824 */ /* 0x000fe200078e020a */
[----:B------:R-:W-:Y:S01]  /*28e0*/  CS2R R134, SRZ ;  /* 0x0000000000867805 */ /* 0x000fe2000001ff00 */
[C---:B------:R-:W-:Y:S01]  /*28f0*/  @!P3 IMAD R38, R18.reuse, UR13, R11 ;  /* 0x0000000d1226bc24 */ /* 0x040fe2000f8e020b */
[----:B------:R-:W-:Y:S01]  /*2900*/  CS2R R132, SRZ ;  /* 0x0000000000847805 */ /* 0x000fe2000001ff00 */
[----:B------:R-:W-:Y:S01]  /*2910*/  @!P3 IMAD.WIDE.U32 R18, R18, UR12, R6 ;  /* 0x0000000c1212bc25 */ /* 0x000fe2000f8e0006 */
[----:B------:R-:W-:-:S02]  /*2920*/  @!P3 LEA.HI.X R21, R2, R21, R10, 0x1, P0 ;  /* 0x000000150215b211 */ /* 0x000fc400000f0c0a */
[----:B------:R-:W-:Y:S02]  /*2930*/  CS2R R126, SRZ ;  /* 0x00000000007e7805 */ /* 0x000fe4000001ff00 */
[----:B------:R-:W-:Y:S01]  /*2940*/  CS2R R124, SRZ ;  /* 0x00000000007c7805 */ /* 0x000fe2000001ff00 */
[C---:B------:R-:W-:Y:S01]  /*2950*/  @!P2 IMAD R6, R32.reuse, UR14, RZ ;  /* 0x0000000e2006ac24 */ /* 0x040fe2000f8e02ff */
[----:B------:R-:W-:Y:S01]  /*2960*/  CS2R R130, SRZ ;  /* 0x0000000000827805 */ /* 0x000fe2000001ff00 */
[----:B------:R-:W-:Y:S01]  /*2970*/  @!P2 IMAD R7, R32, UR12, RZ ;  /* 0x0000000c2007ac24 */ /* 0x000fe2000f8e02ff */
[----:B------:R-:W-:Y:S01]  /*2980*/  CS2R R128, SRZ ;  /* 0x0000000000807805 */ /* 0x000fe2000001ff00 */
[----:B------:R-:W1:Y:S01]  /*2990*/  @!P1 LDC.64 R32, c[0x0][0x388] ;  /* 0x0000e200ff209b82 */ /* 0x000e620000000a00 */
[----:B------:R-:W-:Y:S01]  /*29a0*/  @!P4 IMAD.WIDE.U32 R2, R39, UR14, R8 ;  /* 0x0000000e2702cc25 */ /* 0x000fe2000f8e0008 */
[----:B------:R-:W-:Y:S02]  /*29b0*/  CS2R R122, SRZ ;  /* 0x00000000007a7805 */ /* 0x000fe4000001ff00 */
[----:B------:R-:W-:-:S02]  /*29c0*/  CS2R R120, SRZ ;  /* 0x0000000000787805 */ /* 0x000fc4000001ff00 */
[----:B------:R-:W-:Y:S01]  /*29d0*/  CS2R R118, SRZ ;  /* 0x0000000000767805 */ /* 0x000fe2000001ff00 */
[----:B------:R-:W-:Y:S01]  /*29e0*/  @!P2 IMAD R11, R26, UR15, R6 ;  /* 0x0000000f1a0bac24 */ /* 0x000fe2000f8e0206 */
[----:B---3--:R-:W-:Y:S01]  /*29f0*/  @!P4 LEA R12, P0, R2, R28, 0x1 ;  /* 0x0000001c020cc211 */ /* 0x008fe200078008ff */
[----:B------:R-:W-:Y:S01]  /*2a00*/  @!P4 IMAD R3, R39, UR15, R3 ;  /* 0x0000000f2703cc24 */ /* 0x000fe2000f8e0203 */
[----:B------:R-:W-:Y:S01]  /*2a10*/  CS2R R116, SRZ ;  /* 0x0000000000747805 */ /* 0x000fe2000001ff00 */
[----:B------:R-:W-:Y:S01]  /*2a20*/  @!P2 IMAD R36, R26, UR13, R7 ;  /* 0x0000000d1a24ac24 */ /* 0x000fe2000f8e0207 */
[----:B------:R-:W-:Y:S01]  /*2a30*/  CS2R R110, SRZ ;  /* 0x00000000006e7805 */ /* 0x000fe2000001ff00 */
[----:B------:R-:W-:Y:S01]  /*2a40*/  @!P1 IMAD.WIDE.U32 R6, R27, UR14, R24 ;  /* 0x0000000e1b069c25 */ /* 0x000fe2000f8e0018 */
[----:B------:R-:W-:Y:S01]  /*2a50*/  @!P4 LEA.HI.X R13, R2, R29, R3, 0x1, P0 ;  /* 0x0000001d020dc211 */ /* 0x000fe200000f0c03 */
[----:B------:R-:W3:Y:S01]  /*2a60*/  @!P3 LDC.64 R24, c[0x0][0x390] ;  /* 0x0000e400ff18bb82 */ /* 0x000ee20000000a00 */
[----:B------:R-:W-:Y:S01]  /*2a70*/  CS2R R108, SRZ ;  /* 0x00000000006c7805 */ /* 0x000fe2000001ff00 */
[----:B------:R-:W-:Y:S01]  /*2a80*/  @!P2 IMAD.MOV.U32 R16, RZ, RZ, R4 ;  /* 0x000000ffff10a224 */ /* 0x000fe200078e0004 */
[----:B------:R-:W-:Y:S01]  /*2a90*/  CS2R R114, SRZ ;  /* 0x0000000000727805 */ /* 0x000fe2000001ff00 */
[----:B------:R-:W-:Y:S01]  /*2aa0*/  @!P2 IMAD.MOV.U32 R17, RZ, RZ, R5 ;  /* 0x000000ffff11a224 */ /* 0x000fe200078e0005 */
[----:B------:R-:W-:Y:S01]  /*2ab0*/  @!P4 LDGSTS.E.BYPASS.LTC128B.128 [R0+0xc000], desc[UR32][R12.64] ;  /* 0x0c0000000c00cfae */ /* 0x000fe2000b981a20 */
[----:B------:R-:W-:Y:S01]  /*2ac0*/  @!P1 IMAD R10, R37, UR14, RZ ;  /* 0x0000000e250a9c24 */ /* 0x000fe2000f8e02ff */
[----:B------:R-:W-:Y:S01]  /*2ad0*/  CS2R R112, SRZ ;  /* 0x0000000000707805 */ /* 0x000fe2000001ff00 */
[C---:B------:R-:W-:Y:S01]  /*2ae0*/  @!P2 IMAD.WIDE.U32 R8, R26.reuse, UR14, R22 ;  /* 0x0000000e1a08ac25 */ /* 0x040fe2000f8e0016 */
[----:B------:R4:W-:Y:S01]  /*2af0*/  @!P4 LDGSTS.E.BYPASS.LTC128B.128 [R0+0x10000], desc[UR32][R12.64+0x80] ;  /* 0x100000800c00cfae */ /* 0x0009e2000b981a20 */
[----:B------:R-:W2:Y:S01]  /*2b00*/  @!P2 LDC.64 R22, c[0x0][0x390] ;  /* 0x0000e400ff16ab82 */ /* 0x000ea20000000a00 */
[----:B------:R-:W-:Y:S01]  /*2b10*/  CS2R R106, SRZ ;  /* 0x00000000006a7805 */ /* 0x000fe2000001ff00 */
[----:B------:R-:W-:Y:S01]  /*2b20*/  @!P2 IMAD.WIDE.U32 R16, R26, UR12, R16 ;  /* 0x0000000c1a10ac25 */ /* 0x000fe2000f8e0010 */
[----:B------:R-:W-:Y:S01]  /*2b30*/  @P4 STS.128 [R0+0xc000], RZ ;  /* 0x00c000ff00004388 */ /* 0x000fe20000000c00 */
[----:B------:R-:W-:-:S02]  /*2b40*/  CS2R R104, SRZ ;  /* 0x0000000000687805 */ /* 0x000fc4000001ff00 */
[----:B------:R-:W-:Y:S01]  /*2b50*/  CS2R R102, SRZ ;  /* 0x0000000000667805 */ /* 0x000fe2000001ff00 */
[----:B------:R-:W-:Y:S01]  /*2b60*/  @!P1 IMAD.MOV.U32 R14, RZ, RZ, R4 ;  /* 0x000000ffff0e9224 */ /* 0x000fe200078e0004 */
[----:B------:R-:W-:Y:S01]  /*2b70*/  @P4 STS.128 [R0+0x10000], RZ ;  /* 0x010000ff00004388 */ /* 0x000fe20000000c00 */
[----:B------:R-:W-:Y:S01]  /*2b80*/  @!P1 IMAD.MOV.U32 R15, RZ, RZ, R5 ;  /* 0x000000ffff0f9224 */ /* 0x000fe200078e0005 */
[----:B------:R-:W-:Y:S01]  /*2b90*/  CS2R R100, SRZ ;  /* 0x0000000000647805 */ /* 0x000fe2000001ff00 */
[----:B------:R-:W-:Y:S01]  /*2ba0*/  @!P1 IMAD R26, R27, UR15, R10 ;  /* 0x0000000f1b1a9c24 */ /* 0x000fe2000f8e020a */
[----:B------:R-:W-:Y:S01]  /*2bb0*/  @!P2 LEA R10, P0, R8, R34, 0x1 ;  /* 0x00000022080aa211 */ /* 0x000fe200078008ff */
[----:B------:R-:W-:Y:S01]  /*2bc0*/  @!P1 IMAD R2, R37, UR12, RZ ;  /* 0x0000000c25029c24 */ /* 0x000fe2000f8e02ff */
[----:B------:R-:W-:Y:S01]  /*2bd0*/  @P3 STS.128 [R0+0xd000], RZ ;  /* 0x00d000ff00003388 */ /* 0x000fe20000000c00 */
[----:B------:R-:W-:Y:S01]  /*2be0*/  @!P2 IMAD.IADD R3, R9, 0x1, R11 ;  /* 0x000000010903a824 */ /* 0x000fe200078e020b */
[----:B------:R-:W-:Y:S01]  /*2bf0*/  CS2R R94, SRZ ;  /* 0x00000000005e7805 */ /* 0x000fe2000001ff00 */
[----:B------:R-:W-:Y:S01]  /*2c00*/  @!P4 IMAD.WIDE.U32 R4, R39, UR12, R4 ;  /* 0x0000000c2704cc25 */ /* 0x000fe2000f8e0004 */
[----:B------:R-:W-:Y:S01]  /*2c10*/  @P3 STS.128 [R0+0x11000], RZ ;  /* 0x011000ff00003388 */ /* 0x000fe20000000c00 */
[----:B------:R-:W-:-:S02]  /*2c20*/  CS2R R92, SRZ ;  /* 0x00000000005c7805 */ /* 0x000fc4000001ff00 */
[----:B------:R-:W-:Y:S01]  /*2c30*/  @!P2 LEA.HI.X R11, R8, R35, R3, 0x1, P0 ;  /* 0x00000023080ba211 */ /* 0x000fe200000f0c03 */
[----:B------:R-:W-:Y:S01]  /*2c40*/  @!P1 IMAD R28, R27, UR13, R2 ;  /* 0x0000000d1b1c9c24 */ /* 0x000fe2000f8e0202 */
[C---:B------:R-:W-:Y:S01]  /*2c50*/  @!P4 LEA R8, P0, R4.reuse, R30, 0x1 ;  /* 0x0000001e0408c211 */ /* 0x040fe200078008ff */
[----:B------:R-:W-:Y:S01]  /*2c60*/  @!P4 IMAD R2, R39, UR13, R5 ;  /* 0x0000000d2702cc24 */ /* 0x000fe2000f8e0205 */
[----:B------:R-:W-:Y:S01]  /*2c70*/  @!PT LDS RZ, [RZ] ;  /* 0x00000000fffff984 */ /* 0x000fe20000000800 */
[----:B------:R-:W-:Y:S01]  /*2c80*/  @!PT LDS RZ, [RZ] ;  /* 0x00000000fffff984 */ /* 0x000fe20000000800 */
[----:B------:R-:W-:Y:S01]  /*2c90*/  @!PT LDS RZ, [RZ] ;  /* 0x00000000fffff984 */ /* 0x000fe20000000800 */
[----:B------:R-:W-:Y:S01]  /*2ca0*/  @!P3 LDGSTS.E.BYPASS.LTC128B.128 [R0+0xd000], desc[UR32][R20.64] ;  /* 0x0d0000001400bfae */ /* 0x000fe2000b981a20 */
[----:B------:R-:W-:Y:S01]  /*2cb0*/  @!P1 IMAD.IADD R3, R7, 0x1, R26 ;  /* 0x0000000107039824 */ /* 0x000fe200078e021a */
[----:B------:R-:W-:Y:S01]  /*2cc0*/  CS2R R98, SRZ ;  /* 0x0000000000627805 */ /* 0x000fe2000001ff00 */
[----:B----4-:R-:W4:Y:S01]  /*2cd0*/  @!P1 LDC.64 R12, c[0x0][0x390] ;  /* 0x0000e400ff0c9b82 */ /* 0x010f220000000a00 */
[----:B------:R-:W-:Y:S01]  /*2ce0*/  @!P4 LEA.HI.X R9, R4, R31, R2, 0x1, P0 ;  /* 0x0000001f0409c211 */ /* 0x000fe200000f0c02 */
[----:B------:R-:W-:Y:S01]  /*2cf0*/  @!P3 LDGSTS.E.BYPASS.LTC128B.128 [R0+0x11000], desc[UR32][R20.64+0x80] ;  /* 0x110000801400bfae */ /* 0x000fe2000b981a20 */
[C---:B-1----:R-:W-:Y:S01]  /*2d00*/  @!P1 LEA R2, P0, R6.reuse, R32, 0x1 ;  /* 0x0000002006029211 */ /* 0x042fe200078008ff */
[----:B------:R-:W-:Y:S01]  /*2d10*/  @!P3 IMAD.IADD R4, R19, 0x1, R38 ;  /* 0x000000011304b824 */ /* 0x000fe200078e0226 */
[----:B------:R-:W-:Y:S01]  /*2d20*/  CS2R R96, SRZ ;  /* 0x0000000000607805 */ /* 0x000fe2000001ff00 */
[----:B------:R-:W-:Y:S01]  /*2d30*/  @P2 STS.128 [R0+0xe000], RZ ;  /* 0x00e000ff00002388 */ /* 0x000fe20000000c00 */
[----:B------:R-:W-:Y:S01]  /*2d40*/  @!P1 LEA.HI.X R3, R6, R33, R3, 0x1, P0 ;  /* 0x0000002106039211 */ /* 0x000fe200000f0c03 */
[----:B------:R-:W-:Y:S01]  /*2d50*/  @!P1 IMAD.WIDE.U32 R14, R27, UR12, R14 ;  /* 0x0000000c1b0e9c25 */ /* 0x000fe2000f8e000e */
[C---:B---3--:R-:W-:Y:S01]  /*2d60*/  @!P3 LEA R6, P0, R18.reuse, R24, 0x1 ;  /* 0x000000181206b211 */ /* 0x048fe200078008ff */
[----:B------:R-:W-:Y:S01]  /*2d70*/  @P2 STS.128 [R0+0x12000], RZ ;  /* 0x012000ff00002388 */ /* 0x000fe20000000c00 */
[----:B------:R-:W-:Y:S01]  /*2d80*/  CS2R R90, SRZ ;  /* 0x00000000005a7805 */ /* 0x000fe2000001ff00 */
[----:B------:R-:W-:Y:S01]  /*2d90*/  IMAD.SHL.U32 R217, R219, 0x8, RZ ;  /* 0x00000008dbd97824 */ /* 0x000fe200078e00ff */
[----:B------:R-:W-:Y:S01]  /*2da0*/  @!P3 LEA.HI.X R7, R18, R25, R4, 0x1, P0 ;  /* 0x000000191207b211 */ /* 0x000fe200000f0c04 */
[----:B------:R-:W-:Y:S01]  /*2db0*/  @!PT LDS RZ, [RZ] ;  /* 0x00000000fffff984 */ /* 0x000fe20000000800 */
[----:B------:R-:W-:Y:S01]  /*2dc0*/  @!PT LDS RZ, [RZ] ;  /* 0x00000000fffff984 */ /* 0x000fe20000000800 */
[----:B------:R-:W-:Y:S01]  /*2dd0*/  @!PT LDS RZ, [RZ] ;  /* 0x00000000fffff984 */ /* 0x000fe20000000800 */
[----:B------:R-:W-:Y:S01]  /*2de0*/  @!P2 LDGSTS.E.BYPASS.LTC128B.128 [R0+0xe000], desc[UR32][R10.64] ;  /* 0x0e0000000a00afae */ /* 0x000fe2000b981a20 */
[----:B--2---:R-:W-:-:S02]  /*2df0*/  @!P2 LEA R4, P0, R16, R22, 0x1 ;  /* 0x000000161004a211 */ /* 0x004fc400078008ff */
[----:B------:R-:W-:Y:S02]  /*2e00*/  CS2R R88, SRZ ;  /* 0x0000000000587805 */ /* 0x000fe4000001ff00 */
[----:B------:R-:W-:Y:S01]  /*2e10*/  CS2R R86, SRZ ;  /* 0x0000000000567805 */ /* 0x000fe2000001ff00 */
[----:B------:R-:W-:Y:S01]  /*2e20*/  @!P2 LDGSTS.E.BYPASS.LTC128B.128 [R0+0x12000], desc[UR32][R10.64+0x80] ;  /* 0x120000800a00afae */ /* 0x000fe2000b981a20 */
[----:B------:R-:W-:Y:S02]  /*2e30*/  CS2R R84, SRZ ;  /* 0x0000000000547805 */ /* 0x000fe4000001ff00 */
[----:B------:R-:W-:Y:S02]  /*2e40*/  CS2R R78, SRZ ;  /* 0x00000000004e7805 */ /* 0x000fe4000001ff00 */
[----:B------:R-:W-:Y:S01]  /*2e50*/  CS2R R76, SRZ ;  /* 0x00000000004c7805 */ /* 0x000fe2000001ff00 */
[----:B------:R-:W-:Y:S01]  /*2e60*/  @P1 STS.128 [R0+0xf000], RZ ;  /* 0x00f000ff00001388 */ /* 0x000fe20000000c00 */
[----:B------:R-:W-:-:S02]  /*2e70*/  CS2R R82, SRZ ;  /* 0x0000000000527805 */ /* 0x000fc4000001ff00 */
[----:B------:R-:W-:Y:S02]  /*2e80*/  CS2R R80, SRZ ;  /* 0x0000000000507805 */ /* 0x000fe4000001ff00 */
[----:B------:R-:W-:Y:S01]  /*2e90*/  CS2R R74, SRZ ;  /* 0x00000000004a7805 */ /* 0x000fe2000001ff00 */
[----:B------:R-:W-:Y:S01]  /*2ea0*/  @P1 STS.128 [R0+0x13000], RZ ;  /* 0x013000ff00001388 */ /* 0x000fe20000000c00 */
[----:B------:R-:W-:Y:S02]  /*2eb0*/  CS2R R72, SRZ ;  /* 0x0000000000487805 */ /* 0x000fe4000001ff00 */
[----:B------:R-:W-:Y:S02]  /*2ec0*/  CS2R R70, SRZ ;  /* 0x0000000000467805 */ /* 0x000fe4000001ff00 */
[----:B------:R-:W-:Y:S01]  /*2ed0*/  CS2R R68, SRZ ;  /* 0x0000000000447805 */ /* 0x000fe2000001ff00 */
[----:B------:R-:W-:Y:S01]  /*2ee0*/  @!PT LDS RZ, [RZ] ;  /* 0x00000000fffff984 */ /* 0x000fe20000000800 */
[----:B------:R-:W-:Y:S01]  /*2ef0*/  @!PT LDS RZ, [RZ] ;  /* 0x00000000fffff984 */ /* 0x000fe20000000800 */
[----:B------:R-:W-:Y:S01]  /*2f00*/  @!PT LDS RZ, [RZ] ;  /* 0x00000000fffff984 */ /* 0x000fe20000000800 */
[----:B------:R-:W-:Y:S01]  /*2f10*/  @!P1 LDGSTS.E.BYPASS.LTC128B.128 [R0+0xf000], desc[UR32][R2.64] ;  /* 0x0f00000002009fae */ /* 0x000fe2000b981a20 */
[----:B------:R-:W-:-:S02]  /*2f20*/  CS2R R62, SRZ ;  /* 0x00000000003e7805 */ /* 0x000fc4000001ff00 */
[----:B------:R-:W-:Y:S02]  /*2f30*/  CS2R R60, SRZ ;  /* 0x00000000003c7805 */ /* 0x000fe4000001ff00 */
[----:B------:R-:W-:Y:S01]  /*2f40*/  CS2R R66, SRZ ;  /* 0x0000000000427805 */ /* 0x000fe2000001ff00 */
[----:B------:R1:W-:Y:S01]  /*2f50*/  @!P1 LDGSTS.E.BYPASS.LTC128B.128 [R0+0x13000], desc[UR32][R2.64+0x80] ;  /* 0x1300008002009fae */ /* 0x0003e2000b981a20 */
[----:B------:R-:W-:Y:S02]  /*2f60*/  CS2R R64, SRZ ;  /* 0x0000000000407805 */ /* 0x000fe4000001ff00 */
[----:B------:R-:W-:Y:S02]  /*2f70*/  CS2R R58, SRZ ;  /* 0x00000000003a7805 */ /* 0x000fe4000001ff00 */
[----:B------:R-:W-:Y:S01]  /*2f80*/  CS2R R56, SRZ ;  /* 0x0000000000387805 */ /* 0x000fe2000001ff00 */
        /* <DEDUP_REMOVED lines=8> */
[----:B------:R-:W-:Y:S01]  /*3010*/  @P4 STS.128 [R0+0x14000], RZ ;  /* 0x014000ff00004388 */ /* 0x000fe20000000c00 */
[----:B------:R-:W-:-:S02]  /*3020*/  UIADD3 UR51, UPT, UPT, UR51, 0x80, -UR31 ;  /* 0x0000008033337890 */ /* 0x000fc4000fffe81f */
[----:B------:R-:W-:Y:S01]  /*3030*/  USHF.L.U32 UR53, UR53, 0x3, URZ ;  /* 0x0000000335357899 */ /* 0x000fe200080006ff */
[----:B------:R-:W-:Y:S01]  /*3040*/  @P4 STS.128 [R0+0x18000], RZ ;  /* 0x018000ff00004388 */ /* 0x000fe20000000c00 */
[----:B------:R-:W3:Y:S03]  /*3050*/  LDCU UR8, c[0x0][0x3e0] ;  /* 0x00007c00ff0877ac */ /* 0x000ee60008000800 */
[----:B------:R-:W-:Y:S01]  /*3060*/  @P3 STS.128 [R0+0x15000], RZ ;  /* 0x015000ff00003388 */ /* 0x000fe20000000c00 */
[----:B------:R-:W3:Y:S03]  /*3070*/  LDCU UR9, c[0x0][0x45c] ;  /* 0x00008b80ff0977ac */ /* 0x000ee60008000800 */
[----:B------:R-:W-:Y:S01]  /*3080*/  @P3 STS.128 [R0+0x19000], RZ ;  /* 0x019000ff00003388 */ /* 0x000fe20000000c00 */
[----:B-1----:R-:W-:-:S03]  /*3090*/  @!P2 IMAD.IADD R2, R17, 0x1, R36 ;  /* 0x000000011102a824 */ /* 0x002fc600078e0224 */
[----:B------:R-:W-:Y:S01]  /*30a0*/  @!PT LDS RZ, [RZ] ;  /* 0x00000000fffff984 */ /* 0x000fe20000000800 */
[----:B------:R-:W-:Y:S01]  /*30b0*/  @!PT LDS RZ, [RZ] ;  /* 0x00000000fffff984 */ /* 0x000fe20000000800 */
[----:B------:R-:W-:Y:S01]  /*30c0*/  @!PT LDS RZ, [RZ] ;  /* 0x00000000fffff984 */ /* 0x000fe20000000800 */
[----:B------:R-:W-:Y:S01]  /*30d0*/  @!P3 LDGSTS.E.BYPASS.LTC128B.128 [R0+0x15000], desc[UR32][R6.64] ;  /* 0x150000000600bfae */ /* 0x000fe2000b981a20 */
[----:B------:R-:W-:Y:S01]  /*30e0*/  @!P1 IMAD.IADD R3, R15, 0x1, R28 ;  /* 0x000000010f039824 */ /* 0x000fe200078e021c */
[----:B------:R-:W-:Y:S02]  /*30f0*/  @!P2 LEA.HI.X R5, R16, R23, R2, 0x1, P0 ;  /* 0x000000171005a211 */ /* 0x000fe400000f0c02 */
[----:B------:R-:W-:Y:S01]  /*3100*/  @!P3 LDGSTS.E.BYPASS.LTC128B.128 [R0+0x19000], desc[UR32][R6.64+0x80] ;  /* 0x190000800600bfae */ /* 0x000fe2000b981a20 */
[C---:B----4-:R-:W-:Y:S01]  /*3110*/  @!P1 LEA R2, P0, R14.reuse, R12, 0x1 ;  /* 0x0000000c0e029211 */ /* 0x050fe200078008ff */
[C---:B--2---:R-:W-:Y:S02]  /*3120*/  VIADD R8, R239.reuse, 0x28 ;  /* 0x00000028ef087836 */ /* 0x044fe40000000000 */
[----:B------:R-:W-:Y:S01]  /*3130*/  @P2 STS.128 [R0+0x16000], RZ ;  /* 0x016000ff00002388 */ /* 0x000fe20000000c00 */
[----:B------:R-:W-:Y:S02]  /*3140*/  @!P1 LEA.HI.X R3, R14, R13, R3, 0x1, P0 ;  /* 0x0000000d0e039211 */ /* 0x000fe400000f0c03 */
[----:B------:R-:W-:Y:S01]  /*3150*/  ISETP.GE.AND P3, PT, R8, UR47, PT ;  /* 0x0000002f08007c0c */ /* 0x000fe2000bf66270 */
[----:B------:R-:W-:Y:S01]  /*3160*/  @P2 STS.128 [R0+0x1a000], RZ ;  /* 0x01a000ff00002388 */ /* 0x000fe20000000c00 */
[----:B------:R-:W-:-:S03]  /*3170*/  ISETP.GE.AND P0, PT, R239, UR47, PT ;  /* 0x0000002fef007c0c */ /* 0x000fc6000bf06270 */
[----:B------:R-:W-:Y:S01]  /*3180*/  @!PT LDS RZ, [RZ] ;  /* 0x00000000fffff984 */ /* 0x000fe20000000800 */
[----:B------:R-:W-:Y:S01]  /*3190*/  @!PT LDS RZ, [RZ] ;  /* 0x00000000fffff984 */ /* 0x000fe20000000800 */
[----:B------:R-:W-:Y:S01]  /*31a0*/  @!PT LDS RZ, [RZ] ;  /* 0x00000000fffff984 */ /* 0x000fe20000000800 */
[----:B------:R-:W-:Y:S04]  /*31b0*/  @!P2 LDGSTS.E.BYPASS.LTC128B.128 [R0+0x16000], desc[UR32][R4.64] ;  /* 0x160000000400afae */ /* 0x000fe8000b981a20 */
[----:B------:R1:W-:Y:S04]  /*31c0*/  @!P2 LDGSTS.E.BYPASS.LTC128B.128 [R0+0x1a000], desc[UR32][R4.64+0x80] ;  /* 0x1a0000800400afae */ /* 0x0003e8000b981a20 */
[----:B------:R-:W-:Y:S04]  /*31d0*/  @P1 STS.128 [R0+0x17000], RZ ;  /* 0x017000ff00001388 */ /* 0x000fe80000000c00 */
[----:B------:R2:W-:Y:S04]  /*31e0*/  @P1 STS.128 [R0+0x1b000], RZ ;  /* 0x01b000ff00001388 */ /* 0x0005e80000000c00 */
[----:B------:R-:W-:Y:S01]  /*31f0*/  @!PT LDS RZ, [RZ] ;  /* 0x00000000fffff984 */ /* 0x000fe20000000800 */
[----:B------:R-:W-:Y:S01]  /*3200*/  @!PT LDS RZ, [RZ] ;  /* 0x00000000fffff984 */ /* 0x000fe20000000800 */
[----:B------:R-:W-:Y:S01]  /*3210*/  @!PT LDS RZ, [RZ] ;  /* 0x00000000fffff984 */ /* 0x000fe20000000800 */
[----:B------:R-:W-:Y:S04]  /*3220*/  @!P1 LDGSTS.E.BYPASS.LTC128B.128 [R0+0x17000], desc[UR32][R2.64] ;  /* 0x1700000002009fae */ /* 0x000fe8000b981a20 */
[----:B------:R4:W-:Y:S04]  /*3230*/  @!P1 LDGSTS.E.BYPASS.LTC128B.128 [R0+0x1b000], desc[UR32][R2.64+0x80] ;  /* 0x1b00008002009fae */ /* 0x0009e8000b981a20 */
[----:B------:R-:W0:Y:S01]  /*3240*/  LDGDEPBAR ;  /* 0x00000000000079af */ /* 0x000e220000000000 */
[----:B-1----:R-:W-:-:S04]  /*3250*/  IMAD.MOV.U32 R4, RZ, RZ, 0x4 ;  /* 0x00000004ff047424 */ /* 0x002fc800078e00ff */
[----:B----4-:R-:W-:-:S05]  /*3260*/  IMAD.WIDE.U32 R2, R239, R4, UR60 ;  /* 0x0000003cef027e25 */ /* 0x010fca000f8e0004 */
[----:B------:R-:W5:Y:S04]  /*3270*/  @!P0 LDG.E R247, desc[UR32][R2.64] ;  /* 0x0000002002f78981 */ /* 0x000f68000c1e1900 */
[----:B------:R-:W5:Y:S04]  /*3280*/  @!P6 LDG.E R246, desc[UR32][R2.64+0x20] ;  /* 0x0000202002f6e981 */ /* 0x000f68000c1e1900 */
[----:B------:R-:W5:Y:S04]  /*3290*/  @!P5 LDG.E R245, desc[UR32][R2.64+0x80] ;  /* 0x0000802002f5d981 */ /* 0x000f68000c1e1900 */
[----:B------:R1:W5:Y:S01]  /*32a0*/  @!P3 LDG.E R244, desc[UR32][R2.64+0xa0] ;  /* 0x0000a02002f4b981 */ /* 0x000362000c1e1900 */
[----:B--2---:R-:W-:-:S02]  /*32b0*/  LOP3.LUT R0, R208, 0x1c0, RZ, 0xc0, !PT ;  /* 0x000001c0d0007812 */ /* 0x004fc400078ec0ff */
[----:B------:R-:W-:Y:S02]  /*32c0*/  CS2R R38, SRZ ;  /* 0x0000000000267805 */ /* 0x000fe4000001ff00 */
[----:B------:R-:W-:Y:S02]  /*32d0*/  LOP3.LUT R5, R208, 0x200, RZ, 0xc0, !PT ;  /* 0x00000200d0057812 */ /* 0x000fe400078ec0ff */
[----:B------:R-:W-:Y:S02]  /*32e0*/  CS2R R36, SRZ ;  /* 0x0000000000247805 */ /* 0x000fe4000001ff00 */
[----:B------:R-:W-:Y:S01]  /*32f0*/  LOP3.LUT R0, R0, 0x38, R41, 0xf8, !PT ;  /* 0x0000003800007812 */ /* 0x000fe200078ef829 */
[----:B------:R-:W-:Y:S01]  /*3300*/  USHF.L.U32 UR10, UR10, 0x6, URZ ;  /* 0x000000060a0a7899 */ /* 0x000fe200080006ff */
[----:B------:R-:W-:Y:S02]  /*3310*/  LOP3.LUT R5, R5, 0x400, R209, 0xf8, !PT ;  /* 0x0000040005057812 */ /* 0x000fe400078ef8d1 */
[----:B------:R-:W-:-:S02]  /*3320*/  LOP3.LUT R4, R0, 0x8, R42, 0x78, !PT ;  /* 0x0000000800047812 */ /* 0x000fc400078e782a */
[----:B------:R-:W-:Y:S02]  /*3330*/  CS2R R42, SRZ ;  /* 0x00000000002a7805 */ /* 0x000fe4000001ff00 */
[----:B------:R-:W-:Y:S02]  /*3340*/  R2P PR, R40, 0x6 ;  /* 0x0000000628007804 */ /* 0x000fe40000000000 */
[----:B------:R-:W-:Y:S01]  /*3350*/  LOP3.LUT R213, R5, R4, RZ, 0xfc, !PT ;  /* 0x0000000405d57212 */ /* 0x000fe200078efcff */
[C---:B------:R-:W-:Y:S01]  /*3360*/  IMAD.SHL.U32 R4, R219.reuse, 0x10, RZ ;  /* 0x00000010db047824 */ /* 0x040fe200078e00ff */
[----:B------:R-:W-:Y:S02]  /*3370*/  LOP3.LUT P3, RZ, R219, 0x4, RZ, 0xc0, !PT ;  /* 0x00000004dbff7812 */ /* 0x000fe4000786c0ff */
[----:B------:R-:W-:Y:S02]  /*3380*/  SEL R214, R214, 0xffffffc0, !P2 ;  /* 0xffffffc0d6d67807 */ /* 0x000fe40005000000 */
[----:B------:R-:W-:-:S02]  /*3390*/  LOP3.LUT R4, R4, 0x1c0, RZ, 0xc0, !PT ;  /* 0x000001c004047812 */ /* 0x000fc400078ec0ff */
[----:B------:R-:W-:Y:S02]  /*33a0*/  SEL R207, R207, 0xffffffe0, !P1 ;  /* 0xffffffe0cfcf7807 */ /* 0x000fe40004800000 */
[----:B------:R-:W-:Y:S02]  /*33b0*/  LEA R213, R213, UR24, 0x1 ;  /* 0x00000018d5d57c11 */ /* 0x000fe4000f8e08ff */
[--C-:B-1----:R-:W-:Y:S02]  /*33c0*/  SHF.R.U32.HI R2, RZ, 0x4, R40.reuse ;  /* 0x00000004ff027819 */ /* 0x102fe40000011628 */
[----:B------:R-:W-:Y:S01]  /*33d0*/  LOP3.LUT R3, R0, 0x8, R40, 0x78, !PT ;  /* 0x0000000800037812 */ /* 0x000fe200078e7828 */
[----:B------:R-:W-:Y:S01]  /*33e0*/  VIADD R213, R213, UR35 ;  /* 0x00000023d5d57c36 */ /* 0x000fe20008000000 */
[----:B------:R-:W-:Y:S02]  /*33f0*/  LOP3.LUT R2, R2, 0x8, RZ, 0xc0, !PT ;  /* 0x0000000802027812 */ /* 0x000fe400078ec0ff */
[----:B------:R-:W-:-:S02]  /*3400*/  LOP3.LUT R209, R3, 0x7a00, R209, 0xf8, !PT ;  /* 0x00007a0003d17812 */ /* 0x000fc400078ef8d1 */
[----:B------:R-:W-:Y:S02]  /*3410*/  LOP3.LUT R2, R2, 0x10, R40, 0xf8, !PT ;  /* 0x0000001002027812 */ /* 0x000fe400078ef828 */
[----:B------:R-:W-:Y:S02]  /*3420*/  CS2R R40, SRZ ;  /* 0x0000000000287805 */ /* 0x000fe4000001ff00 */
[----:B------:R-:W-:Y:S02]  /*3430*/  LEA R209, R209, UR24, 0x1 ;  /* 0x00000018d1d17c11 */ /* 0x000fe4000f8e08ff */
[----:B------:R-:W-:Y:S01]  /*3440*/  LOP3.LUT R6, R2, R0, RZ, 0x3c, !PT ;  /* 0x0000000002067212 */ /* 0x000fe200078e3cff */
[----:B------:R-:W-:Y:S01]  /*3450*/  IMAD.U32 R0, RZ, RZ, UR44 ;  /* 0x0000002cff007e24 */ /* 0x000fe2000f8e00ff */
[C---:B------:R-:W-:Y:S01]  /*3460*/  LOP3.LUT P4, RZ, R219.reuse, 0x2, RZ, 0xc0, !PT ;  /* 0x00000002dbff7812 */ /* 0x040fe2000788c0ff */
[----:B------:R-:W-:Y:S01]  /*3470*/  IMAD.U32 R2, RZ, RZ, UR42 ;  /* 0x0000002aff027e24 */ /* 0x000fe2000f8e00ff */
[----:B------:R-:W-:Y:S01]  /*3480*/  LOP3.LUT R208, R6, 0x200, R208, 0xf8, !PT ;  /* 0x0000020006d07812 */ /* 0x000fe200078ef8d0 */
[----:B------:R-:W-:Y:S01]  /*3490*/  IMAD.SHL.U32 R6, R219, 0x20, RZ ;  /* 0x00000020db067824 */ /* 0x000fe200078e00ff */
[----:B------:R-:W-:Y:S01]  /*34a0*/  IADD3 R0, PT, PT, R0, UR31, R239 ;  /* 0x0000001f00007c10 */ /* 0x000fe2000fffe0ef */
[--C-:B------:R-:W-:Y:S01]  /*34b0*/  IMAD.IADD R210, R214, 0x1, R209.reuse ;  /* 0x00000001d6d27824 */ /* 0x100fe200078e02d1 */
[----:B------:R-:W-:Y:S01]  /*34c0*/  LEA R208, R208, UR24, 0x1 ;  /* 0x00000018d0d07c11 */ /* 0x000fe2000f8e08ff */
[----:B------:R-:W-:Y:S01]  /*34d0*/  IMAD.IADD R211, R207, 0x1, R209 ;  /* 0x00000001cfd37824 */ /* 0x000fe200078e02d1 */
[----:B------:R-:W-:Y:S01]  /*34e0*/  IADD3 R236, PT, PT, R0, -0x1f, -R2 ;  /* 0xffffffe100ec7810 */ /* 0x000fe20007ffe802 */
[C---:B------:R-:W-:Y:S01]  /*34f0*/  IMAD.SHL.U32 R0, R219.reuse, 0x40, RZ ;  /* 0x00000040db007824 */ /* 0x040fe200078e00ff */
[----:B------:R-:W-:Y:S01]  /*3500*/  LOP3.LUT R5, R252, 0x7006, R6, 0xc8, !PT ;  /* 0x00007006fc057812 */ /* 0x000fe200078ec806 */
[----:B------:R-:W-:Y:S01]  /*3510*/  VIADD R208, R208, UR35 ;  /* 0x00000023d0d07c36 */ /* 0x000fe20008000000 */
[----:B------:R-:W-:Y:S01]  /*3520*/  LOP3.LUT P5, RZ, R219, 0x8, RZ, 0xc0, !PT ;  /* 0x00000008dbff7812 */ /* 0x000fe200078ac0ff */
[----:B------:R-:W-:Y:S01]  /*3530*/  IMAD.IADD R212, R207, 0x1, R210 ;  /* 0x00000001cfd47824 */ /* 0x000fe200078e02d2 */
[----:B------:R-:W-:-:S02]  /*3540*/  LOP3.LUT R3, R0, 0x1c0, RZ, 0xc0, !PT ;  /* 0x000001c000037812 */ /* 0x000fc400078ec0ff */
[----:B------:R-:W-:Y:S02]  /*3550*/  LOP3.LUT R2, R0, 0x200, RZ, 0xc0, !PT ;  /* 0x0000020000027812 */ /* 0x000fe400078ec0ff */
[----:B------:R-:W-:Y:S02]  /*3560*/  LOP3.LUT R0, R3, 0x38, R217, 0xf8, !PT ;  /* 0x0000003803007812 */ /* 0x000fe400078ef8d9 */
[----:B------:R-:W-:Y:S02]  /*3570*/  LOP3.LUT R3, R4, 0x38, R252, 0xf8, !PT ;  /* 0x0000003804037812 */ /* 0x000fe400078ef8fc */
[----:B------:R-:W-:Y:S02]  /*3580*/  LOP3.LUT R4, R0, 0x8, R219, 0x78, !PT ;  /* 0x0000000800047812 */ /* 0x000fe400078e78db */
[----:B------:R-:W-:Y:S02]  /*3590*/  LOP3.LUT R2, R2, 0x400, R6, 0xf8, !PT ;  /* 0x0000040002027812 */ /* 0x000fe400078ef806 */
[----:B------:R-:W-:-:S02]  /*35a0*/  LOP3.LUT R0, R0, 0x8, R251, 0x78, !PT ;  /* 0x0000000800007812 */ /* 0x000fc400078e78fb */
[--C-:B------:R-:W-:Y:S02]  /*35b0*/  LOP3.LUT R5, R5, 0x400, R6.reuse, 0xf8, !PT ;  /* 0x0000040005057812 */ /* 0x100fe400078ef806 */
[----:B------:R-:W-:Y:S01]  /*35c0*/  LOP3.LUT R216, R2, R0, RZ, 0xfc, !PT ;  /* 0x0000000002d87212 */ /* 0x000fe200078efcff */
[----:B------:R-:W-:Y:S01]  /*35d0*/  IMAD.SHL.U32 R0, R219, 0x2, RZ ;  /* 0x00000002db007824 */ /* 0x000fe200078e00ff */
[----:B------:R-:W-:Y:S02]  /*35e0*/  LOP3.LUT R3, R3, 0x20, R251, 0x78, !PT ;  /* 0x0000002003037812 */ /* 0x000fe400078e78fb */
[----:B------:R-:W-:Y:S02]  /*35f0*/  LOP3.LUT R249, R4, 0x7a00, R6, 0xf8, !PT ;  /* 0x00007a0004f97812 */ /* 0x000fe400078ef806 */
[----:B------:R-:W-:Y:S02]  /*3600*/  LOP3.LUT R215, R0, 0x20, RZ, 0xc0, !PT ;  /* 0x0000002000d77812 */ /* 0x000fe400078ec0ff */
[----:B------:R-:W-:-:S02]  /*3610*/  LOP3.LUT R248, R5, R3, RZ, 0xfc, !PT ;  /* 0x0000000305f87212 */ /* 0x000fc400078efcff */
[----:B------:R-:W-:Y:S02]  /*3620*/  SEL R250, R250, 0xfffffff0, !P3 ;  /* 0xfffffff0fafa7807 */ /* 0x000fe40005800000 */
[----:B---3--:R-:W-:-:S07]  /*3630*/  LOP3.LUT R215, R215, 0x18, R222, 0xf8, !PT ;  /* 0x00000018d7d77812 */ /* 0x008fce00078ef8de */
.L_x_291:
[----:B------:R-:W0:Y:S01]  /*3640*/  LDGDEPBAR ;  /* 0x00000000000079af */ /* 0x000e220000000000 */
[C---:B------:R-:W-:Y:S01]  /*3650*/  IMAD.IADD R0, R213.reuse, 0x1, R207 ;  /* 0x00000001d5007824 */ /* 0x040fe200078e02cf */
[----:B------:R-:W-:Y:S01]  /*3660*/  UIADD3 UR44, UPT, UPT, UR44, -0x40, URZ ;  /* 0xffffffc02c2c7890 */ /* 0x000fe2000fffe0ff */
[----:B------:R-:W-:Y:S01]  /*3670*/  IMAD.IADD R3, R213, 0x1, R214 ;  /* 0x00000001d5037824 */ /* 0x000fe200078e02d6 */
[----:B------:R-:W-:Y:S01]  /*3680*/  USHF.L.U32 UR11, UR34, 0x7, URZ ;  /* 0x00000007220b7899 */ /* 0x000fe200080006ff */
[----:B------:R-:W-:Y:S01]  /*3690*/  IMAD.MOV.U32 R218, RZ, RZ, 0x20 ;  /* 0x00000020ffda7424 */ /* 0x000fe200078e00ff */
[----:B------:R-:W-:Y:S01]  /*36a0*/  UISETP.GE.AND UP0, UPT, UR44, UR51, UPT ;  /* 0x000000332c00728c */ /* 0x000fe2000bf06270 */
[----:B------:R-:W-:Y:S01]  /*36b0*/  IMAD.IADD R2, R207, 0x1, R3 ;  /* 0x00000001cf027824 */ /* 0x000fe200078e0203 */
[----:B------:R-:W-:Y:S01]  /*36c0*/  UIADD3 UR11, UPT, UPT, UR11, 0x80, URZ ;  /* 0x000000800b0b7890 */ /* 0x000fe2000fffe0ff */
[----:B-----5:R-:W-:Y:S01]  /*36d0*/  FSETP.NEU.FTZ.AND P1, PT, R247, -INF , PT ;  /* 0xff800000f700780b */ /* 0x020fe20003f3d000 */
[----:B------:R-:W-:Y:S02]  /*36e0*/  UIADD3 UR43, UPT, UPT, UR43, -0x1, URZ ;  /* 0xffffffff2b2b7890 */ /* 0x000fe4000fffe0ff */
        /* <DEDUP_REMOVED lines=50> */
[----:B------:R3:W2:Y:S07]  /*3a10*/  LDSM.16.M88.4 R164, [R209+0x10800] ;  /* 0x01080000d1a4783b */ /* 0x0006ae0000000200 */
[-C--:B------:R-:W-:Y:S01]  /*3a20*/  HMMA.16816.F32 R4, R196, R200.reuse, R4 ;  /* 0x000000c8c404723c */ /* 0x080fe20000001804 */
[----:B------:R1:W2:Y:S07]  /*3a30*/  LDSM.16.M88.4 R184, [R0+0x2000] ;  /* 0x0020000000b8783b */ /* 0x0002ae0000000200 */
[C---:B----4-:R-:W-:Y:S08]  /*3a40*/  HMMA.16816.F32 R8, R204.reuse, R200, R8 ;  /* 0x000000c8cc08723c */ /* 0x050ff00000001808 */
[-C--:B------:R-:W-:Y:S03]  /*3a50*/  HMMA.16816.F32 R12, R204, R202.reuse, R12 ;  /* 0x000000cacc0c723c */ /* 0x080fe6000000180c */
[----:B---3--:R-:W-:Y:S05]  /*3a60*/  LEA R209, R249, UR4, 0x1 ;  /* 0x00000004f9d17c11 */ /* 0x008fea000f8e08ff */
[C---:B------:R-:W-:Y:S01]  /*3a70*/  HMMA.16816.F32 R16, R196.reuse, R202, R16 ;  /* 0x000000cac410723c */ /* 0x040fe20000001810 */
[----:B------:R-:W-:Y:S03]  /*3a80*/  LDSM.16.M88.4 R200, [R210+0x10000] ;  /* 0x01000000d2c8783b */ /* 0x000fe60000000200 */
[----:B-1----:R-:W-:Y:S04]  /*3a90*/  @!P0 LOP3.LUT R0, R252, 0x6, RZ, 0xc0, !PT ;  /* 0x00000006fc008812 */ /* 0x002fe800078ec0ff */
        /* <DEDUP_REMOVED lines=8> */
[----:B------:R-:W3:Y:S07]  /*3b20*/  LDSM.16.M88.4 R196, [R3+0x2000] ;  /* 0x0020000003c4783b */ /* 0x000eee0000000200 */
[C---:B--2---:R-:W-:Y:S08]  /*3b30*/  HMMA.16816.F32 R8, R180.reuse, R176, R8 ;  /* 0x000000b0b408723c */ /* 0x044ff00000001808 */
[-C--:B------:R-:W-:Y:S08]  /*3b40*/  HMMA.16816.F32 R12, R180, R178.reuse, R12 ;  /* 0x000000b2b40c723c */ /* 0x080ff0000000180c */
[C---:B------:R-:W-:Y:S01]  /*3b50*/  HMMA.16816.F32 R16, R172.reuse, R178, R16 ;  /* 0x000000b2ac10723c */ /* 0x040fe20000001810 */
[----:B------:R-:W-:Y:S07]  /*3b60*/  LDSM.16.M88.4 R176, [R212+0x10000] ;  /* 0x01000000d4b0783b */ /* 0x000fee0000000200 */
[-C--:B------:R-:W-:Y:S08]  /*3b70*/  HMMA.16816.F32 R20, R172, R164.reuse, R20 ;  /* 0x000000a4ac14723c */ /* 0x080ff00000001814 */
[C---:B------:R-:W-:Y:S08]  /*3b80*/  HMMA.16816.F32 R24, R180.reuse, R164, R24 ;  /* 0x000000a4b418723c */ /* 0x040ff00000001818 */
[-C--:B------:R-:W-:Y:S03]  /*3b90*/  HMMA.16816.F32 R28, R180, R166.reuse, R28 ;  /* 0x000000a6b41c723c */ /* 0x080fe6000000181c */
[----:B------:R-:W-:Y:S01]  /*3ba0*/  @!P0 VIADDMNMX R181, R236, -R218, UR31, PT ;  /* 0x0000001fecb58e46 */ /* 0x000fe2000b8009da */
[----:B------:R-:W-:Y:S02]  /*3bb0*/  IMAD.MOV.U32 R218, RZ, RZ, 0x18 ;  /* 0x00000018ffda7424 */ /* 0x000fe400078e00ff */
[----:B------:R-:W-:Y:S02]  /*3bc0*/  FMUL.FTZ R180, R247, 1.4426950216293334961 ;  /* 0x3fb8aa3bf7b47820 */ /* 0x000fe40000410000 */
[----:B------:R-:W-:Y:S01]  /*3bd0*/  HMMA.16816.F32 R32, R172, R166, R32 ;  /* 0x000000a6ac20723c */ /* 0x000fe20000001820 */
[----:B------:R2:W4:Y:S03]  /*3be0*/  LDSM.16.M88.4 R164, [R210+0x10800] ;  /* 0x01080000d2a4783b */ /* 0x0005260000000200 */
[----:B------:R-:W-:Y:S04]  /*3bf0*/  FSEL R180, R180, RZ, P1 ;  /* 0x000000ffb4b47208 */ /* 0x000fe80000800000 */
[-C--:B------:R-:W-:Y:S01]  /*3c00*/  HMMA.16816.F32 R4, R184, R188.reuse, R4 ;  /* 0x000000bcb804723c */ /* 0x080fe20000001804 */
[----:B------:R-:W4:Y:S07]  /*3c10*/  LDSM.16.M88.4 R172, [R2+0x2000] ;  /* 0x0020000002ac783b */ /* 0x000f2e0000000200 */
[C---:B------:R-:W-:Y:S08]  /*3c20*/  HMMA.16816.F32 R8, R192.reuse, R188, R8 ;  /* 0x000000bcc008723c */ /* 0x040ff00000001808 */
[-C--:B------:R-:W-:Y:S01]  /*3c30*/  HMMA.16816.F32 R12, R192, R190.reuse, R12 ;  /* 0x000000bec00c723c */ /* 0x080fe2000000180c */
[----:B--2---:R-:W-:Y:S05]  /*3c40*/  IMAD.MOV.U32 R210, RZ, RZ, 0x40 ;  /* 0x00000040ffd27424 */ /* 0x004fea00078e00ff */
[----:B------:R-:W-:Y:S02]  /*3c50*/  SEL R214, R210, 0xffffffc0, !P3 ;  /* 0xffffffc0d2d67807 */ /* 0x000fe40005800000 */
[C---:B------:R-:W-:Y:S04]  /*3c60*/  HMMA.16816.F32 R16, R184.reuse, R190, R16 ;  /* 0x000000beb810723c */ /* 0x040fe80000001810 */
[----:B------:R-:W-:Y:S04]  /*3c70*/  IMAD.IADD R210, R214, 0x1, R209 ;  /* 0x00000001d6d27824 */ /* 0x000fe800078e02d1 */
[-C--:B-1----:R-:W-:Y:S08]  /*3c80*/  HMMA.16816.F32 R20, R184, R168.reuse, R20 ;  /* 0x000000a8b814723c */ /* 0x082ff00000001814 */
[C---:B------:R-:W-:Y:S08]  /*3c90*/  HMMA.16816.F32 R24, R192.reuse, R168, R24 ;  /* 0x000000a8c018723c */ /* 0x040ff00000001818 */
[-C--:B------:R-:W-:Y:S08]  /*3ca0*/  HMMA.16816.F32 R28, R192, R170.reuse, R28 ;  /* 0x000000aac01c723c */ /* 0x080ff0000000181c */
[----:B------:R-:W-:Y:S01]  /*3cb0*/  HMMA.16816.F32 R32, R184, R170, R32 ;  /* 0x000000aab820723c */ /* 0x000fe20000001820 */
[----:B------:R1:W2:Y:S07]  /*3cc0*/  LDSM.16.M88.4 R168, [R2+0x3000] ;  /* 0x0030000002a8783b */ /* 0x0002ae0000000200 */
[-C--:B---3--:R-:W-:Y:S08]  /*3cd0*/  HMMA.16816.F32 R4, R196, R200.reuse, R4 ;  /* 0x000000c8c404723c */ /* 0x088ff00000001804 */
[C---:B------:R-:W-:Y:S08]  /*3ce0*/  HMMA.16816.F32 R8, R204.reuse, R200, R8 ;  /* 0x000000c8cc08723c */ /* 0x040ff00000001808 */
[-C--:B------:R-:W-:Y:S01]  /*3cf0*/  HMMA.16816.F32 R12, R204, R202.reuse, R12 ;  /* 0x000000cacc0c723c */ /* 0x080fe2000000180c */
[----:B-1----:R-:W-:Y:S04]  /*3d00*/  IMAD.U32 R2, RZ, RZ, UR34 ;  /* 0x00000022ff027e24 */ /* 0x002fe8000f8e00ff */
[----:B------:R-:W-:Y:S02]  /*3d10*/  @!P0 IMAD R0, R2, 0x80, R0 ;  /* 0x0000008002008824 */ /* 0x000fe400078e0200 */
[----:B------:R-:W-:Y:S01]  /*3d20*/  IMAD.MOV.U32 R2, RZ, RZ, 0x8 ;  /* 0x00000008ff027424 */ /* 0x000fe200078e00ff */
[C---:B------:R-:W-:Y:S04]  /*3d30*/  HMMA.16816.F32 R16, R196.reuse, R202, R16 ;  /* 0x000000cac410723c */ /* 0x040fe80000001810 */
[CC--:B------:R-:W-:Y:S01]  /*3d40*/  @!P0 ISETP.GE.AND P2, PT, R0.reuse, R181.reuse, PT ;  /* 0x000000b50000820c */ /* 0x0c0fe20003f46270 */
[----:B------:R-:W-:Y:S01]  /*3d50*/  @!P0 VIADD R182, R0, 0x1 ;  /* 0x0000000100b68836 */ /* 0x000fe20000000000 */
[----:B------:R-:W-:Y:S01]  /*3d60*/  @!P0 VIADDMNMX R3, R236, R2, UR31, PT ;  /* 0x0000001fec038e46 */ /* 0x000fe2000b800102 */
[----:B------:R-:W-:Y:S01]  /*3d70*/  FMUL.FTZ R2, R244, 1.4426950216293334961 ;  /* 0x3fb8aa3bf4027820 */ /* 0x000fe20000410000 */
[-C--:B----4-:R-:W-:Y:S03]  /*3d80*/  HMMA.16816.F32 R20, R196, R164.reuse, R20 ;  /* 0x000000a4c414723c */ /* 0x090fe60000001814 */
[----:B------:R-:W-:Y:S05]  /*3d90*/  @!P0 ISETP.GE.AND P1, PT, R182, R181, PT ;  /* 0x000000b5b600820c */ /* 0x000fea0003f26270 */
[C---:B------:R-:W-:Y:S04]  /*3da0*/  HMMA.16816.F32 R24, R204.reuse, R164, R24 ;  /* 0x000000a4cc18723c */ /* 0x040fe80000001818 */
[----:B------:R-:W-:Y:S01]  /*3db0*/  @!P0 VIMNMX R165, PT, PT, R236, UR31, PT ;  /* 0x0000001feca58c48 */ /* 0x000fe2000bfe0100 */
[----:B------:R-:W-:Y:S03]  /*3dc0*/  FMUL.FTZ R164, R245, 1.4426950216293334961 ;  /* 0x3fb8aa3bf5a47820 */ /* 0x000fe60000410000 */
[-C--:B------:R-:W-:Y:S03]  /*3dd0*/  HMMA.16816.F32 R28, R204, R166.reuse, R28 ;  /* 0x000000a6cc1c723c */ /* 0x080fe6000000181c */
[----:B------:R-:W-:Y:S05]  /*3de0*/  LEA R204, R216, UR4, 0x1 ;  /* 0x00000004d8cc7c11 */ /* 0x000fea000f8e08ff */
[----:B------:R-:W-:Y:S04]  /*3df0*/  HMMA.16816.F32 R32, R196, R166, R32 ;  /* 0x000000a6c420723c */ /* 0x000fe80000001820 */
[----:B------:R-:W-:Y:S01]  /*3e00*/  @!P0 VIADDMNMX R167, R236, -R218, UR31, PT ;  /* 0x0000001feca78e46 */ /* 0x000fe2000b8009da */
[----:B------:R-:W-:Y:S03]  /*3e10*/  FMUL.FTZ R166, R246, 1.4426950216293334961 ;  /* 0x3fb8aa3bf6a67820 */ /* 0x000fe60000410000 */
[-C--:B------:R-:W-:Y:S08]  /*3e20*/  HMMA.16816.F32 R4, R172, R176.reuse, R4 ;  /* 0x000000b0ac04723c */ /* 0x080ff00000001804 */
[C---:B--2---:R-:W-:Y:S01]  /*3e30*/  HMMA.16816.F32 R8, R168.reuse, R176, R8 ;  /* 0x000000b0a808723c */ /* 0x044fe20000001808 */
[----:B------:R-:W-:Y:S05]  /*3e40*/  IMAD.MOV.U32 R176, RZ, RZ, 0x20 ;  /* 0x00000020ffb07424 */ /* 0x000fea00078e00ff */
[----:B------:R-:W-:Y:S02]  /*3e50*/  SEL R207, R176, 0xffffffe0, !P4 ;  /* 0xffffffe0b0cf7807 */ /* 0x000fe40006000000 */
[-C--:B------:R-:W-:Y:S03]  /*3e60*/  HMMA.16816.F32 R12, R168, R178.reuse, R12 ;  /* 0x000000b2a80c723c */ /* 0x080fe6000000180c */
[----:B------:R-:W-:Y:S01]  /*3e70*/  @!P0 FSEL R4, R4, -INF , !P2 ;  /* 0xff80000004048808 */ /* 0x000fe20005000000 */
[----:B------:R-:W-:Y:S01]  /*3e80*/  IMAD.IADD R206, R204, 0x1, R207 ;  /* 0x00000001ccce7824 */ /* 0x000fe200078e02cf */
[-C--:B------:R-:W-:Y:S01]  /*3e90*/  @!P0 ISETP.GE.AND P2, PT, R0, R167.reuse, PT ;  /* 0x000000a70000820c */ /* 0x080fe20003f46270 */
[----:B------:R-:W-:Y:S01]  /*3ea0*/  IMAD.IADD R211, R207, 0x1, R209 ;  /* 0x00000001cfd37824 */ /* 0x000fe200078e02d1 */
        /* <DEDUP_REMOVED lines=27> */
[----:B------:R-:W-:Y:S02]  /*4060*/  LEA R182, R248, UR4, 0x1 ;  /* 0x00000004f8b67c11 */ /* 0x000fe4000f8e08ff */
[----:B------:R-:W-:Y:S03]  /*4070*/  @!P0 FSEL R11, R11, -INF , !P1 ;  /* 0xff8000000b0b8808 */ /* 0x000fe60004800000 */
[----:B------:R3:W-:Y:S01]  /*4080*/  MUFU.EX2 R195, R9 ;  /* 0x0000000900c37308 */ /* 0x0007e20000000800 */
[----:B------:R-:W-:Y:S01]  /*4090*/  @!P0 FSEL R10, R10, -INF , !P2 ;  /* 0xff8000000a0a8808 */ /* 0x000fe20005000000 */
[--C-:B------:R-:W-:Y:S04]  /*40a0*/  FFMA.FTZ R11, R11, UR9, -R2.reuse ;  /* 0x000000090b0b7c23 */ /* 0x100fe80008010802 */
[----:B------:R-:W-:Y:S04]  /*40b0*/  FFMA.FTZ R10, R10, UR9, -R2 ;  /* 0x000000090a0a7c23 */ /* 0x000fe80008010802 */
[----:B------:R4:W1:Y:S01]  /*40c0*/  MUFU.EX2 R198, R8 ;  /* 0x0000000800c67308 */ /* 0x0008620000000800 */
[----:B--2---:R2:W1:Y:S09]  /*40d0*/  LDSM.16.M88.4 R4, [R212+0x10800] ;  /* 0x01080000d404783b */ /* 0x0044720000000200 */
[----:B------:R-:W-:Y:S01]  /*40e0*/  MUFU.EX2 R200, R10 ;  /* 0x0000000a00c87308 */ /* 0x000fe20000000800 */
[C---:B---3--:R-:W-:Y:S05]  /*40f0*/  @!P0 VIADD R9, R0.reuse, 0x8 ;  /* 0x0000000800098836 */ /* 0x048fea0000000000 */
[-C--:B------:R-:W-:Y:S04]  /*4100*/  @!P0 ISETP.GE.AND P1, PT, R9, R165.reuse, PT ;  /* 0x000000a50900820c */ /* 0x080fe80003f26270 */
[----:B------:R-:W3:Y:S01]  /*4110*/  MUFU.EX2 R199, R11 ;  /* 0x0000000b00c77308 */ /* 0x000ee20000000800 */
[----:B----4-:R-:W-:Y:S01]  /*4120*/  @!P0 VIADD R8, R0, 0x9 ;  /* 0x0000000900088836 */ /* 0x010fe20000000000 */
[----:B------:R-:W-:Y:S04]  /*4130*/  @!P0 FSEL R12, R12, -INF , !P1 ;  /* 0xff8000000c0c8808 */ /* 0x000fe80004800000 */
[----:B------:R-:W-:Y:S01]  /*4140*/  @!P0 ISETP.GE.AND P1, PT, R8, R165, PT ;  /* 0x000000a50800820c */ /* 0x000fe20003f26270 */
[----:B------:R-:W-:Y:S01]  /*4150*/  FFMA.FTZ R12, R12, UR9, -R164 ;  /* 0x000000090c0c7c23 */ /* 0x000fe200080108a4 */
[----:B--2---:R-:W-:Y:S02]  /*4160*/  IMAD.IADD R212, R207, 0x1, R210 ;  /* 0x00000001cfd47824 */ /* 0x004fe400078e02d2 */
        /* <DEDUP_REMOVED lines=26> */
[----:B------:R-:W-:Y:S01]  /*4310*/  @!P0 VIADD R8, R0, 0x10 ;  /* 0x0000001000088836 */ /* 0x000fe20000000000 */
[----:B------:R-:W-:Y:S01]  /*4320*/  F2FP.F16.F32.PACK_AB R5, R220, R183 ;  /* 0x000000b7dc05723e */ /* 0x000fe200000000ff */
        /* <DEDUP_REMOVED lines=9> */
[----:B------:R1:W-:Y:S01]  /*43c0*/  STS [R182+0x20000], R5 ;  /* 0x02000005b6007388 */ /* 0x0003e20000000800 */
[C---:B------:R-:W-:Y:S01]  /*43d0*/  @!P0 ISETP.GE.AND P1, PT, R9.reuse, R181, PT ;  /* 0x000000b50900820c */ /* 0x040fe20003f26270 */
[----:B------:R-:W-:Y:S01]  /*43e0*/  MUFU.EX2 R228, R18 ;  /* 0x0000001200e47308 */ /* 0x000fe20000000800 */
[----:B------:R-:W-:Y:S01]  /*43f0*/  @!P0 ISETP.GE.AND P2, PT, R9, R165, PT ;  /* 0x000000a50900820c */ /* 0x000fe20003f46270 */
[--C-:B------:R-:W-:Y:S01]  /*4400*/  FFMA.FTZ R20, R20, UR9, -R180.reuse ;  /* 0x0000000914147c23 */ /* 0x100fe200080108b4 */
[----:B------:R-:W-:Y:S01]  /*4410*/  @!P0 FSEL R21, R21, -INF , !P1 ;  /* 0xff80000015158808 */ /* 0x000fe20004800000 */
[----:B------:R-:W-:Y:S01]  /*4420*/  VIADD R6, R182, 0x20000 ;  /* 0x00020000b6067836 */ /* 0x000fe20000000000 */
[-C--:B------:R-:W-:Y:S02]  /*4430*/  @!P0 ISETP.GE.AND P1, PT, R8, R167.reuse, PT ;  /* 0x000000a70800820c */ /* 0x080fe40003f26270 */
[----:B------:R-:W-:Y:S01]  /*4440*/  @!P0 FSEL R25, R25, -INF , !P2 ;  /* 0xff80000019198808 */ /* 0x000fe20005000000 */
[----:B------:R-:W-:Y:S01]  /*4450*/  FFMA.FTZ R21, R21, UR9, -R180 ;  /* 0x0000000915157c23 */ /* 0x000fe200080108b4 */
[----:B------:R-:W-:Y:S01]  /*4460*/  @!P0 FSEL R22, R22, -INF , !P1 ;  /* 0xff80000016168808 */ /* 0x000fe20004800000 */
[----:B------:R-:W-:Y:S01]  /*4470*/  MUFU.EX2 R227, R19 ;  /* 0x0000001300e37308 */ /* 0x000fe20000000800 */
[----:B------:R-:W-:Y:S01]  /*4480*/  @!P0 ISETP.GE.AND P1, PT, R9, R167, PT ;  /* 0x000000a70900820c */ /* 0x000fe20003f26270 */
[----:B------:R-:W-:Y:S01]  /*4490*/  FFMA.FTZ R25, R25, UR9, -R164 ;  /* 0x0000000919197c23 */ /* 0x000fe200080108a4 */
[----:B------:R-:W-:Y:S01]  /*44a0*/  @!P0 ISETP.GE.AND P2, PT, R4, R3, PT ;  /* 0x000000030400820c */ /* 0x000fe20003f46270 */
[--C-:B------:R-:W-:Y:S01]  /*44b0*/  FFMA.FTZ R22, R22, UR9, -R166.reuse ;  /* 0x0000000916167c23 */ /* 0x100fe200080108a6 */
[----:B------:R-:W-:Y:S02]  /*44c0*/  @!P0 FSEL R23, R23, -INF , !P1 ;  /* 0xff80000017178808 */ /* 0x000fe40004800000 */
[----:B------:R-:W-:Y:S03]  /*44d0*/  @!P0 ISETP.GE.AND P1, PT, R8, R165, PT ;  /* 0x000000a50800820c */ /* 0x000fe60003f26270 */
[----:B------:R-:W-:Y:S01]  /*44e0*/  MUFU.EX2 R218, R20 ;  /* 0x0000001400da7308 */ /* 0x000fe20000000800 */
[----:B------:R-:W-:Y:S01]  /*44f0*/  @!P0 FSEL R30, R30, -INF , !P2 ;  /* 0xff8000001e1e8808 */ /* 0x000fe20005000000 */
[----:B------:R-:W-:Y:S01]  /*4500*/  FFMA.FTZ R23, R23, UR9, -R166 ;  /* 0x0000000917177c23 */ /* 0x000fe200080108a6 */
[----:B------:R-:W-:Y:S02]  /*4510*/  @!P0 FSEL R24, R24, -INF , !P1 ;  /* 0xff80000018188808 */ /* 0x000fe40004800000 */
[-C--:B------:R-:W-:Y:S01]  /*4520*/  @!P0 ISETP.GE.AND P1, PT, R8, R3.reuse, PT ;  /* 0x000000030800820c */ /* 0x080fe20003f26270 */
[----:B------:R-:W-:Y:S01]  /*4530*/  FFMA.FTZ R30, R30, UR9, -R2 ;  /* 0x000000091e1e7c23 */ /* 0x000fe20008010802 */
[----:B-1----:R-:W-:Y:S03]  /*4540*/  F2FP.F16.F32.PACK_AB R5, R195, R198 ;  /* 0x000000c6c305723e */ /* 0x002fe600000000ff */
[----:B------:R-:W1:Y:S01]  /*4550*/  MUFU.EX2 R221, R21 ;  /* 0x0000001500dd7308 */ /* 0x000e620000000800 */
[----:B------:R-:W-:Y:S01]  /*4560*/  @!P0 FSEL R26, R26, -INF , !P1 ;  /* 0xff8000001a1a8808 */ /* 0x000fe20004800000 */
[----:B------:R-:W-:Y:S01]  /*4570*/  FFMA.FTZ R24, R24, UR9, -R164 ;  /* 0x0000000918187c23 */ /* 0x000fe200080108a4 */
[----:B------:R-:W-:Y:S03]  /*4580*/  @!P0 ISETP.GE.AND P1, PT, R9, R3, PT ;  /* 0x000000030900820c */ /* 0x000fe60003f26270 */
[--C-:B------:R-:W-:Y:S01]  /*4590*/  FFMA.FTZ R26, R26, UR9, -R2.reuse ;  /* 0x000000091a1a7c23 */ /* 0x100fe20008010802 */
[----:B------:R-:W-:Y:S03]  /*45a0*/  @!P0 FSEL R27, R27, -INF , !P1 ;  /* 0xff8000001b1b8808 */ /* 0x000fe60004800000 */
[----:B------:R-:W-:Y:S01]  /*45b0*/  MUFU.EX2 R224, R22 ;  /* 0x0000001600e07308 */ /* 0x000fe20000000800 */
[-C--:B------:R-:W-:Y:S01]  /*45c0*/  @!P0 ISETP.GE.AND P1, PT, R4, R165.reuse, PT ;  /* 0x000000a50400820c */ /* 0x080fe20003f26270 */
[----:B------:R-:W-:Y:S03]  /*45d0*/  FFMA.FTZ R27, R27, UR9, -R2 ;  /* 0x000000091b1b7c23 */ /* 0x000fe60008010802 */
[----:B------:R-:W-:Y:S02]  /*45e0*/  @!P0 FSEL R28, R28, -INF , !P1 ;  /* 0xff8000001c1c8808 */ /* 0x000fe40004800000 */
[----:B------:R-:W-:Y:S03]  /*45f0*/  @!P0 ISETP.GE.AND P1, PT, R0, R165, PT ;  /* 0x000000a50000820c */ /* 0x000fe60003f26270 */
[----:B------:R-:W-:Y:S01]  /*4600*/  MUFU.EX2 R225, R23 ;  /* 0x0000001700e17308 */ /* 0x000fe20000000800 */
[--C-:B------:R-:W-:Y:S01]  /*4610*/  FFMA.FTZ R28, R28, UR9, -R164.reuse ;  /* 0x000000091c1c7c23 */ /* 0x100fe200080108a4 */
[----:B------:R-:W-:Y:S02]  /*4620*/  @!P0 FSEL R29, R29, -INF , !P1 ;  /* 0xff8000001d1d8808 */ /* 0x000fe40004800000 */
[-C--:B------:R-:W-:Y:S06]  /*4630*/  @!P0 ISETP.GE.AND P1, PT, R4, R181.reuse, PT ;  /* 0x000000b50400820c */ /* 0x080fec0003f26270 */
[----:B------:R-:W-:Y:S01]  /*4640*/  MUFU.EX2 R191, R24 ;  /* 0x0000001800bf7308 */ /* 0x000fe20000000800 */
[----:B------:R-:W-:Y:S01]  /*4650*/  @!P0 FSEL R32, R32, -INF , !P1 ;  /* 0xff80000020208808 */ /* 0x000fe20004800000 */
[----:B------:R-:W-:Y:S01]  /*4660*/  FFMA.FTZ R164, R29, UR9, -R164 ;  /* 0x000000091da47c23 */ /* 0x000fe200080108a4 */
[----:B------:R-:W-:Y:S01]  /*4670*/  @!P0 ISETP.GE.AND P1, PT, R0, R181, PT ;  /* 0x000000b50000820c */ /* 0x000fe20003f26270 */
[----:B------:R-:W-:Y:S02]  /*4680*/  VIADD R181, R182, 0x20020 ;  /* 0x00020020b6b57836 */ /* 0x000fe40000000000 */
[--C-:B------:R-:W-:Y:S01]  /*4690*/  FFMA.FTZ R32, R32, UR9, -R180.reuse ;  /* 0x0000000920207c23 */ /* 0x100fe200080108b4 */
[----:B------:R-:W-:Y:S03]  /*46a0*/  @!P0 FSEL R33, R33, -INF , !P1 ;  /* 0xff80000021218808 */ /* 0x000fe60004800000 */
[----:B------:R-:W-:Y:S01]  /*46b0*/  MUFU.EX2 R189, R25 ;  /* 0x0000001900bd7308 */ /* 0x000fe20000000800 */
[-C--:B------:R-:W-:Y:S01]  /*46c0*/  @!P0 ISETP.GE.AND P1, PT, R4, R167.reuse, PT ;  /* 0x000000a70400820c */ /* 0x080fe20003f26270 */
[----:B------:R-:W-:Y:S01]  /*46d0*/  @P5 VIADD R181, R6, 0xffffffe0 ;  /* 0xffffffe006b55836 */ /* 0x000fe20000000000 */
[----:B---3--:R-:W-:Y:S01]  /*46e0*/  F2FP.F16.F32.PACK_AB R4, R199, R200 ;  /* 0x000000c8c704723e */ /* 0x008fe200000000ff */
[----:B------:R-:W-:Y:S01]  /*46f0*/  FFMA.FTZ R180, R33, UR9, -R180 ;  /* 0x0000000921b47c23 */ /* 0x000fe200080108b4 */
[----:B------:R-:W-:Y:S02]  /*4700*/  @!P0 FSEL R34, R34, -INF , !P1 ;  /* 0xff80000022228808 */ /* 0x000fe40004800000 */
[----:B------:R-:W-:Y:S03]  /*4710*/  @!P0 ISETP.GE.AND P1, PT, R0, R167, PT ;  /* 0x000000a70000820c */ /* 0x000fe60003f26270 */
[----:B------:R2:W-:Y:S01]  /*4720*/  MUFU.EX2 R201, R180 ;  /* 0x000000b400c97308 */ /* 0x0005e20000000800 */
[----:B-1----:R-:W-:Y:S01]  /*4730*/  F2FP.F16.F32.PACK_AB R6, R221, R218 ;  /* 0x000000dadd06723e */ /* 0x002fe200000000ff */
[--C-:B------:R-:W-:Y:S01]  /*4740*/  FFMA.FTZ R34, R34, UR9, -R166.reuse ;  /* 0x0000000922227c23 */ /* 0x100fe200080108a6 */
[----:B------:R-:W-:Y:S02]  /*4750*/  @!P0 FSEL R35, R35, -INF , !P1 ;  /* 0xff80000023238808 */ /* 0x000fe40004800000 */
[----:B------:R-:W-:Y:S02]  /*4760*/  @!P0 ISETP.GE.AND P1, PT, R0, R3, PT ;  /* 0x000000030000820c */ /* 0x000fe40003f26270 */
[----:B------:R-:W-:Y:S01]  /*4770*/  F2FP.F16.F32.PACK_AB R0, R229, R184 ;  /* 0x000000b8e500723e */ /* 0x000fe200000000ff */
[----:B------:R-:W-:Y:S01]  /*4780*/  FFMA.FTZ R166, R35, UR9, -R166 ;  /* 0x0000000923a67c23 */ /* 0x000fe200080108a6 */
[----:B------:R-:W-:Y:S01]  /*4790*/  F2FP.F16.F32.PACK_AB R3, R223, R226 ;  /* 0x000000e2df03723e */ /* 0x000fe200000000ff */
[----:B------:R-:W-:Y:S01]  /*47a0*/  MUFU.EX2 R202, R32 ;  /* 0x0000002000ca7308 */ /* 0x000fe20000000800 */
[----:B------:R-:W-:Y:S01]  /*47b0*/  @!P0 FSEL R31, R31, -INF , !P1 ;  /* 0xff8000001f1f8808 */ /* 0x000fe20004800000 */
[----:B------:R1:W-:Y:S04]  /*47c0*/  STS [R182+0x20400], R0 ;  /* 0x02040000b6007388 */ /* 0x0003e80000000800 */
[----:B------:R-:W-:Y:S01]  /*47d0*/  FFMA.FTZ R2, R31, UR9, -R2 ;  /* 0x000000091f027c23 */ /* 0x000fe20008010802 */
[----:B--2---:R-:W-:Y:S03]  /*47e0*/  IMAD.IADD R180, R182, 0x1, R250 ;  /* 0x00000001b6b47824 */ /* 0x004fe600078e02fa */
[----:B------:R-:W-:Y:S02]  /*47f0*/  MUFU.EX2 R205, R34 ;  /* 0x0000002200cd7308 */ /* 0x000fe40000000800 */
[----:B------:R2:W-:Y:S08]  /*4800*/  STS [R180+0x20000], R3 ;  /* 0x02000003b4007388 */ /* 0x0005f00000000800 */
[----:B------:R-:W3:Y:S10]  /*4810*/  MUFU.EX2 R203, R166 ;  /* 0x000000a600cb7308 */ /* 0x000ef40000000800 */
[----:B------:R3:W-:Y:S01]  /*4820*/  MUFU.EX2 R185, R2 ;  /* 0x0000000200b97308 */ /* 0x0007e20000000800 */
[----:B-1----:R-:W-:Y:S05]  /*4830*/  F2FP.F16.F32.PACK_AB R0, R227, R228 ;  /* 0x000000e4e300723e */ /* 0x002fea00000000ff */
[----:B------:R1:W-:Y:S04]  /*4840*/  STS [R180+0x20400], R0 ;  /* 0x02040000b4007388 */ /* 0x0003e80000000800 */
[----:B------:R-:W-:Y:S01]  /*4850*/  MUFU.EX2 R192, R26 ;  /* 0x0000001a00c07308 */ /* 0x000fe20000000800 */
[----:B------:R4:W-:Y:S01]  /*4860*/  STS [R182+0x21000], R5 ;  /* 0x02100005b6007388 */ /* 0x0009e20000000800 */
[----:B--2---:R-:W-:Y:S03]  /*4870*/  F2FP.F16.F32.PACK_AB R3, R193, R194 ;  /* 0x000000c2c103723e */ /* 0x004fe600000000ff */
[----:B------:R2:W-:Y:S01]  /*4880*/  STS [R182+0x21400], R4 ;  /* 0x02140004b6007388 */ /* 0x0005e20000000800 */
[----:B---3--:R-:W-:Y:S04]  /*4890*/  F2FP.F16.F32.PACK_AB R2, R203, R205 ;  /* 0x000000cdcb02723e */ /* 0x008fe800000000ff */
[----:B------:R-:W-:Y:S01]  /*48a0*/  MUFU.EX2 R190, R27 ;  /* 0x0000001b00be7308 */ /* 0x000fe20000000800 */
[----:B------:R3:W-:Y:S09]  /*48b0*/  STS [R180+0x21000], R3 ;  /* 0x02100003b4007388 */ /* 0x0007f20000000800 */
[----:B------:R-:W-:Y:S01]  /*48c0*/  MUFU.EX2 R188, R28 ;  /* 0x0000001c00bc7308 */ /* 0x000fe20000000800 */
[----:B-1----:R-:W-:Y:S09]  /*48d0*/  F2FP.F16.F32.PACK_AB R0, R196, R197 ;  /* 0x000000c5c400723e */ /* 0x002ff200000000ff */
[----:B------:R-:W1:Y:S01]  /*48e0*/  MUFU.EX2 R187, R164 ;  /* 0x000000a400bb7308 */ /* 0x000e620000000800 */
[----:B----4-:R-:W-:Y:S01]  /*48f0*/  F2FP.F16.F32.PACK_AB R5, R225, R224 ;  /* 0x000000e0e105723e */ /* 0x010fe200000000ff */
[----:B------:R4:W-:Y:S01]  /*4900*/  STS [R180+0x21400], R0 ;  /* 0x02140000b4007388 */ /* 0x0009e20000000800 */
[----:B--2---:R-:W-:Y:S03]  /*4910*/  F2FP.F16.F32.PACK_AB R4, R189, R191 ;  /* 0x000000bfbd04723e */ /* 0x004fe600000000ff */
[----:B------:R-:W-:Y:S04]  /*4920*/  STS [R181], R6 ;  /* 0x00000006b5007388 */ /* 0x000fe80000000800 */
[----:B------:R-:W2:Y:S01]  /*4930*/  MUFU.EX2 R186, R30 ;  /* 0x0000001e00ba7308 */ /* 0x000ea20000000800 */
[----:B---3--:R-:W-:Y:S01]  /*4940*/  F2FP.F16.F32.PACK_AB R3, R201, R202 ;  /* 0x000000cac903723e */ /* 0x008fe200000000ff */
[----:B------:R-:W-:Y:S01]  /*4950*/  STS [R181+0x400], R5 ;  /* 0x00040005b5007388 */ /* 0x000fe20000000800 */
[----:B----4-:R-:W-:Y:S05]  /*4960*/  IMAD.IADD R0, R250, 0x1, R181 ;  /* 0x00000001fa007824 */ /* 0x010fea00078e02b5 */
[----:B------:R1:W-:Y:S04]  /*4970*/  STS [R0], R3 ;  /* 0x0000000300007388 */ /* 0x0003e80000000800 */
[----:B------:R2:W-:Y:S04]  /*4980*/  STS [R0+0x400], R2 ;  /* 0x0004000200007388 */ /* 0x0005e80000000800 */
        /* <DEDUP_REMOVED lines=99> */
[----:B------:R-:W1:Y:S08]  /*4fc0*/  LDSM.16.M88.4 R164, [R2+0xa000] ;  /* 0x00a0000002a4783b */ /* 0x000e700000000200 */
[----:B------:R-:W3:Y:S04]  /*4fd0*/  LDG.E R176, desc[UR32][R178.64+0x20] ;  /* 0x00002020b2b07981 */ /* 0x000ee8000c1e1900 */
[----:B------:R4:W1:Y:S08]  /*4fe0*/  LDSM.16.M88.4 R172, [R2+0xb000] ;  /* 0x00b0000002ac783b */ /* 0x0008700000000200 */
[----:B------:R-:W5:Y:S01]  /*4ff0*/  LDG.E R3, desc[UR32][R178.64+0xa0] ;  /* 0x0000a020b2037981 */ /* 0x000f62000c1e1900 */
[----:B----4-:R-:W-:Y:S01]  /*5000*/  SHF.R.U32.HI R2, RZ, 0x4, R219 ;  /* 0x00000004ff027819 */ /* 0x010fe200000116db */
[-C--:B-1----:R-:W-:Y:S08]  /*5010*/  HMMA.16816.F32 R4, R164, R168.reuse, R4 ;  /* 0x000000a8a404723c */ /* 0x082ff00000001804 */
        /* <DEDUP_REMOVED lines=10> */
[----:B------:R-:W-:Y:S02]  /*50c0*/  FADD.FTZ R21, -R177, R21 ;  /* 0x00000015b1157221 */ /* 0x000fe40000010100 */
[----:B------:R-:W-:Y:S02]  /*50d0*/  FMUL.FTZ R183, R183, R4 ;  /* 0x00000004b7b77220 */ /* 0x000fe40000410000 */
[----:B------:R1:W5:Y:S01]  /*50e0*/  LDG.E R4, desc[UR32][R178.64+0x80] ;  /* 0x00008020b2047981 */ /* 0x000362000c1e1900 */
[----:B------:R-:W-:Y:S01]  /*50f0*/  FMUL.FTZ R21, R221, R21 ;  /* 0x00000015dd157220 */ /* 0x000fe20000410000 */
[C---:B---3--:R-:W-:Y:S01]  /*5100*/  FADD.FTZ R6, -R176.reuse, R6 ;  /* 0x00000006b0067221 */ /* 0x048fe20000010100 */
[C---:B------:R-:W-:Y:S01]  /*5110*/  FADD.FTZ R19, -R176.reuse, R19 ;  /* 0x00000013b0137221 */ /* 0x040fe20000010100 */
[C---:B------:R-:W-:Y:S01]  /*5120*/  FADD.FTZ R22, -R176.reuse, R22 ;  /* 0x00000016b0167221 */ /* 0x040fe20000010100 */
[C---:B------:R-:W-:Y:S01]  /*5130*/  FADD.FTZ R7, -R176.reuse, R7 ;  /* 0x00000007b0077221 */ /* 0x040fe20000010100 */
[----:B------:R-:W-:Y:S03]  /*5140*/  FADD.FTZ R165, -R176, R18 ;  /* 0x00000012b0a57221 */ /* 0x000fe60000010100 */
[----:B------:R-:W-:Y:S01]  /*5150*/  FMUL.FTZ R164, R229, R7 ;  /* 0x00000007e5a47220 */ /* 0x000fe20000410000 */
[----:B------:R-:W-:Y:S01]  /*5160*/  FMUL.FTZ R165, R228, R165 ;  /* 0x000000a5e4a57220 */ /* 0x000fe20000410000 */
[----:B-1----:R-:W-:Y:S01]  /*5170*/  FMUL.FTZ R178, R184, R6 ;  /* 0x00000006b8b27220 */ /* 0x002fe20000410000 */
[----:B------:R-:W-:Y:S02]  /*5180*/  IMAD.SHL.U32 R184, R219, 0x40, RZ ;  /* 0x00000040dbb87824 */ /* 0x000fe400078e00ff */
[----:B------:R-:W-:Y:S01]  /*5190*/  FMUL.FTZ R179, R220, R5 ;  /* 0x00000005dcb37220 */ /* 0x000fe20000410000 */
[----:B------:R-:W-:Y:S01]  /*51a0*/  LOP3.LUT R220, R2, 0x8, RZ, 0xc0, !PT ;  /* 0x0000000802dc7812 */ /* 0x000fe200078ec0ff */
[C---:B------:R-:W-:Y:S01]  /*51b0*/  FADD.FTZ R6, -R177.reuse, R16 ;  /* 0x00000010b1067221 */ /* 0x040fe20000010100 */
[C---:B------:R-:W-:Y:S01]  /*51c0*/  FADD.FTZ R5, -R177.reuse, R17 ;  /* 0x00000011b1057221 */ /* 0x040fe20000010100 */
[----:B------:R-:W-:Y:S01]  /*51d0*/  LOP3.LUT R0, R184, 0x1c0, RZ, 0xc0, !PT ;  /* 0x000001c0b8007812 */ /* 0x000fe200078ec0ff */
[C---:B------:R-:W-:Y:S01]  /*51e0*/  FADD.FTZ R16, -R177.reuse, R20 ;  /* 0x00000014b1107221 */ /* 0x040fe20000010100 */
[----:B------:R-:W-:Y:S01]  /*51f0*/  LOP3.LUT R2, R220, 0x10, R219, 0xf8, !PT ;  /* 0x00000010dc027812 */ /* 0x000fe200078ef8db */
[----:B------:R-:W-:Y:S01]  /*5200*/  FMUL.FTZ R17, R226, R6 ;  /* 0x00000006e2117220 */ /* 0x000fe20000410000 */
[----:B------:R-:W-:Y:S01]  /*5210*/  LOP3.LUT R0, R0, 0x38, R217, 0xf8, !PT ;  /* 0x0000003800007812 */ /* 0x000fe200078ef8d9 */
[----:B------:R-:W-:Y:S01]  /*5220*/  FADD.FTZ R6, -R177, R32 ;  /* 0x00000020b1067221 */ /* 0x000fe20000010100 */
[----:B------:R-:W-:Y:S01]  /*5230*/  FMUL.FTZ R20, R223, R5 ;  /* 0x00000005df147220 */ /* 0x000fe20000410000 */
[----:B------:R-:W-:Y:S01]  /*5240*/  FMUL.FTZ R16, R218, R16 ;  /* 0x00000010da107220 */ /* 0x000fe20000410000 */
[----:B------:R-:W-:Y:S01]  /*5250*/  LOP3.LUT R0, R2, R0, RZ, 0x3c, !PT ;  /* 0x0000000002007212 */ /* 0x000fe200078e3cff */
[----:B------:R-:W-:Y:S01]  /*5260*/  FADD.FTZ R2, -R177, R33 ;  /* 0x00000021b1027221 */ /* 0x000fe20000010100 */
[----:B------:R-:W-:Y:S01]  /*5270*/  FMUL.FTZ R33, R227, R19 ;  /* 0x00000013e3217220 */ /* 0x000fe20000410000 */
[----:B------:R-:W-:Y:S01]  /*5280*/  FMUL.FTZ R6, R202, R6 ;  /* 0x00000006ca067220 */ /* 0x000fe20000410000 */
[----:B------:R-:W-:Y:S01]  /*5290*/  FADD.FTZ R19, -R176, R23 ;  /* 0x00000017b0137221 */ /* 0x000fe20000010100 */
[----:B------:R-:W-:Y:S01]  /*52a0*/  F2FP.F16.F32.PACK_AB R5, R179, R183 ;  /* 0x000000b7b305723e */ /* 0x000fe200000000ff */
[----:B------:R-:W-:Y:S01]  /*52b0*/  FMUL.FTZ R2, R201, R2 ;  /* 0x00000002c9027220 */ /* 0x000fe20000410000 */
[----:B------:R-:W-:Y:S01]  /*52c0*/  FMUL.FTZ R32, R224, R22 ;  /* 0x00000016e0207220 */ /* 0x000fe20000410000 */
[----:B------:R-:W-:Y:S01]  /*52d0*/  F2FP.F16.F32.PACK_AB R20, R20, R17 ;  /* 0x000000111414723e */ /* 0x000fe200000000ff */
[C---:B------:R-:W-:Y:S01]  /*52e0*/  FADD.FTZ R23, -R176.reuse, R34 ;  /* 0x00000022b0177221 */ /* 0x040fe20000010100 */
[----:B------:R-:W-:Y:S01]  /*52f0*/  FADD.FTZ R22, -R176, R35 ;  /* 0x00000023b0167221 */ /* 0x000fe20000010100 */
[----:B------:R-:W-:Y:S01]  /*5300*/  F2FP.F16.F32.PACK_AB R21, R21, R16 ;  /* 0x000000101515723e */ /* 0x000fe200000000ff */
[----:B------:R-:W-:Y:S01]  /*5310*/  FMUL.FTZ R19, R225, R19 ;  /* 0x00000013e1137220 */ /* 0x000fe20000410000 */
[----:B------:R-:W-:Y:S01]  /*5320*/  F2FP.F16.F32.PACK_AB R18, R2, R6 ;  /* 0x000000060212723e */ /* 0x000fe200000000ff */
        /* <DEDUP_REMOVED lines=28> */
.L_x_289:
[----:B------:R2:W-:Y:S01]  /*54f0*/  STS [R182+0x1c000], R5 ;  /* 0x01c00005b6007388 */ /* 0x0005e20000000800 */
[----:B------:R-:W-:Y:S01]  /*5500*/  F2FP.F16.F32.PACK_AB R2, R33, R165 ;  /* 0x000000a52102723e */ /* 0x000fe200000000ff */
[C---:B-1---5:R-:W-:Y:S01]  /*5510*/  FADD.FTZ R7, -R4.reuse, R8 ;  /* 0x0000000804077221 */ /* 0x062fe20000010100 */
[C---:B------:R-:W-:Y:S01]  /*5520*/  FADD.FTZ R6, -R4.reuse, R9 ;  /* 0x0000000904067221 */ /* 0x040fe20000010100 */
[C---:B------:R-:W-:Y:S01]  /*5530*/  FADD.FTZ R24, -R4.reuse, R24 ;  /* 0x0000001804187221 */ /* 0x040fe20000010100 */
[----:B------:R-:W-:Y:S01]  /*5540*/  FADD.FTZ R8, -R4, R25 ;  /* 0x0000001904087221 */ /* 0x000fe20000010100 */
[----:B------:R-:W-:Y:S01]  /*5550*/  FMUL.FTZ R7, R198, R7 ;  /* 0x00000007c6077220 */ /* 0x000fe20000410000 */
[----:B------:R-:W-:Y:S01]  /*5560*/  FMUL.FTZ R6, R195, R6 ;  /* 0x00000006c3067220 */ /* 0x000fe20000410000 */
[C---:B------:R-:W-:Y:S01]  /*5570*/  FADD.FTZ R13, -R4.reuse, R13 ;  /* 0x0000000d040d7221 */ /* 0x040fe20000010100 */
        /* <DEDUP_REMOVED lines=15> */
[C---:B------:R-:W-:Y:S01]  /*5670*/  FADD.FTZ R26, -R3.reuse, R26 ;  /* 0x0000001a031a7221 */ /* 0x040fe20000010100 */
[----:B--2---:R-:W-:Y:S01]  /*5680*/  F2FP.F16.F32.PACK_AB R5, R164, R178 ;  /* 0x000000b2a405723e */ /* 0x004fe200000000ff */
[----:B------:R-:W-:Y:S01]  /*5690*/  FADD.FTZ R31, -R3, R31 ;  /* 0x0000001f031f7221 */ /* 0x000fe20000010100 */
[----:B------:R-:W-:Y:S01]  /*56a0*/  F2FP.F16.F32.PACK_AB R4, R4, R10 ;  /* 0x0000000a0404723e */ /* 0x000fe200000000ff */
[----:B------:R-:W-:Y:S01]  /*56b0*/  FMUL.FTZ R26, R192, R26 ;  /* 0x0000001ac01a7220 */ /* 0x000fe20000410000 */
[----:B------:R-:W-:Y:S01]  /*56c0*/  F2FP.F16.F32.PACK_AB R9, R9, R12 ;  /* 0x0000000c0909723e */ /* 0x000fe200000000ff */
[----:B------:R1:W-:Y:S01]  /*56d0*/  STS [R182+0x1c400], R5 ;  /* 0x01c40005b6007388 */ /* 0x0003e20000000800 */
[----:B------:R-:W-:Y:S01]  /*56e0*/  MOV R10, 0x10 ;  /* 0x00000010000a7802 */ /* 0x000fe20000000f00 */
[----:B------:R-:W-:Y:S01]  /*56f0*/  FADD.FTZ R30, -R3, R30 ;  /* 0x0000001e031e7221 */ /* 0x000fe20000010100 */
[----:B------:R-:W-:Y:S02]  /*5700*/  F2FP.F16.F32.PACK_AB R17, R19, R32 ;  /* 0x000000201311723e */ /* 0x000fe400000000ff */
[----:B------:R2:W-:Y:S01]  /*5710*/  STS [R180+0x1c400], R2 ;  /* 0x01c40002b4007388 */ /* 0x0005e20000000800 */
[----:B------:R-:W-:Y:S01]  /*5720*/  F2FP.F16.F32.PACK_AB R16, R22, R23 ;  /* 0x000000171610723e */ /* 0x000fe200000000ff */
[----:B------:R-:W-:Y:S01]  /*5730*/  FMUL.FTZ R28, R188, R28 ;  /* 0x0000001cbc1c7220 */ /* 0x000fe20000410000 */
[----:B------:R-:W-:Y:S02]  /*5740*/  FMUL.FTZ R30, R186, R30 ;  /* 0x0000001eba1e7220 */ /* 0x000fe40000410000 */
[----:B------:R-:W-:Y:S01]  /*5750*/  STS [R180+0x1c000], R20 ;  /* 0x01c00014b4007388 */ /* 0x000fe20000000800 */
[----:B------:R-:W-:Y:S01]  /*5760*/  SHF.R.U32.HI R218, RZ, 0x1, R219 ;  /* 0x00000001ffda7819 */ /* 0x000fe200000116db */
[----:B------:R-:W-:Y:S01]  /*5770*/  IMAD R223, R238, UR8, RZ ;  /* 0x00000008eedf7c24 */ /* 0x000fe2000f8e02ff */
[----:B------:R-:W-:Y:S02]  /*5780*/  SHF.L.U32 R221, R219, 0x5, RZ ;  /* 0x00000005dbdd7819 */ /* 0x000fe400000006ff */
[----:B------:R3:W-:Y:S01]  /*5790*/  STS [R182+0x1d400], R4 ;  /* 0x01d40004b6007388 */ /* 0x0007e20000000800 */
[----:B-1----:R-:W-:Y:S01]  /*57a0*/  FADD.FTZ R5, -R3, R27 ;  /* 0x0000001b03057221 */ /* 0x002fe20000010100 */
[----:B------:R-:W-:Y:S02]  /*57b0*/  LOP3.LUT R3, R218, 0x30, RZ, 0xc0, !PT ;  /* 0x00000030da037812 */ /* 0x000fe400078ec0ff */
[----:B--2---:R-:W-:Y:S01]  /*57c0*/  F2FP.F16.F32.PACK_AB R2, R6, R7 ;  /* 0x000000070602723e */ /* 0x004fe200000000ff */
[----:B------:R-:W-:Y:S01]  /*57d0*/  FMUL.FTZ R5, R190, R5 ;  /* 0x00000005be057220 */ /* 0x000fe20000410000 */
[----:B------:R-:W-:Y:S01]  /*57e0*/  FMUL.FTZ R7, R187, R29 ;  /* 0x0000001dbb077220 */ /* 0x000fe20000410000 */
[----:B------:R-:W-:Y:S01]  /*57f0*/  FMUL.FTZ R6, R185, R31 ;  /* 0x0000001fb9067220 */ /* 0x000fe20000410000 */
[----:B------:R-:W-:Y:S01]  /*5800*/  LOP3.LUT R3, R3, 0x8, R219, 0xf8, !PT ;  /* 0x0000000803037812 */ /* 0x000fe200078ef8db */
[----:B------:R1:W-:Y:S01]  /*5810*/  STS [R182+0x1d000], R2 ;  /* 0x01d00002b6007388 */ /* 0x0003e20000000800 */
[----:B------:R-:W-:Y:S02]  /*5820*/  F2FP.F16.F32.PACK_AB R5, R5, R26 ;  /* 0x0000001a0505723e */ /* 0x000fe400000000ff */
[----:B---3--:R-:W-:Y:S02]  /*5830*/  SEL R4, R10, 0xfffffff0, !P3 ;  /* 0xfffffff00a047807 */ /* 0x008fe40005800000 */
[----:B------:R-:W-:Y:S01]  /*5840*/  STS [R180+0x1d000], R9 ;  /* 0x01d00009b4007388 */ /* 0x000fe20000000800 */
[----:B------:R-:W-:Y:S02]  /*5850*/  F2FP.F16.F32.PACK_AB R7, R7, R28 ;  /* 0x0000001c0707723e */ /* 0x000fe400000000ff */
[----:B------:R-:W-:Y:S02]  /*5860*/  F2FP.F16.F32.PACK_AB R6, R6, R30 ;  /* 0x0000001e0606723e */ /* 0x000fe400000000ff */
[--C-:B------:R-:W-:Y:S04]  /*5870*/  LOP3.LUT R3, R3, 0x1c0, R184.reuse, 0xf8, !PT ;  /* 0x000001c003037812 */ /* 0x100fe800078ef8b8 */
[----:B------:R-:W-:Y:S04]  /*5880*/  LOP3.LUT R3, R3, 0x38, R217, 0x78, !PT ;  /* 0x0000003803037812 */ /* 0x000fe800078e78d9 */
[----:B------:R-:W-:Y:S04]  /*5890*/  LOP3.LUT R3, R3, 0x200, R221, 0xf8, !PT ;  /* 0x0000020003037812 */ /* 0x000fe800078ef8dd */
[----:B------:R-:W-:Y:S01]  /*58a0*/  LEA R3, R3, UR4, 0x1 ;  /* 0x0000000403037c11 */ /* 0x000fe2000f8e08ff */
[----:B-1----:R-:W-:Y:S05]  /*58b0*/  FMUL.FTZ R2, R196, R15 ;  /* 0x0000000fc4027220 */ /* 0x002fea0000410000 */
[----:B------:R-:W-:Y:S05]  /*58c0*/  F2FP.F16.F32.PACK_AB R2, R2, R14 ;  /* 0x0000000e0202723e */ /* 0x000fea00000000ff */
[----:B------:R1:W-:Y:S05]  /*58d0*/  STS [R180+0x1d400], R2 ;  /* 0x01d40002b4007388 */ /* 0x0003ea0000000800 */
[----:B------:R-:W-:Y:S05]  /*58e0*/  STS [R181+-0x4000], R21 ;  /* 0xffc00015b5007388 */ /* 0x000fea0000000800 */
[----:B------:R-:W-:Y:S01]  /*58f0*/  STS [R181+-0x3c00], R17 ;  /* 0xffc40011b5007388 */ /* 0x000fe20000000800 */
[----:B-1----:R-:W-:Y:S02]  /*5900*/  IADD3 R2, PT, PT, R4, R181, RZ ;  /* 0x000000b504027210 */ /* 0x002fe40007ffe0ff */
[----:B------:R-:W-:Y:S03]  /*5910*/  LOP3.LUT R180, R0, 0x200, R184, 0xf8, !PT ;  /* 0x0000020000b47812 */ /* 0x000fe600078ef8b8 */
[----:B------:R-:W-:Y:S01]  /*5920*/  STS [R2+-0x4000], R18 ;  /* 0xffc0001202007388 */ /* 0x000fe20000000800 */
[----:B------:R-:W-:Y:S04]  /*5930*/  LEA R180, R180, UR4, 0x1 ;  /* 0x00000004b4b47c11 */ /* 0x000fe8000f8e08ff */
[----:B------:R-:W-:Y:S01]  /*5940*/  STS [R2+-0x3c00], R16 ;  /* 0xffc4001002007388 */ /* 0x000fe20000000800 */
[C---:B------:R-:W-:Y:S04]  /*5950*/  IADD3 R0, PT, PT, R180.reuse, 0x8040, RZ ;  /* 0x00008040b4007810 */ /* 0x040fe80007ffe0ff */
        /* <DEDUP_REMOVED lines=105> */
[----:B------:R-:W-:Y:S01]  /*5ff0*/  LOP3.LUT R5, R217, 0x1f8, RZ, 0xc0, !PT ;  /* 0x000001f8d9057812 */ /* 0x000fe200078ec0ff */
[----:B------:R-:W-:Y:S02]  /*6000*/  IMAD.U32 R6, RZ, RZ, UR45 ;  /* 0x0000002dff067e24 */ /* 0x000fe4000f8e00ff */
[----:B------:R-:W-:Y:S05]  /*6010*/  IMAD.X R0, RZ, RZ, ~UR10, P0 ;  /* 0x8000000aff007e24 */ /* 0x000fea00080e06ff */
[----:B------:R-:W-:Y:S04]  /*6020*/  SHF.R.S64 R2, R2, 0x1f, R0 ;  /* 0x0000001f02027819 */ /* 0x000fe80000001000 */
[----:B------:R-:W-:Y:S02]  /*6030*/  IADD3 R243, P0, PT, R2, R243, RZ ;  /* 0x000000f302f37210 */ /* 0x000fe40007f1e0ff */
[----:B------:R-:W-:Y:S01]  /*6040*/  LOP3.LUT R2, R5, 0x38, R219, 0x78, !PT ;  /* 0x0000003805027812 */ /* 0x000fe200078e78db */
[----:B------:R-:W-:Y:S01]  /*6050*/  IMAD.U32 R5, RZ, RZ, UR54 ;  /* 0x00000036ff057e24 */ /* 0x000fe2000f8e00ff */
[----:B------:R-:W-:Y:S02]  /*6060*/  LEA.HI.X.SX32 R242, R0, R242, 0x1, P0 ;  /* 0x000000f200f27211 */ /* 0x000fe400000f0eff */
[----:B------:R-:W-:Y:S02]  /*6070*/  LEA R4, P0, R4, R243, 0x1 ;  /* 0x000000f304047211 */ /* 0x000fe400078008ff */
[----:B------:R-:W-:Y:S01]  /*6080*/  LOP3.LUT R0, R2, 0x1e00, R217, 0xf8, !PT ;  /* 0x00001e0002007812 */ /* 0x000fe200078ef8d9 */
[----:B------:R-:W-:Y:S01]  /*6090*/  IMAD.MOV.U32 R7, RZ, RZ, R242 ;  /* 0x000000ffff077224 */ /* 0x000fe200078e00f2 */
[----:B------:R-:W-:Y:S01]  /*60a0*/  LEA.HI.X R5, R6, R242, R5, 0x1, P0 ;  /* 0x000000f206057211 */ /* 0x000fe200000f0c05 */
[----:B------:R-:W-:Y:S01]  /*60b0*/  IMAD.MOV.U32 R6, RZ, RZ, R243 ;  /* 0x000000ffff067224 */ /* 0x000fe200078e00f3 */
[----:B------:R-:W-:Y:S05]  /*60c0*/  LEA R0, R0, UR4, 0x1 ;  /* 0x0000000400007c11 */ /* 0x000fea000f8e08ff */
        /* <DEDUP_REMOVED lines=8> */
.L_x_290:
[--C-:B-1----:R-:W-:Y:S01]  /*6150*/  LOP3.LUT R0, R215, 0x1c0, R184.reuse, 0xf8, !PT ;  /* 0x000001c0d7007812 */ /* 0x102fe200078ef8b8 */
[----:B------:R-:W-:Y:S01]  /*6160*/  LDSM.16.M88.4 R32, [R204+0x1c000] ;  /* 0x01c00000cc20783b */ /* 0x000fe20000000200 */
[----:B------:R-:W-:Y:S01]  /*6170*/  VIADD R2, R204, 0x8040 ;  /* 0x00008040cc027836 */ /* 0x000fe20000000000 */
[----:B------:R-:W-:Y:S01]  /*6180*/  PLOP3.LUT P2, PT, PT, PT, UP0, 0x80, 0x8 ;  /* 0x000000000008781c */ /* 0x000fe20003f4f008 */
[----:B------:R-:W-:Y:S01]  /*6190*/  IMAD.U32 R228, RZ, RZ, UR53 ;  /* 0x00000035ffe47e24 */ /* 0x000fe2000f8e00ff */
[----:B------:R-:W-:Y:S01]  /*61a0*/  LOP3.LUT R0, R0, 0x38, R217, 0x78, !PT ;  /* 0x0000003800007812 */ /* 0x000fe200078e78d9 */
[----:B------:R-:W-:Y:S01]  /*61b0*/  LDSM.16.M88.4 R28, [R204+0x1d000] ;  /* 0x01d00000cc1c783b */ /* 0x000fe20000000200 */
[----:B------:R-:W-:Y:S01]  /*61c0*/  VIADD R236, R236, 0xffffffc0 ;  /* 0xffffffc0ecec7836 */ /* 0x000fe20000000000 */
[----:B------:R-:W-:Y:S01]  /*61d0*/  @UP0 UIADD3 UR13, UP1, UPT, UR60, -0x100, URZ ;  /* 0xffffff003c0d0890 */ /* 0x000fe2000ff3e0ff */
[----:B------:R-:W-:Y:S01]  /*61e0*/  LOP3.LUT R0, R0, 0x200, R184, 0xf8, !PT ;  /* 0x0000020000007812 */ /* 0x000fe200078ef8b8 */
[----:B------:R-:W-:Y:S01]  /*61f0*/  ULOP3.LUT UR11, UR43, 0x1, URZ, 0xc0, !UPT ;  /* 0x000000012b0b7892 */ /* 0x000fe2000f8ec0ff */
[----:B------:R-:W-:Y:S01]  /*6200*/  LDSM.16.M88.4 R168, [R206+0x1c000] ;  /* 0x01c00000cea8783b */ /* 0x000fe20000000200 */
[----:B------:R-:W-:Y:S01]  /*6210*/  LEA R228, P0, R228, R234, 0x2 ;  /* 0x000000eae4e47211 */ /* 0x000fe200078010ff */
[----:B------:R-:W-:Y:S01]  /*6220*/  @UP0 UIADD3.X UR12, UPT, UPT, UR61, -0x1, URZ, UP1, !UPT ;  /* 0xffffffff3d0c0890 */ /* 0x000fe20008ffe4ff */
[----:B------:R-:W-:Y:S01]  /*6230*/  LEA R0, R0, UR4, 0x1 ;  /* 0x0000000400007c11 */ /* 0x000fe2000f8e08ff */
[----:B------:R-:W-:Y:S01]  /*6240*/  @UP0 UIADD3 UR16, UP1, UPT, UR16, -0x100, URZ ;  /* 0xffffff0010100890 */ /* 0x000fe2000ff3e0ff */
[----:B------:R-:W-:Y:S01]  /*6250*/  LDSM.16.M88.4 R176, [R206+0x1d000] ;  /* 0x01d00000ceb0783b */ /* 0x000fe20000000200 */
[----:B------:R-:W-:Y:S02]  /*6260*/  @P2 LOP3.LUT R218, R218, 0x10, RZ, 0xc0, !PT ;  /* 0x00000010dada2812 */ /* 0x000fe400078ec0ff */
[----:B------:R-:W-:Y:S02]  /*6270*/  @UP0 UIADD3.X UR17, UPT, UPT, UR17, -0x1, URZ, UP1, !UPT ;  /* 0xffffffff11110890 */ /* 0x000fe40008ffe4ff */
[----:B------:R-:W1:Y:S01]  /*6280*/  LDSM.16.MT88.4 R16, [R0+0xc000] ;  /* 0x00c000000010783b */ /* 0x000e620000004200 */
[----:B------:R-:W-:Y:S04]  /*6290*/  UISETP.NE.U32.AND UP1, UPT, UR11, 0x1, UPT ;  /* 0x000000010b00788c */ /* 0x000fe8000bf25070 */
[----:B------:R-:W2:Y:S02]  /*62a0*/  LDSM.16.MT88.4 R164, [R0+0x10000] ;  /* 0x0100000000a4783b */ /* 0x000ea40000004200 */
[----:B------:R-:W-:Y:S03]  /*62b0*/  PLOP3.LUT P1, PT, PT, PT, UP1, 0x80, 0x8 ;  /* 0x000000000008781c */ /* 0x000fe60003f2f018 */
        /* <DEDUP_REMOVED lines=35> */
[----:B------:R-:W1:Y:S07]  /*64f0*/  LDSM.16.M88.4 R184, [R204+0x1f000] ;  /* 0x01f00000ccb8783b */ /* 0x000e6e0000000200 */
[-C--:B------:R-:W-:Y:S08]  /*6500*/  HMMA.16816.F32 R20, R164, R192.reuse, R20 ;  /* 0x000000c0a414723c */ /* 0x080ff00000001814 */
[C---:B------:R-:W-:Y:S08]  /*6510*/  HMMA.16816.F32 R24, R188.reuse, R192, R24 ;  /* 0x000000c0bc18723c */ /* 0x040ff00000001818 */
[-C--:B------:R-:W-:Y:S01]  /*6520*/  HMMA.16816.F32 R28, R188, R194.reuse, R28 ;  /* 0x000000c2bc1c723c */ /* 0x080fe2000000181c */
[----:B------:R-:W1:Y:S07]  /*6530*/  LDSM.16.MT88.4 R188, [R0+0x12000] ;  /* 0x0120000000bc783b */ /* 0x000e6e0000004200 */
[----:B------:R-:W-:Y:S01]  /*6540*/  HMMA.16816.F32 R32, R164, R194, R32 ;  /* 0x000000c2a420723c */ /* 0x000fe20000001820 */
[----:B------:R-:W-:Y:S05]  /*6550*/  LDSM.16.M88.4 R164, [R206+0x1e000] ;  /* 0x01e00000cea4783b */ /* 0x000fea0000000200 */
[----:B------:R-:W1:Y:S02]  /*6560*/  LDSM.16.MT88.4 R192, [R0+0xe800] ;  /* 0x00e8000000c0783b */ /* 0x000e640000004200 */
        /* <DEDUP_REMOVED lines=13> */
[C---:B-1----:R-:W-:Y:S08]  /*6640*/  HMMA.16816.F32 R8, R184.reuse, R180, R8 ;  /* 0x000000b4b808723c */ /* 0x042ff00000001808 */
[-C--:B------:R-:W-:Y:S08]  /*6650*/  HMMA.16816.F32 R12, R184, R182.reuse, R12 ;  /* 0x000000b6b80c723c */ /* 0x080ff0000000180c */
[C---:B------:R-:W-:Y:S01]  /*6660*/  HMMA.16816.F32 R16, R168.reuse, R182, R16 ;  /* 0x000000b6a810723c */ /* 0x040fe20000001810 */
[----:B------:R-:W-:Y:S07]  /*6670*/  LDSM.16.M88.4 R180, [R2+0x17000] ;  /* 0x0170000002b4783b */ /* 0x000fee0000000200 */
[-C--:B------:R-:W-:Y:S08]  /*6680*/  HMMA.16816.F32 R20, R168, R188.reuse, R20 ;  /* 0x000000bca814723c */ /* 0x080ff00000001814 */
[C---:B------:R-:W-:Y:S08]  /*6690*/  HMMA.16816.F32 R24, R184.reuse, R188, R24 ;  /* 0x000000bcb818723c */ /* 0x040ff00000001818 */
[-C--:B------:R-:W-:Y:S01]  /*66a0*/  HMMA.16816.F32 R28, R184, R190.reuse, R28 ;  /* 0x000000beb81c723c */ /* 0x080fe2000000181c */
[----:B------:R-:W-:Y:S07]  /*66b0*/  LDSM.16.MT88.4 R184, [R0+0x13000] ;  /* 0x0130000000b8783b */ /* 0x000fee0000004200 */
[----:B------:R-:W-:Y:S01]  /*66c0*/  HMMA.16816.F32 R32, R168, R190, R32 ;  /* 0x000000bea820723c */ /* 0x000fe20000001820 */
[----:B------:R-:W-:Y:S05]  /*66d0*/  IMAD.U32 R168, RZ, RZ, UR53 ;  /* 0x00000035ffa87e24 */ /* 0x000fea000f8e00ff */
[----:B------:R-:W-:Y:S02]  /*66e0*/  LEA.HI.X.SX32 R229, R168, R235, 0x2, P0 ;  /* 0x000000eba8e57211 */ /* 0x000fe400000f16ff */
[-C--:B------:R-:W-:Y:S01]  /*66f0*/  HMMA.16816.F32 R4, R164, R192.reuse, R4 ;  /* 0x000000c0a404723c */ /* 0x080fe20000001804 */
[----:B------:R-:W1:Y:S04]  /*6700*/  LDSM.16.M88.4 R168, [R2+0x16000] ;  /* 0x0160000002a8783b */ /* 0x000e680000000200 */
        /* <DEDUP_REMOVED lines=19> */
[----:B------:R-:W2:Y:S02]  /*6840*/  LDSM.16.MT88.4 R172, [R0+0xf800] ;  /* 0x00f8000000ac783b */ /* 0x000ea40000004200 */
[-C--:B-1----:R-:W-:Y:S05]  /*6850*/  HMMA.16816.F32 R4, R168, R176.reuse, R4 ;  /* 0x000000b0a804723c */ /* 0x082fea0000001804 */
[C---:B------:R-:W-:Y:S03]  /*6860*/  LEA.HI.X.SX32 R231, R223.reuse, R199, 0x5, P0 ;  /* 0x000000c7dfe77211 */ /* 0x040fe600000f2eff */
[C---:B------:R-:W-:Y:S04]  /*6870*/  HMMA.16816.F32 R8, R180.reuse, R176, R8 ;  /* 0x000000b0b408723c */ /* 0x040fe80000001808 */
[C---:B------:R-:W-:Y:S04]  /*6880*/  IMAD.WIDE R232, R223.reuse, -0xc0, R230 ;  /* 0xffffff40dfe87825 */ /* 0x040fe800078e02e6 */
[-C--:B------:R-:W-:Y:S03]  /*6890*/  HMMA.16816.F32 R12, R180, R178.reuse, R12 ;  /* 0x000000b2b40c723c */ /* 0x080fe6000000180c */
[C---:B------:R-:W-:Y:S04]  /*68a0*/  LEA R194, P0, R223.reuse, R232, 0x5 ;  /* 0x000000e8dfc27211 */ /* 0x040fe800078028ff */
[C---:B------:R-:W-:Y:S01]  /*68b0*/  LEA.HI.X.SX32 R195, R223.reuse, R233, 0x5, P0 ;  /* 0x000000e9dfc37211 */ /* 0x040fe200000f2eff */
[C---:B------:R-:W-:Y:S01]  /*68c0*/  HMMA.16816.F32 R16, R168.reuse, R178, R16 ;  /* 0x000000b2a810723c */ /* 0x040fe20000001810 */
[----:B------:R-:W1:Y:S03]  /*68d0*/  LDSM.16.M88.4 R176, [R205+0x17000] ;  /* 0x01700000cdb0783b */ /* 0x000e660000000200 */
[C---:B------:R-:W-:Y:S04]  /*68e0*/  LEA R192, P0, R223.reuse, R194, 0x5 ;  /* 0x000000c2dfc07211 */ /* 0x040fe800078028ff */
[-C--:B------:R-:W-:Y:S03]  /*68f0*/  HMMA.16816.F32 R20, R168, R184.reuse, R20 ;  /* 0x000000b8a814723c */ /* 0x080fe60000001814 */
[C---:B------:R-:W-:Y:S02]  /*6900*/  LEA.HI.X.SX32 R193, R223.reuse, R195, 0x5, P0 ;  /* 0x000000c3dfc17211 */ /* 0x040fe400000f2eff */
[C---:B------:R-:W-:Y:S03]  /*6910*/  LEA R190, P0, R223.reuse, R192, 0x5 ;  /* 0x000000c0dfbe7211 */ /* 0x040fe600078028ff */
[C---:B------:R-:W-:Y:S04]  /*6920*/  HMMA.16816.F32 R24, R180.reuse, R184, R24 ;  /* 0x000000b8b418723c */ /* 0x040fe80000001818 */
[C---:B------:R-:W-:Y:S02]  /*6930*/  LEA.HI.X.SX32 R191, R223.reuse, R193, 0x5, P0 ;  /* 0x000000c1dfbf7211 */ /* 0x040fe400000f2eff */
[C---:B------:R-:W-:Y:S02]  /*6940*/  LEA R188, P0, R223.reuse, R190, 0x5 ;  /* 0x000000bedfbc7211 */ /* 0x040fe400078028ff */
[-C--:B------:R-:W-:Y:S03]  /*6950*/  HMMA.16816.F32 R28, R180, R186.reuse, R28 ;  /* 0x000000bab41c723c */ /* 0x080fe6000000181c */
[C---:B------:R-:W-:Y:S05]  /*6960*/  LEA.HI.X.SX32 R189, R223.reuse, R191, 0x5, P0 ;  /* 0x000000bfdfbd7211 */ /* 0x040fea00000f2eff */
[----:B------:R-:W-:Y:S01]  /*6970*/  HMMA.16816.F32 R32, R168, R186, R32 ;  /* 0x000000baa820723c */ /* 0x000fe20000001820 */
[----:B------:R3:W4:Y:S03]  /*6980*/  LDSM.16.MT88.4 R168, [R0+0x13800] ;  /* 0x0138000000a8783b */ /* 0x0007260000004200 */
[C---:B------:R-:W-:Y:S04]  /*6990*/  LEA R186, P0, R223.reuse, R188, 0x5 ;  /* 0x000000bcdfba7211 */ /* 0x040fe800078028ff */
[-C--:B--2---:R-:W-:Y:S05]  /*69a0*/  HMMA.16816.F32 R4, R164, R172.reuse, R4 ;  /* 0x000000aca404723c */ /* 0x084fea0000001804 */
[C---:B------:R-:W-:Y:S02]  /*69b0*/  LEA.HI.X.SX32 R187, R223.reuse, R189, 0x5, P0 ;  /* 0x000000bddfbb7211 */ /* 0x040fe400000f2eff */
[C---:B------:R-:W-:Y:S01]  /*69c0*/  LEA R196, P0, R223.reuse, R186, 0x5 ;  /* 0x000000badfc47211 */ /* 0x040fe200078028ff */
[C---:B-1----:R-:W-:Y:S04]  /*69d0*/  HMMA.16816.F32 R8, R176.reuse, R172, R8 ;  /* 0x000000acb008723c */ /* 0x042fe80000001808 */
[C---:B------:R-:W-:Y:S04]  /*69e0*/  LEA.HI.X.SX32 R197, R223.reuse, R187, 0x5, P0 ;  /* 0x000000bbdfc57211 */ /* 0x040fe800000f2eff */
[-C--:B------:R-:W-:Y:S03]  /*69f0*/  HMMA.16816.F32 R12, R176, R174.reuse, R12 ;  /* 0x000000aeb00c723c */ /* 0x080fe6000000180c */
[C---:B------:R-:W-:Y:S01]  /*6a00*/  IMAD.WIDE R204, R223.reuse, -0xc0, R196 ;  /* 0xffffff40dfcc7825 */ /* 0x040fe200078e02c4 */
[----:B---3--:R-:W-:Y:S04]  /*6a10*/  @P2 SHF.R.U32.HI R0, RZ, 0x2, R219 ;  /* 0x00000002ff002819 */ /* 0x008fe800000116db */
[C---:B------:R-:W-:Y:S04]  /*6a20*/  HMMA.16816.F32 R16, R164.reuse, R174, R16 ;  /* 0x000000aea410723c */ /* 0x040fe80000001810 */
[C---:B------:R-:W-:Y:S02]  /*6a30*/  LEA R184, P0, R223.reuse, R204, 0x5 ;  /* 0x000000ccdfb87211 */ /* 0x040fe400078028ff */
[----:B------:R-:W-:Y:S01]  /*6a40*/  @P2 LOP3.LUT R239, R218, 0x7, R0, 0xf8, !PT ;  /* 0x00000007daef2812 */ /* 0x000fe200078ef800 */
[C---:B------:R-:W-:Y:S01]  /*6a50*/  VIADD R0, R208.reuse, 0x40 ;  /* 0x00000040d0007836 */ /* 0x040fe20000000000 */
[C---:B------:R-:W-:Y:S01]  /*6a60*/  LEA.HI.X.SX32 R185, R223.reuse, R205, 0x5, P0 ;  /* 0x000000cddfb97211 */ /* 0x040fe200000f2eff */
[-C--:B----4-:R-:W-:Y:S03]  /*6a70*/  HMMA.16816.F32 R20, R164, R168.reuse, R20 ;  /* 0x000000a8a414723c */ /* 0x090fe60000001814 */
[C---:B------:R-:W-:Y:S01]  /*6a80*/  LEA R182, P0, R223.reuse, R184, 0x5 ;  /* 0x000000b8dfb67211 */ /* 0x040fe200078028ff */
[C---:B------:R-:W-:Y:S03]  /*6a90*/  @P3 VIADD R0, R208.reuse, 0xffffffc0 ;  /* 0xffffffc0d0003836 */ /* 0x040fe60000000000 */
[C---:B------:R-:W-:Y:S01]  /*6aa0*/  LEA.HI.X.SX32 R183, R223.reuse, R185, 0x5, P0 ;  /* 0x000000b9dfb77211 */ /* 0x040fe200000f2eff */
[C---:B------:R-:W-:Y:S04]  /*6ab0*/  HMMA.16816.F32 R24, R176.reuse, R168, R24 ;  /* 0x000000a8b018723c */ /* 0x040fe80000001818 */
[C---:B------:R-:W-:Y:S04]  /*6ac0*/  LEA R180, P0, R223.reuse, R182, 0x5 ;  /* 0x000000b6dfb47211 */ /* 0x040fe800078028ff */
[-C--:B------:R-:W-:Y:S03]  /*6ad0*/  HMMA.16816.F32 R28, R176, R170.reuse, R28 ;  /* 0x000000aab01c723c */ /* 0x080fe6000000181c */
[C---:B------:R-:W-:Y:S02]  /*6ae0*/  LEA.HI.X.SX32 R181, R223.reuse, R183, 0x5, P0 ;  /* 0x000000b7dfb57211 */ /* 0x040fe400000f2eff */
[----:B------:R-:W-:Y:S03]  /*6af0*/  LEA R174, P0, R223, R180, 0x5 ;  /* 0x000000b4dfae7211 */ /* 0x000fe600078028ff */
[----:B------:R-:W-:Y:S04]  /*6b00*/  HMMA.16816.F32 R32, R164, R170, R32 ;  /* 0x000000aaa420723c */ /* 0x000fe80000001820 */
[----:B------:R-:W-:Y:S01]  /*6b10*/  @P2 IMAD.WIDE.U32 R164, R239, R206, UR60 ;  /* 0x0000003cefa42e25 */ /* 0x000fe2000f8e00ce */
[C---:B------:R-:W-:Y:S01]  /*6b20*/  LEA.HI.X.SX32 R175, R223.reuse, R181, 0x5, P0 ;  /* 0x000000b5dfaf7211 */ /* 0x040fe200000f2eff */
[----:B------:R-:W-:Y:S01]  /*6b30*/  @UP0 UMOV UR60, UR13 ;  /* 0x0000000d003c0c82 */ /* 0x000fe20008000000 */
[C---:B------:R-:W-:Y:S01]  /*6b40*/  LEA R172, P0, R223.reuse, R174, 0x5 ;  /* 0x000000aedfac7211 */ /* 0x040fe200078028ff */
[----:B------:R-:W-:Y:S01]  /*6b50*/  @UP0 UMOV UR61, UR12 ;  /* 0x0000000c003d0c82 */ /* 0x000fe20008000000 */
[----:B------:R-:W5:Y:S01]  /*6b60*/  @P2 LDG.E R247, desc[UR32][R164.64+-0x100] ;  /* 0xffff0020a4f72981 */ /* 0x000f62000c1e1900 */
[----:B------:R-:W-:Y:S01]  /*6b70*/  UISETP.GT.AND UP0, UPT, UR43, UR49, UPT ;  /* 0x000000312b00728c */ /* 0x000fe2000bf04270 */
[C---:B------:R-:W-:Y:S03]  /*6b80*/  LEA.HI.X.SX32 R173, R223.reuse, R175, 0x5, P0 ;  /* 0x000000afdfad7211 */ /* 0x040fe600000f2eff */
[----:B------:R-:W5:Y:S01]  /*6b90*/  @P2 LDG.E R246, desc[UR32][R164.64+-0xe0] ;  /* 0xffff2020a4f62981 */ /* 0x000f62000c1e1900 */
[C---:B------:R-:W-:Y:S04]  /*6ba0*/  LEA R170, P0, R223.reuse, R172, 0x5 ;  /* 0x000000acdfaa7211 */ /* 0x040fe800078028ff */
[----:B------:R-:W5:Y:S01]  /*6bb0*/  @P2 LDG.E R245, desc[UR32][R164.64+-0x80] ;  /* 0xffff8020a4f52981 */ /* 0x000f62000c1e1900 */
[C---:B------:R-:W-:Y:S04]  /*6bc0*/  LEA.HI.X.SX32 R171, R223.reuse, R173, 0x5, P0 ;  /* 0x000000addfab7211 */ /* 0x040fe800000f2eff */
[----:B------:R1:W5:Y:S01]  /*6bd0*/  @P2 LDG.E R244, desc[UR32][R164.64+-0x60] ;  /* 0xffffa020a4f42981 */ /* 0x000362000c1e1900 */
[C---:B------:R-:W-:Y:S04]  /*6be0*/  IMAD.WIDE R176, R223.reuse, -0xc0, R170 ;  /* 0xffffff40dfb07825 */ /* 0x040fe800078e02aa */
[----:B------:R-:W-:Y:S01]  /*6bf0*/  REDG.E.ADD.F32.FTZ.RN.STRONG.GPU desc[UR32][R234.64], R4 ;  /* 0x00000004ea0079a6 */ /* 0x000fe2000c12f320 */
[C---:B------:R-:W-:Y:S04]  /*6c00*/  LEA R168, P0, R223.reuse, R176, 0x5 ;  /* 0x000000b0dfa87211 */ /* 0x040fe800078028ff */
[----:B------:R-:W-:Y:S01]  /*6c10*/  REDG.E.ADD.F32.FTZ.RN.STRONG.GPU desc[UR32][R228.64], R5 ;  /* 0x00000005e40079a6 */ /* 0x000fe2000c12f320 */
[C---:B------:R-:W-:Y:S04]  /*6c20*/  LEA.HI.X.SX32 R169, R223.reuse, R177, 0x5, P0 ;  /* 0x000000b1dfa97211 */ /* 0x040fe800000f2eff */
[----:B------:R2:W-:Y:S01]  /*6c30*/  REDG.E.ADD.F32.FTZ.RN.STRONG.GPU desc[UR32][R226.64], R6 ;  /* 0x00000006e20079a6 */ /* 0x0005e2000c12f320 */
[C---:B------:R-:W-:Y:S04]  /*6c40*/  LEA R166, P0, R223.reuse, R168, 0x5 ;  /* 0x000000a8dfa67211 */ /* 0x040fe800078028ff */
[----:B------:R3:W-:Y:S01]  /*6c50*/  REDG.E.ADD.F32.FTZ.RN.STRONG.GPU desc[UR32][R224.64], R7 ;  /* 0x00000007e00079a6 */ /* 0x0007e2000c12f320 */
[C---:B------:R-:W-:Y:S04]  /*6c60*/  LEA.HI.X.SX32 R167, R223.reuse, R169, 0x5, P0 ;  /* 0x000000a9dfa77211 */ /* 0x040fe800000f2eff */
[----:B------:R4:W-:Y:S05]  /*6c70*/  REDG.E.ADD.F32.FTZ.RN.STRONG.GPU desc[UR32][R202.64], R8 ;  /* 0x00000008ca0079a6 */ /* 0x0009ea000c12f320 */
[----:B------:R4:W-:Y:S01]  /*6c80*/  REDG.E.ADD.F32.FTZ.RN.STRONG.GPU desc[UR32][R200.64], R9 ;  /* 0x00000009c80079a6 */ /* 0x0009e2000c12f320 */
[C---:B-1----:R-:W-:Y:S04]  /*6c90*/  LEA R164, P0, R223.reuse, R166, 0x5 ;  /* 0x000000a6dfa47211 */ /* 0x042fe800078028ff */
[----:B------:R-:W-:Y:S01]  /*6ca0*/  REDG.E.ADD.F32.FTZ.RN.STRONG.GPU desc[UR32][R198.64], R10 ;  /* 0x0000000ac60079a6 */ /* 0x000fe2000c12f320 */
[C---:B------:R-:W-:Y:S04]  /*6cb0*/  LEA.HI.X.SX32 R165, R223.reuse, R167, 0x5, P0 ;  /* 0x000000a7dfa57211 */ /* 0x040fe800000f2eff */
[----:B------:R-:W-:Y:S05]  /*6cc0*/  REDG.E.ADD.F32.FTZ.RN.STRONG.GPU desc[UR32][R230.64], R11 ;  /* 0x0000000be60079a6 */ /* 0x000fea000c12f320 */
[----:B------:R-:W-:Y:S01]  /*6cd0*/  REDG.E.ADD.F32.FTZ.RN.STRONG.GPU desc[UR32][R234.64+0x80], R16 ;  /* 0x00008010ea0079a6 */ /* 0x000fe2000c12f320 */
[C---:B--2---:R-:W-:Y:S04]  /*6ce0*/  LEA R6, P0, R223.reuse, R164, 0x5 ;  /* 0x000000a4df067211 */ /* 0x044fe800078028ff */
[----:B------:R-:W-:Y:S01]  /*6cf0*/  REDG.E.ADD.F32.FTZ.RN.STRONG.GPU desc[UR32][R232.64+0x80], R17 ;  /* 0x00008011e80079a6 */ /* 0x000fe2000c12f320 */
[C---:B---3--:R-:W-:Y:S04]  /*6d00*/  LEA.HI.X.SX32 R7, R223.reuse, R165, 0x5, P0 ;  /* 0x000000a5df077211 */ /* 0x048fe800000f2eff */
[----:B------:R-:W-:Y:S01]  /*6d10*/  REDG.E.ADD.F32.FTZ.RN.STRONG.GPU desc[UR32][R194.64+0x80], R18 ;  /* 0x00008012c20079a6 */ /* 0x000fe2000c12f320 */
[C---:B------:R-:W-:Y:S04]  /*6d20*/  LEA R4, P0, R223.reuse, R6, 0x5 ;  /* 0x00000006df047211 */ /* 0x040fe800078028ff */
[----:B------:R-:W-:Y:S01]  /*6d30*/  REDG.E.ADD.F32.FTZ.RN.STRONG.GPU desc[UR32][R192.64+0x80], R19 ;  /* 0x00008013c00079a6 */ /* 0x000fe2000c12f320 */
[C---:B------:R-:W-:Y:S02]  /*6d40*/  LEA.HI.X.SX32 R5, R223.reuse, R7, 0x5, P0 ;  /* 0x00000007df057211 */ /* 0x040fe400000f2eff */
[C---:B----4-:R-:W-:Y:S02]  /*6d50*/  LEA R8, P0, R223.reuse, R4, 0x5 ;  /* 0x00000004df087211 */ /* 0x050fe400078028ff */
[----:B------:R-:W-:Y:S02]  /*6d60*/  REDG.E.ADD.F32.FTZ.RN.STRONG.GPU desc[UR32][R190.64+0x80], R12 ;  /* 0x0000800cbe0079a6 */ /* 0x000fe4000c12f320 */
[----:B------:R-:W-:Y:S03]  /*6d70*/  LEA.HI.X.SX32 R9, R223, R5, 0x5, P0 ;  /* 0x00000005df097211 */ /* 0x000fe600000f2eff */
        /* <DEDUP_REMOVED lines=341> */
[----:B------:R-:W-:-:S12]  /*82d0*/  UIMAD UR17, UR38, UR9, UR43 ;  /* 0x00000009261172a4 */ /* 0x000fd8000f8e022b */
.L_x_292:
        /* <DEDUP_REMOVED lines=14> */
.L_x_293:
[----:B------:R-:W2:Y:S01]  /*83c0*/  LDCU.64 UR8, c[0x0][0x5c8] ;  /* 0x0000b900ff0877ac */ /* 0x000ea20008000a00 */
[----:B------:R-:W-:-:S04]  /*83d0*/  UIADD3 UR12, UPT, UPT, UR39, UR40, URZ ;  /* 0x00000028270c7290 */ /* 0x000fc8000fffe0ff */
[----:B--2---:R-:W-:Y:S02]  /*83e0*/  UIMAD.WIDE.U32 UR14, UR12, UR8, URZ ;  /* 0x000000080c0e72a5 */ /* 0x004fe4000f8e00ff */
[----:B------:R-:W-:-:S04]  /*83f0*/  UIMAD UR12, UR12, UR9, URZ ;  /* 0x000000090c0c72a4 */ /* 0x000fc8000f8e02ff */
[----:B------:R-:W-:Y:S01]  /*8400*/  UIADD3 UR12, UPT, UPT, UR15, UR12, URZ ;  /* 0x0000000c0f0c7290 */ /* 0x000fe2000fffe0ff */
[----:B------:R-:W-:-:S05]  /*8410*/  UMOV UR16, UR14 ;  /* 0x0000000e00107c82 */ /* 0x000fca0008000000 */
[----:B-1----:R-:W-:-:S07]  /*8420*/  MOV R31, UR12 ;  /* 0x0000000c001f7c02 */ /* 0x002fce0008000f00 */
.L_x_294:
[----:B------:R-:W-:Y:S01]  /*8430*/  BAR.SYNC.DEFER_BLOCKING 0x0 ;  /* 0x0000000000007b1d */ /* 0x000fe20000010000 */
[----:B------:R-:W-:Y:S01]  /*8440*/  LOP3.LUT R0, R217, 0x1f8, RZ, 0xc0, !PT ;  /* 0x000001f8d9007812 */ /* 0x000fe200078ec0ff */
[----:B------:R-:W-:Y:S01]  /*8450*/  USHF.L.U32 UR14, UR34, 0x7, URZ ;  /* 0x00000007220e7899 */ /* 0x000fe200080006ff */
[----:B------:R-:W-:Y:S01]  /*8460*/  VIADD R7, R222, 0x20 ;  /* 0x00000020de077836 */ /* 0x000fe20000000000 */
[----:B------:R-:W-:Y:S01]  /*8470*/  USHF.L.U32 UR13, UR34, 0x7, URZ ;  /* 0x00000007220d7899 */ /* 0x000fe200080006ff */
[----:B------:R-:W-:Y:S01]  /*8480*/  LOP3.LUT R0, R0, 0x38, R219, 0x78, !PT ;  /* 0x0000003800007812 */ /* 0x000fe200078e78db */
[----:B------:R-:W-:Y:S02]  /*8490*/  UIMAD.WIDE.U32 UR40, UR14, UR10, URZ ;  /* 0x0000000a0e2872a5 */ /* 0x000fe4000f8e00ff */
[----:B------:R-:W1:Y:S01]  /*84a0*/  LDC.64 R8, c[0x0][0x5d8] ;  /* 0x00017600ff087b82 */ /* 0x000e620000000a00 */
[----:B------:R-:W-:Y:S01]  /*84b0*/  USHF.R.S32.HI UR15, URZ, 0x1f, UR14 ;  /* 0x0000001fff0f7899 */ /* 0x000fe2000801140e */
[--C-:B------:R-:W-:Y:S01]  /*84c0*/  LOP3.LUT R0, R0, 0x1e00, R217.reuse, 0xf8, !PT ;  /* 0x00001e0000007812 */ /* 0x100fe200078ef8d9 */
[----:B------:R-:W-:Y:S01]  /*84d0*/  UIADD3 UR31, UPT, UPT, -UR13, UR31, URZ ;  /* 0x0000001f0d1f7290 */ /* 0x000fe2000fffe1ff */
[----:B------:R-:W2:Y:S01]  /*84e0*/  S2R R17, SR_TID.X ;  /* 0x0000000000117919 */ /* 0x000ea20000002100 */
[----:B------:R-:W-:Y:S01]  /*84f0*/  IMAD.U32 R2, RZ, RZ, UR40 ;  /* 0x00000028ff027e24 */ /* 0x000fe2000f8e00ff */
[----:B------:R-:W-:Y:S01]  /*8500*/  LEA R0, R0, UR4, 0x1 ;  /* 0x0000000400007c11 */ /* 0x000fe2000f8e08ff */
[----:B------:R-:W-:Y:S01]  /*8510*/  UIMAD UR12, UR15, UR10, URZ ;  /* 0x0000000a0f0c72a4 */ /* 0x000fe2000f8e02ff */
[----:B------:R-:W3:Y:S01]  /*8520*/  LDC.64 R56, c[0x0][0x5e0] ;  /* 0x00017800ff387b82 */ /* 0x000ee20000000a00 */
[----:B------:R-:W-:Y:S01]  /*8530*/  ISETP.GE.AND P3, PT, R222, UR31, PT ;  /* 0x0000001fde007c0c */ /* 0x000fe2000bf66270 */
[----:B------:R-:W-:Y:S01]  /*8540*/  IMAD.U32 R3, RZ, RZ, UR41 ;  /* 0x00000029ff037e24 */ /* 0x000fe2000f8e00ff */
[----:B------:R-:W-:Y:S01]  /*8550*/  UIMAD UR12, UR14, UR11, UR12 ;  /* 0x0000000b0e0c72a4 */ /* 0x000fe2000f8e020c */
[----:B------:R-:W-:Y:S01]  /*8560*/  LOP3.LUT R4, R2, 0x38, R217, 0xf8, !PT ;  /* 0x0000003802047812 */ /* 0x000fe200078ef8d9 */
[C---:B------:R-:W-:Y:S01]  /*8570*/  VIADD R6, R222.reuse, 0x40 ;  /* 0x00000040de067836 */ /* 0x040fe20000000000 */
[----:B------:R-:W-:Y:S01]  /*8580*/  ISETP.GE.AND P6, PT, R7, UR31, PT ;  /* 0x0000001f07007c0c */ /* 0x000fe2000bfc6270 */
[----:B------:R-:W-:Y:S01]  /*8590*/  VIADD R5, R222, 0x60 ;  /* 0x00000060de057836 */ /* 0x000fe20000000000 */
[----:B------:R-:W-:Y:S01]  /*85a0*/  IADD3 R2, P0, PT, R4, UR42, RZ ;  /* 0x0000002a04027c10 */ /* 0x000fe2000ff1e0ff */
[----:B------:R4:W2:Y:S01]  /*85b0*/  LDS.128 R24, [R0+0xd000] ;  /* 0x00d0000000187984 */ /* 0x0008a20000000c00 */
[----:B------:R-:W-:Y:S01]  /*85c0*/  IMAD.U32 R4, RZ, RZ, UR12 ;  /* 0x0000000cff047e24 */ /* 0x000fe2000f8e00ff */
[----:B------:R-:W-:Y:S01]  /*85d0*/  ISETP.GE.AND P5, PT, R6, UR31, PT ;  /* 0x0000001f06007c0c */ /* 0x000fe2000bfa6270 */
[----:B------:R-:W-:Y:S01]  /*85e0*/  BSSY.RECONVERGENT B0, `(.L_x_295) ;  /* 0x000001c000007945 */ /* 0x000fe20003800200 */
[----:B------:R4:W2:Y:S01]  /*85f0*/  LDS.128 R20, [R0+0x11000] ;  /* 0x0110000000147984 */ /* 0x0008a20000000c00 */
[----:B------:R-:W-:-:S02]  /*8600*/  IADD3 R18, P2, PT, R222, 0x20, RZ ;  /* 0x00000020de127810 */ /* 0x000fc40007f5e0ff */
[----:B------:R-:W-:Y:S01]  /*8610*/  IADD3.X R3, PT, PT, R3, UR17, R4, P0, !PT ;  /* 0x0000001103037c10 */ /* 0x000fe200087fe404 */
[----:B------:R4:W2:Y:S01]  /*8620*/  LDS.128 R36, [R0+0x15000] ;  /* 0x0150000000247984 */ /* 0x0008a20000000c00 */
[----:B------:R-:W-:Y:S01]  /*8630*/  ISETP.GE.AND P4, PT, R5, UR31, PT ;  /* 0x0000001f05007c0c */ /* 0x000fe2000bf86270 */
[----:B------:R-:W-:Y:S01]  /*8640*/  IMAD.X R30, RZ, RZ, RZ, P2 ;  /* 0x000000ffff1e7224 */ /* 0x000fe200010e06ff */
[----:B------:R-:W-:Y:S01]  /*8650*/  IADD3 R28, P1, PT, R222, 0x40, RZ ;  /* 0x00000040de1c7810 */ /* 0x000fe20007f3e0ff */
[----:B------:R4:W2:Y:S01]  /*8660*/  LDS.128 R44, [R0+0x16000] ;  /* 0x01600000002c7984 */ /* 0x0008a20000000c00 */
[----:B-1----:R-:W-:Y:S01]  /*8670*/  IMAD.WIDE.U32 R6, R8, UR20, R2 ;  /* 0x0000001408067c25 */ /* 0x002fe2000f8e0002 */
[----:B------:R-:W-:Y:S02]  /*8680*/  IADD3 R29, P0, PT, R222, 0x60, RZ ;  /* 0x00000060de1d7810 */ /* 0x000fe40007f1e0ff */
[----:B------:R4:W1:Y:S01]  /*8690*/  LDS.128 R52, [R0+0x17000] ;  /* 0x0170000000347984 */ /* 0x0008620000000c00 */
[----:B------:R-:W-:-:S03]  /*86a0*/  IMAD R16, R9, UR20, R7 ;  /* 0x0000001409107c24 */ /* 0x000fc6000f8e0207 */
[----:B------:R4:W1:Y:S04]  /*86b0*/  LDS.128 R32, [R0+0x19000] ;  /* 0x0190000000207984 */ /* 0x0008680000000c00 */
[----:B------:R4:W1:Y:S04]  /*86c0*/  LDS.128 R40, [R0+0x1a000] ;  /* 0x01a0000000287984 */ /* 0x0008680000000c00 */
[----:B------:R4:W1:Y:S01]  /*86d0*/  LDS.128 R48, [R0+0x1b000] ;  /* 0x01b0000000307984 */ /* 0x0008620000000c00 */
[----:B---3--:R-:W-:Y:S05]  /*86e0*/  @P3 BRA `(.L_x_296) ;  /* 0x00000000002c3947 */ /* 0x008fea0003800000 */
[----:B------:R-:W3:Y:S01]  /*86f0*/  LDS.128 R8, [R0+0xc000] ;  /* 0x00c0000000087984 */ /* 0x000ee20000000c00 */
[----:B------:R-:W2:Y:S01]  /*8700*/  LDCU.64 UR12, c[0x0][0x560] ;  /* 0x0000ac00ff0c77ac */ /* 0x000ea20008000a00 */
[----:B------:R-:W-:Y:S02]  /*8710*/  MOV R2, R6 ;  /* 0x0000000600027202 */ /* 0x000fe40000000f00 */
[----:B------:R-:W4:Y:S01]  /*8720*/  LDS.128 R12, [R0+0x10000] ;  /* 0x01000000000c7984 */ /* 0x000f220000000c00 */
[----:B------:R-:W-:-:S03]  /*8730*/  MOV R3, R16 ;  /* 0x0000001000037202 */ /* 0x000fc60000000f00 */
[----:B------:R-:W-:-:S04]  /*8740*/  IMAD.WIDE.U32 R2, R222, UR10, R2 ;  /* 0x0000000ade027c25 */ /* 0x000fc8000f8e0002 */
[----:B------:R-:W-:Y:S01]  /*8750*/  IMAD R3, R222, UR11, R3 ;  /* 0x0000000bde037c24 */ /* 0x000fe2000f8e0203 */
[----:B--2---:R-:W-:-:S04]  /*8760*/  LEA R4, P2, R2, UR12, 0x1 ;  /* 0x0000000c02047c11 */ /* 0x004fc8000f8408ff */
[----:B------:R-:W-:-:S05]  /*8770*/  LEA.HI.X R5, R2, UR13, R3, 0x1, P2 ;  /* 0x0000000d02057c11 */ /* 0x000fca00090f0c03 */
[----:B---3--:R3:W-:Y:S04]  /*8780*/  STG.E.128 desc[UR32][R4.64], R8 ;  /* 0x0000000804007986 */ /* 0x0087e8000c101d20 */
[----:B----4-:R3:W-:Y:S02]  /*8790*/  STG.E.128 desc[UR32][R4.64+0x80], R12 ;  /* 0x0000800c04007986 */ /* 0x0107e4000c101d20 */
.L_x_296:
[----:B------:R-:W-:Y:S05]  /*87a0*/  BSYNC.RECONVERGENT B0 ;  /* 0x0000000000007941 */ /* 0x000fea0003800200 */
.L_x_295:
[----:B------:R-:W-:Y:S04]  /*87b0*/  BSSY.RECONVERGENT B0, `(.L_x_297) ;  /* 0x000000d000007945 */ /* 0x000fe80003800200 */
[----:B------:R-:W-:Y:S05]  /*87c0*/  @P6 BRA `(.L_x_298) ;  /* 0x00000000002c6947 */ /* 0x000fea0003800000 */
[----:B------:R-:W2:Y:S01]  /*87d0*/  LDCU.64 UR12, c[0x0][0x560] ;  /* 0x0000ac00ff0c77ac */ /* 0x000ea20008000a00 */
[----:B------:R-:W-:Y:S01]  /*87e0*/  MOV R2, R6 ;  /* 0x0000000600027202 */ /* 0x000fe20000000f00 */
[----:B---3--:R-:W-:Y:S01]  /*87f0*/  IMAD R4, R30, UR10, RZ ;  /* 0x0000000a1e047c24 */ /* 0x008fe2000f8e02ff */
[----:B------:R-:W-:-:S03]  /*8800*/  MOV R3, R16 ;  /* 0x0000001000037202 */ /* 0x000fc60000000f00 */
[C---:B------:R-:W-:Y:S02]  /*8810*/  IMAD R4, R18.reuse, UR11, R4 ;  /* 0x0000000b12047c24 */ /* 0x040fe4000f8e0204 */
[----:B------:R-:W-:-:S05]  /*8820*/  IMAD.WIDE.U32 R2, R18, UR10, R2 ;  /* 0x0000000a12027c25 */ /* 0x000fca000f8e0002 */
[----:B------:R-:W-:Y:S02]  /*8830*/  IADD3 R3, PT, PT, R4, R3, RZ ;  /* 0x0000000304037210 */ /* 0x000fe40007ffe0ff */
[----:B--2---:R-:W-:-:S04]  /*8840*/  LEA R4, P2, R2, UR12, 0x1 ;  /* 0x0000000c02047c11 */ /* 0x004fc8000f8408ff */
[----:B------:R-:W-:-:S05]  /*8850*/  LEA.HI.X R5, R2, UR13, R3, 0x1, P2 ;  /* 0x0000000d02057c11 */ /* 0x000fca00090f0c03 */
[----:B------:R2:W-:Y:S04]  /*8860*/  STG.E.128 desc[UR32][R4.64], R24 ;  /* 0x0000001804007986 */ /* 0x0005e8000c101d20 */
[----:B------:R2:W-:Y:S02]  /*8870*/  STG.E.128 desc[UR32][R4.64+0x80], R20 ;  /* 0x0000801404007986 */ /* 0x0005e4000c101d20 */
.L_x_298:
[----:B------:R-:W-:Y:S05]  /*8880*/  BSYNC.RECONVERGENT B0 ;  /* 0x0000000000007941 */ /* 0x000fea0003800200 */
.L_x_297:
[----:B---3--:R3:W1:Y:S01]  /*8890*/  LDS.128 R12, [R0+0xe000] ;  /* 0x00e00000000c7984 */ /* 0x0086620000000c00 */
[----:B------:R-:W-:Y:S01]  /*88a0*/  BSSY.RECONVERGENT B0, `(.L_x_299) ;  /* 0x0000010000007945 */ /* 0x000fe20003800200 */
[----:B--2---:R-:W-:Y:S02]  /*88b0*/  SHF.L.U32 R21, R17, 0x3, RZ ;  /* 0x0000000311157819 */ /* 0x004fe400000006ff */
[----:B------:R3:W2:Y:S01]  /*88c0*/  LDS.128 R8, [R0+0x12000] ;  /* 0x0120000000087984 */ /* 0x0006a20000000c00 */
[----:B------:R-:W-:Y:S01]  /*88d0*/  IADD3.X R20, PT, PT, RZ, RZ, RZ, P1, !PT ;  /* 0x000000ffff147210 */ /* 0x000fe20000ffe4ff */
[----:B------:R-:W-:Y:S06]  /*88e0*/  @P5 BRA `(.L_x_300) ;  /* 0x00000000002c5947 */ /* 0x000fec0003800000 */
[----:B------:R-:W4:Y:S01]  /*88f0*/  LDCU.64 UR12, c[0x0][0x560] ;  /* 0x0000ac00ff0c77ac */ /* 0x000f220008000a00 */
[----:B------:R-:W-:Y:S01]  /*8900*/  MOV R2, R6 ;  /* 0x0000000600027202 */ /* 0x000fe20000000f00 */
[----:B------:R-:W-:Y:S01]  /*8910*/  IMAD R4, R20, UR10, RZ ;  /* 0x0000000a14047c24 */ /* 0x000fe2000f8e02ff */
[----:B------:R-:W-:-:S03]  /*8920*/  MOV R3, R16 ;  /* 0x0000001000037202 */ /* 0x000fc60000000f00 */
[C---:B------:R-:W-:Y:S02]  /*8930*/  IMAD R4, R28.reuse, UR11, R4 ;  /* 0x0000000b1c047c24 */ /* 0x040fe4000f8e0204 */
[----:B------:R-:W-:-:S05]  /*8940*/  IMAD.WIDE.U32 R2, R28, UR10, R2 ;  /* 0x0000000a1c027c25 */ /* 0x000fca000f8e0002 */
[----:B------:R-:W-:Y:S02]  /*8950*/  IADD3 R3, PT, PT, R4, R3, RZ ;  /* 0x0000000304037210 */ /* 0x000fe40007ffe0ff */
[----:B----4-:R-:W-:-:S04]  /*8960*/  LEA R4, P1, R2, UR12, 0x1 ;  /* 0x0000000c02047c11 */ /* 0x010fc8000f8208ff */
[----:B------:R-:W-:-:S05]  /*8970*/  LEA.HI.X R5, R2, UR13, R3, 0x1, P1 ;  /* 0x0000000d02057c11 */ /* 0x000fca00088f0c03 */
[----:B-1----:R1:W-:Y:S04]  /*8980*/  STG.E.128 desc[UR32][R4.64], R12 ;  /* 0x0000000c04007986 */ /* 0x0023e8000c101d20 */
[----:B--2---:R1:W-:Y:S02]  /*8990*/  STG.E.128 desc[UR32][R4.64+0x80], R8 ;  /* 0x0000800804007986 */ /* 0x0043e4000c101d20 */
.L_x_300:
[----:B------:R-:W-:Y:S05]  /*89a0*/  BSYNC.RECONVERGENT B0 ;  /* 0x0000000000007941 */ /* 0x000fea0003800200 */
.L_x_299:
[----:B-1----:R1:W1:Y:S01]  /*89b0*/  LDS.128 R12, [R0+0xf000] ;  /* 0x00f00000000c7984 */ /* 0x0022620000000c00 */
[----:B------:R-:W-:Y:S01]  /*89c0*/  BSSY.RECONVERGENT B0, `(.L_x_301) ;  /* 0x0000011000007945 */ /* 0x000fe20003800200 */
[----:B------:R-:W-:Y:S01]  /*89d0*/  IMAD.U32 R17, RZ, RZ, UR8 ;  /* 0x00000008ff117e24 */ /* 0x000fe2000f8e00ff */
[----:B------:R-:W-:Y:S01]  /*89e0*/  IADD3.X R19, PT, PT, RZ, RZ, RZ, P0, !PT ;  /* 0x000000ffff137210 */ /* 0x000fe200007fe4ff */
[----:B--2---:R2:W1:Y:S01]  /*89f0*/  LDS.128 R8, [R0+0x13000] ;  /* 0x0130000000087984 */ /* 0x0044620000000c00 */
[----:B------:R-:W-:Y:S01]  /*8a00*/  LOP3.LUT R21, R21, 0x38, RZ, 0xc0, !PT ;  /* 0x0000003815157812 */ /* 0x000fe200078ec0ff */
[----:B------:R-:W-:Y:S06]  /*8a10*/  @P4 BRA `(.L_x_302) ;  /* 0x00000000002c4947 */ /* 0x000fec0003800000 */
[----:B------:R-:W3:Y:S01]  /*8a20*/  LDCU.64 UR12, c[0x0][0x560] ;  /* 0x0000ac00ff0c77ac */ /* 0x000ee20008000a00 */
[----:B------:R-:W-:Y:S01]  /*8a30*/  MOV R2, R6 ;  /* 0x0000000600027202 */ /* 0x000fe20000000f00 */
[----:B------:R-:W-:Y:S01]  /*8a40*/  IMAD R7, R19, UR10, RZ ;  /* 0x0000000a13077c24 */ /* 0x000fe2000f8e02ff */
[----:B------:R-:W-:-:S03]  /*8a50*/  MOV R3, R16 ;  /* 0x0000001000037202 */ /* 0x000fc60000000f00 */
[----:B------:R-:W-:-:S04]  /*8a60*/  IMAD.WIDE.U32 R4, R29, UR10, R2 ;  /* 0x0000000a1d047c25 */ /* 0x000fc8000f8e0002 */
[----:B------:R-:W-:-:S05]  /*8a70*/  IMAD R2, R29, UR11, R7 ;  /* 0x0000000b1d027c24 */ /* 0x000fca000f8e0207 */
[----:B------:R-:W-:Y:S02]  /*8a80*/  IADD3 R3, PT, PT, R2, R5, RZ ;  /* 0x0000000502037210 */ /* 0x000fe40007ffe0ff */
[----:B---3--:R-:W-:-:S04]  /*8a90*/  LEA R2, P0, R4, UR12, 0x1 ;  /* 0x0000000c04027c11 */ /* 0x008fc8000f8008ff */
[----:B------:R-:W-:-:S05]  /*8aa0*/  LEA.HI.X R3, R4, UR13, R3, 0x1, P0 ;  /* 0x0000000d04037c11 */ /* 0x000fca00080f0c03 */
[----:B-1----:R1:W-:Y:S04]  /*8ab0*/  STG.E.128 desc[UR32][R2.64], R12 ;  /* 0x0000000c02007986 */ /* 0x0023e8000c101d20 */
[----:B------:R1:W-:Y:S02]  /*8ac0*/  STG.E.128 desc[UR32][R2.64+0x80], R8 ;  /* 0x0000800802007986 */ /* 0x0003e4000c101d20 */
.L_x_302:
[----:B------:R-:W-:Y:S05]  /*8ad0*/  BSYNC.RECONVERGENT B0 ;  /* 0x0000000000007941 */ /* 0x000fea0003800200 */
.L_x_301:
[----:B-1----:R1:W1:Y:S01]  /*8ae0*/  LDS.128 R12, [R0+0x14000] ;  /* 0x01400000000c7984 */ /* 0x0022620000000c00 */
[----:B------:R-:W-:Y:S01]  /*8af0*/  MOV R2, R21 ;  /* 0x0000001500027202 */ /* 0x000fe20000000f00 */
[----:B------:R-:W-:Y:S01]  /*8b00*/  UIMAD UR15, UR15, UR8, URZ ;  /* 0x000000080f0f72a4 */ /* 0x000fe2000f8e02ff */
[----:B------:R-:W-:Y:S01]  /*8b10*/  MOV R3, RZ ;  /* 0x000000ff00037202 */ /* 0x000fe20000000f00 */
[----:B------:R1:W1:Y:S01]  /*8b20*/  LDS.128 R8, [R0+0x18000] ;  /* 0x0180000000087984 */ /* 0x0002620000000c00 */
[----:B------:R-:W-:Y:S01]  /*8b30*/  BSSY.RECONVERGENT B0, `(.L_x_303) ;  /* 0x0000011000007945 */ /* 0x000fe20003800200 */
[----:B------:R-:W-:Y:S01]  /*8b40*/  UIMAD UR15, UR14, UR9, UR15 ;  /* 0x000000090e0f72a4 */ /* 0x000fe2000f8e020f */
[----:B------:R-:W-:-:S03]  /*8b50*/  IMAD.WIDE.U32 R2, R17, UR14, R2 ;  /* 0x0000000e11027c25 */ /* 0x000fc6000f8e0002 */
[----:B------:R-:W-:-:S04]  /*8b60*/  IADD3 R2, P0, PT, R2, UR16, RZ ;  /* 0x0000001002027c10 */ /* 0x000fc8000ff1e0ff */
[----:B------:R-:W-:-:S03]  /*8b70*/  IADD3.X R3, PT, PT, R31, UR15, R3, P0, !PT ;  /* 0x0000000f1f037c10 */ /* 0x000fc600087fe403 */
[----:B------:R-:W-:-:S04]  /*8b80*/  IMAD.WIDE.U32 R6, R56, UR20, R2 ;  /* 0x0000001438067c25 */ /* 0x000fc8000f8e0002 */
[----:B------:R-:W-:Y:S01]  /*8b90*/  IMAD R16, R57, UR20, R7 ;  /* 0x0000001439107c24 */ /* 0x000fe2000f8e0207 */
[----:B------:R-:W-:Y:S06]  /*8ba0*/  @P3 BRA `(.L_x_304) ;  /* 0x0000000000243947 */ /* 0x000fec0003800000 */
[----:B------:R-:W1:Y:S01]  /*8bb0*/  LDCU.64 UR10, c[0x0][0x568] ;  /* 0x0000ad00ff0a77ac */ /* 0x000e620008000a00 */
[----:B------:R-:W-:Y:S02]  /*8bc0*/  MOV R2, R6 ;  /* 0x0000000600027202 */ /* 0x000fe40000000f00 */
[----:B------:R-:W-:-:S03]  /*8bd0*/  MOV R3, R16 ;  /* 0x0000001000037202 */ /* 0x000fc60000000f00 */
[----:B------:R-:W-:-:S04]  /*8be0*/  IMAD.WIDE.U32 R4, R222, UR8, R2 ;  /* 0x00000008de047c25 */ /* 0x000fc8000f8e0002 */
[----:B-1234-:R-:W-:Y:S01]  /*8bf0*/  IMAD R0, R222, UR9, R5 ;  /* 0x00000009de007c24 */ /* 0x01efe2000f8e0205 */
[----:B------:R-:W-:-:S04]  /*8c00*/  LEA R2, P0, R4, UR10, 0x1 ;  /* 0x0000000a04027c11 */ /* 0x000fc8000f8008ff */
[----:B------:R-:W-:-:S05]  /*8c10*/  LEA.HI.X R3, R4, UR11, R0, 0x1, P0 ;  /* 0x0000000b04037c11 */ /* 0x000fca00080f0c00 */
[----:B------:R1:W-:Y:S04]  /*8c20*/  STG.E.128 desc[UR32][R2.64], R12 ;  /* 0x0000000c02007986 */ /* 0x0003e8000c101d20 */
[----:B------:R1:W-:Y:S02]  /*8c30*/  STG.E.128 desc[UR32][R2.64+0x80], R8 ;  /* 0x0000800802007986 */ /* 0x0003e4000c101d20 */
.L_x_304:
[----:B------:R-:W-:Y:S05]  /*8c40*/  BSYNC.RECONVERGENT B0 ;  /* 0x0000000000007941 */ /* 0x000fea0003800200 */
.L_x_303:
[----:B------:R-:W-:Y:S04]  /*8c50*/  BSSY.RECONVERGENT B0, `(.L_x_305) ;  /* 0x000000d000007945 */ /* 0x000fe80003800200 */
[----:B------:R-:W-:Y:S05]  /*8c60*/  @P6 BRA `(.L_x_306) ;  /* 0x00000000002c6947 */ /* 0x000fea0003800000 */
[----:B------:R-:W2:Y:S01]  /*8c70*/  LDCU.64 UR10, c[0x0][0x568] ;  /* 0x0000ad00ff0a77ac */ /* 0x000ea20008000a00 */
[----:B-1----:R-:W-:Y:S01]  /*8c80*/  MOV R2, R6 ;  /* 0x0000000600027202 */ /* 0x002fe20000000f00 */
[----:B--234-:R-:W-:Y:S01]  /*8c90*/  IMAD R0, R30, UR8, RZ ;  /* 0x000000081e007c24 */ /* 0x01cfe2000f8e02ff */
[----:B------:R-:W-:-:S03]  /*8ca0*/  MOV R3, R16 ;  /* 0x0000001000037202 */ /* 0x000fc60000000f00 */
[C---:B------:R-:W-:Y:S02]  /*8cb0*/  IMAD R0, R18.reuse, UR9, R0 ;  /* 0x0000000912007c24 */ /* 0x040fe4000f8e0200 */
[----:B------:R-:W-:-:S05]  /*8cc0*/  IMAD.WIDE.U32 R2, R18, UR8, R2 ;  /* 0x0000000812027c25 */ /* 0x000fca000f8e0002 */
[----:B------:R-:W-:Y:S02]  /*8cd0*/  IADD3 R0, PT, PT, R0, R3, RZ ;  /* 0x0000000300007210 */ /* 0x000fe40007ffe0ff */
[----:B------:R-:W-:-:S04]  /*8ce0*/  LEA R4, P0, R2, UR10, 0x1 ;  /* 0x0000000a02047c11 */ /* 0x000fc8000f8008ff */
[----:B------:R-:W-:-:S05]  /*8cf0*/  LEA.HI.X R5, R2, UR11, R0, 0x1, P0 ;  /* 0x0000000b02057c11 */ /* 0x000fca00080f0c00 */
[----:B------:R1:W-:Y:S04]  /*8d00*/  STG.E.128 desc[UR32][R4.64], R36 ;  /* 0x0000002404007986 */ /* 0x0003e8000c101d20 */
[----:B------:R1:W-:Y:S02]  /*8d10*/  STG.E.128 desc[UR32][R4.64+0x80], R32 ;  /* 0x0000802004007986 */ /* 0x0003e4000c101d20 */
.L_x_306:
[----:B------:R-:W-:Y:S05]  /*8d20*/  BSYNC.RECONVERGENT B0 ;  /* 0x0000000000007941 */ /* 0x000fea0003800200 */
.L_x_305:
        /* <DEDUP_REMOVED lines=13> */
.L_x_308:
[----:B------:R-:W-:Y:S05]  /*8e00*/  BSYNC.RECONVERGENT B0 ;  /* 0x0000000000007941 */ /* 0x000fea0003800200 */
.L_x_307:
        /* <DEDUP_REMOVED lines=12> */
.L_x_288:
[----:B------:R-:W-:Y:S05]  /*8ed0*/  BSYNC.RECONVERGENT B1 ;  /* 0x0000000000017941 */ /* 0x000fea0003800200 */
.L_x_258:
[----:B------:R-:W2:Y:S01]  /*8ee0*/  LDCU UR9, c[0x0][0x438] ;  /* 0x00008700ff0977ac */ /* 0x000ea20008000800 */
[----:B------:R-:W4:Y:S01]  /*8ef0*/  LDCU UR10, c[0x0][0x370] ;  /* 0x00006e00ff0a77ac */ /* 0x000f220008000800 */
[----:B--2---:R-:W-:-:S04]  /*8f00*/  UIADD3 UR9, UPT, UPT, UR9, 0x7f, URZ ;  /* 0x0000007f09097890 */ /* 0x004fc8000fffe0ff */
[----:B------:R-:W-:Y:S02]  /*8f10*/  USHF.R.S32.HI UR8, URZ, 0x1f, UR9 ;  /* 0x0000001fff087899 */ /* 0x000fe40008011409 */
[----:B----4-:R-:W-:Y:S02]  /*8f20*/  UIADD3 UR34, UPT, UPT, UR10, UR34, URZ ;  /* 0x000000220a227290 */ /* 0x010fe4000fffe0ff */
[----:B------:R-:W-:Y:S01]  /*8f30*/  ULEA.HI UR8, UR8, UR9, URZ, 0x7 ;  /* 0x0000000908087291 */ /* 0x000fe2000f8f38ff */
[----:B------:R-:W-:-:S03]  /*8f40*/  UMOV UR10, UR19 ;  /* 0x00000013000a7c82 */ /* 0x000fc60008000000 */
[----:B------:R-:W-:-:S04]  /*8f50*/  USHF.R.S32.HI UR8, URZ, 0x7, UR8 ;  /* 0x00000007ff087899 */ /* 0x000fc80008011408 */
[----:B------:R-:W-:-:S09]  /*8f60*/  UISETP.GE.AND UP0, UPT, UR34, UR8, UPT ;  /* 0x000000082200728c */ /* 0x000fd2000bf06270 */
[----:B------:R-:W-:Y:S05]  /*8f70*/  BRA.U !UP0, `(.L_x_309) ;  /* 0xffffff7108e07547 */ /* 0x000fea000b83ffff */
[----:B------:R-:W-:Y:S05]  /*8f80*/  EXIT ;  /* 0x000000000000794d */ /* 0x000fea0003800000 */
.L_x_310:
        /* <DEDUP_REMOVED lines=15> */
.L_x_1247:


//--------------------- .text._ZN5flash44flash_bwd_dq_dk_dv_loop_seqk_parallel_kernelI23Flash_bwd_kernel_traitsILi128ELi64ELi128ELi8ELi2ELi4ELi2ELb0ELb0EN7cutlass6half_tE19Flash_kernel_traitsILi128ELi64ELi128ELi8ES3_EELb0ELb1ELb0ELb1ELb0ELb0ELb0EEEvNS_16Flash_bwd_paramsE --------------------------
	.section	.text._ZN5flash44flash_bwd_dq_dk_dv_loop_seqk_parallel_kernelI23Flash_bwd_kernel_traitsILi128ELi64ELi128ELi8ELi2ELi4ELi2ELb0ELb0EN7cutlass6half_tE19Flash_kernel_traitsILi128ELi64ELi128ELi8ES3_EELb0ELb1ELb0ELb1ELb0ELb0ELb0EEEvNS_16Flash_bwd_paramsE,"ax",@progbits
	.align	128
        .global         _ZN5flash44flash_bwd_dq_dk_dv_loop_seqk_parallel_kernelI23Flash_bwd_kernel_traitsILi128ELi64ELi128ELi8ELi2ELi4ELi2ELb0ELb0EN7cutlass6half_tE19Flash_kernel_traitsILi128ELi64ELi128ELi8ES3_EELb0ELb1ELb0ELb1ELb0ELb0ELb0EEEvNS_16Flash_bwd_paramsE
        .type           _ZN5flash44flash_bwd_dq_dk_dv_loop_seqk_parallel_kernelI23Flash_bwd_kernel_traitsILi128ELi64ELi128ELi8ELi2ELi4ELi2ELb0ELb0EN7cutlass6half_tE19Flash_kernel_traitsILi128ELi64ELi128ELi8ES3_EELb0ELb1ELb0ELb1ELb0ELb0ELb0EEEvNS_16Flash_bwd_paramsE,@function
        .size           _ZN5flash44flash_bwd_dq_dk_dv_loop_seqk_parallel_kernelI23Flash_bwd_kernel_traitsILi128ELi64ELi128ELi8ELi2ELi4ELi2ELb0ELb0EN7cutlass6half_tE19Flash_kernel_traitsILi128ELi64ELi128ELi8ES3_EELb0ELb1ELb0ELb1ELb0ELb0ELb0EEEvNS_16Flash_bwd_paramsE,(.L_x_1248 - _ZN5flash44flash_bwd_dq_dk_dv_loop_seqk_parallel_kernelI23Flash_bwd_kernel_traitsILi128ELi64ELi128ELi8ELi2ELi4ELi2ELb0ELb0EN7cutlass6half_tE19Flash_kernel_traitsILi128ELi64ELi128ELi8ES3_EELb0ELb1ELb0ELb1ELb0ELb0ELb0EEEvNS_16Flash_bwd_paramsE)
        .other          _ZN5flash44flash_bwd_dq_dk_dv_loop_seqk_parallel_kernelI23Flash_bwd_kernel_traitsILi128ELi64ELi128ELi8ELi2ELi4ELi2ELb0ELb0EN7cutlass6half_tE19Flash_kernel_traitsILi128ELi64ELi128ELi8ES3_EELb0ELb1ELb0ELb1ELb0ELb0ELb0EEEvNS_16Flash_bwd_paramsE,@"STO_CUDA_ENTRY STV_DEFAULT"
_ZN5flash44flash_bwd_dq_dk_dv_loop_seqk_parallel_kernelI23Flash_bwd_kernel_traitsILi128ELi64ELi128ELi8ELi2ELi4ELi2ELb0ELb0EN7cutlass6half_tE19Flash_kernel_traitsILi128ELi64ELi128ELi8ES3_EELb0ELb1ELb0ELb1ELb0ELb0ELb0EEEvNS_16Flash_bwd_paramsE:
.text._ZN5flash44flash_bwd_dq_dk_dv_loop_seqk_parallel_kernelI23Flash_bwd_kernel_traitsILi128ELi64ELi128ELi8ELi2ELi4ELi2ELb0ELb0EN7cutlass6half_tE19Flash_kernel_traitsILi128ELi64ELi128ELi8ES3_EELb0ELb1ELb0ELb1ELb0ELb0ELb0EEEvNS_16Flash_bwd_paramsE:
        /* <DEDUP_REMOVED lines=19> */
[----:B------:R-:W-:Y:S01]  /*0130*/  S2UR UR19, SR_CTAID.Y ;  /* 0x00000000001379c3 */ /* 0x000fe20000002600 */
[----:B-1----:R-:W-:-:S02]  /*0140*/  ULEA UR44, UP0, UR25, UR44, 0x2 ;  /* 0x0000002c192c7291 */ /* 0x002fc4000f8010ff */
[----:B--2---:R-:W-:Y:S02]  /*0150*/  UISETP.EQ.U32.AND UP2, UPT, UR4, URZ, UPT ;  /* 0x000000ff0400728c */ /* 0x004fe4000bf42070 */
[----:B------:R-:W-:Y:S02]  /*0160*/  UISETP.NE.U32.AND UP6, UPT, UR4, URZ, UPT ;  /* 0x000000ff0400728c */ /* 0x000fe4000bfc5070 */
[----:B------:R-:W-:Y:S01]  /*0170*/  ULEA.HI.X UR45, UR25, UR45, URZ, 0x2, UP0 ;  /* 0x0000002d192d7291 */ /* 0x000fe200080f14ff */
[----:B------:R-:W1:Y:S01]  /*0180*/  S2UR UR4, SR_CgaCtaId ;  /* 0x00000000000479c3 */ /* 0x000e620000008800 */
[----:B---3--:R-:W-:Y:S02]  /*0190*/  UISETP.NE.U32.AND UP1, UPT, UR6, URZ, UPT ;  /* 0x000000ff0600728c */ /* 0x008fe4000bf25070 */
[----:B------:R-:W-:Y:S02]  /*01a0*/  UISETP.NE.U32.AND UP0, UPT, UR6, URZ, UPT ;  /* 0x000000ff0600728c */ /* 0x000fe4000bf05070 */
[----:B------:R-:W-:-:S02]  /*01b0*/  UISETP.NE.AND.EX UP5, UPT, UR7, URZ, UPT, UP1 ;  /* 0x000000ff0700728c */ /* 0x000fc4000bfa5310 */
[----:B------:R-:W-:Y:S01]  /*01c0*/  UISETP.NE.AND.EX UP4, UPT, UR7, URZ, UPT, UP0 ;  /* 0x000000ff0700728c */ /* 0x000fe2000bf85300 */
[----:B------:R-:W2:Y:S01]  /*01d0*/  S2UR UR22, SR_CTAID.X ;  /* 0x00000000001679c3 */ /* 0x000ea20000002500 */
[----:B------:R-:W3:Y:S01]  /*01e0*/  LDCU.64 UR6, c[0x0][0x470] ;  /* 0x00008e00ff0677ac */ /* 0x000ee20008000a00 */
[----:B----4-:R-:W-:Y:S02]  /*01f0*/  UISETP.NE.AND UP3, UPT, UR8, URZ, UPT ;  /* 0x000000ff0800728c */ /* 0x010fe4000bf65270 */
[----:B------:R-:W-:-:S04]  /*0200*/  UISETP.NE.AND.EX UP6, UPT, UR5, URZ, UPT, UP6 ;  /* 0x000000ff0500728c */ /* 0x000fc8000bfc5360 */
[----:B------:R-:W4:Y:S01]  /*0210*/  S2UR UR18, SR_CTAID.Y ;  /* 0x00000000001279c3 */ /* 0x000f220000002600 */
[----:B------:R-:W-:Y:S01]  /*0220*/  UISETP.EQ.OR.EX UP0, UPT, UR5, URZ, !UP3, UP2 ;  /* 0x000000ff0500728c */ /* 0x000fe2000df02720 */
[----:B------:R-:W-:Y:S02]  /*0230*/  UMOV UR8, 0x400 ;  /* 0x0000040000087882 */ /* 0x000fe40000000000 */
[----:B------:R-:W-:Y:S01]  /*0240*/  UMOV UR5, 0x400 ;  /* 0x0000040000057882 */ /* 0x000fe20000000000 */
[----:B------:R-:W-:Y:S02]  /*0250*/  UP2UR UR27, UPR, URZ, 0x1 ;  /* 0x00000001ff1b7883 */ /* 0x000fe40008000000 */
[----:B------:R-:W-:Y:S01]  /*0260*/  UP2UR UR26, UPR, URZ, 0x8 ;  /* 0x00000008ff1a7883 */ /* 0x000fe20008000000 */
[----:B------:R-:W2:Y:S01]  /*0270*/  S2UR UR21, SR_CTAID.Z ;  /* 0x00000000001579c3 */ /* 0x000ea20000002700 */
[----:B-1----:R-:W-:Y:S02]  /*0280*/  ULEA UR4, UR4, UR5, 0x18 ;  /* 0x0000000504047291 */ /* 0x002fe4000f8ec0ff */
[----:B---3--:R-:W-:Y:S01]  /*0290*/  UISETP.NE.U32.AND UP0, UPT, UR6, URZ, UPT ;  /* 0x000000ff0600728c */ /* 0x008fe2000bf05070 */
[----:B------:R-:W1:Y:S01]  /*02a0*/  LDCU.64 UR28, c[0x0][0x460] ;  /* 0x00008c00ff1c77ac */ /* 0x000e620008000a00 */
[----:B------:R-:W3:Y:S01]  /*02b0*/  LDCU UR20, c[0x0][0x438] ;  /* 0x00008700ff1477ac */ /* 0x000ee20008000800 */
[----:B------:R-:W1:Y:S01]  /*02c0*/  @!UP4 LDCU UR23, c[0x0][0x434] ;  /* 0x00008680ff17c7ac */ /* 0x000e620008000800 */
[----:B------:R-:W-:-:S02]  /*02d0*/  ULEA UR36, UR36, UR8, 0x18 ;  /* 0x0000000824247291 */ /* 0x000fc4000f8ec0ff */
[----:B------:R-:W-:Y:S02]  /*02e0*/  UIADD3 UR33, UPT, UPT, UR4, 0x20000, URZ ;  /* 0x0002000004217890 */ /* 0x000fe4000fffe0ff */
[----:B------:R-:W-:Y:S01]  /*02f0*/  UISETP.NE.AND.EX UP3, UPT, UR7, URZ, UPT, UP0 ;  /* 0x000000ff0700728c */ /* 0x000fe2000bf65300 */
[----:B------:R-:W-:Y:S01]  /*0300*/  UMOV UR30, 0xffffc000 ;  /* 0xffffc000001e7882 */ /* 0x000fe20000000000 */
[----:B------:R-:W-:Y:S01]  /*0310*/  UMOV UR31, URZ ;  /* 0x000000ff001f7c82 */ /* 0x000fe20008000000 */
[----:B------:R-:W-:-:S08]  /*0320*/  UMOV UR32, URZ ;  /* 0x000000ff00207c82 */ /* 0x000fd00008000000 */
.L_x_391:
[----:B------:R-:W5:Y:S01]  /*0330*/  LDCU.64 UR8, c[0x0][0x478] ;  /* 0x00008f00ff0877ac */ /* 0x000f620008000a00 */
        /* <DEDUP_REMOVED lines=8> */
[----:B-1----:R-:W-:Y:S02]  /*03c0*/  UIMAD.WIDE.U32 UR12, UR25, 0x4, UR28 ;  /* 0x00000004190c78a5 */ /* 0x002fe4000f8e001c */
[----:B-----5:R-:W-:Y:S02]  /*03d0*/  UISETP.NE.U32.AND UP0, UPT, UR8, URZ, UPT ;  /* 0x000000ff0800728c */ /* 0x020fe4000bf05070 */
[----:B------:R-:W5:Y:S02]  /*03e0*/  @P1 LDG.E R6, desc[UR34][R4.64] ;  /* 0x0000002204061981 */ /* 0x000f64000c1e1900 */
[----:B------:R-:W-:-:S06]  /*03f0*/  UISETP.NE.AND.EX UP0, UPT, UR9, URZ, UPT, UP0 ;  /* 0x000000ff0900728c */ /* 0x000fcc000bf05300 */
[----:B------:R-:W-:-:S05]  /*0400*/  PLOP3.LUT P0, PT, PT, PT, UP0, 0x80, 0x8 ;  /* 0x000000000008781c */ /* 0x000fca0003f0f008 */
[----:B------:R-:W-:Y:S01]  /*0410*/  @UP0 ULEA UR14, UP1, UR25, UR8, 0x2 ;  /* 0x00000008190e0291 */ /* 0x000fe2000f8210ff */
[----:B------:R-:W-:Y:S01]  /*0420*/  PLOP3.LUT P3, PT, PT, PT, UP2, 0x80, 0x8 ;  /* 0x000000000008781c */ /* 0x000fe20003f6f028 */
[----:B------:R-:W1:Y:S02]  /*0430*/  @!UP0 LDCU UR5, c[0x0][0x43c] ;  /* 0x00008780ff0587ac */ /* 0x000e640008000800 */
[----:B------:R-:W-:Y:S02]  /*0440*/  @UP0 ULEA.HI.X UR15, UR25, UR9, URZ, 0x2, UP1 ;  /* 0x00000009190f0291 */ /* 0x000fe400088f14ff */
[----:B--23--:R-:W-:Y:S01]  /*0450*/  IMAD.U32 R2, RZ, RZ, UR14 ;  /* 0x0000000eff027e24 */ /* 0x00cfe2000f8e00ff */
[----:B------:R-:W4:Y:S03]  /*0460*/  @!UP0 LDCU.64 UR8, c[0x0][0x488] ;  /* 0x00009100ff0887ac */ /* 0x000f260008000a00 */
[----:B------:R-:W-:-:S05]  /*0470*/  IMAD.U32 R3, RZ, RZ, UR15 ;  /* 0x0000000fff037e24 */ /* 0x000fca000f8e00ff */
[----:B------:R3:W2:Y:S01]  /*0480*/  @P0 LDG.E R4, desc[UR34][R2.64] ;  /* 0x0000002202040981 */ /* 0x0006a2000c1e1900 */
[----:B------:R-:W-:Y:S01]  /*0490*/  UMOV UR40, URZ ;  /* 0x000000ff00287c82 */ /* 0x000fe20008000000 */
[----:B------:R-:W-:Y:S01]  /*04a0*/  UMOV UR17, 0xffffffff ;  /* 0xffffffff00117882 */ /* 0x000fe20000000000 */
[----:B------:R-:W-:Y:S01]  /*04b0*/  UMOV UR42, 0xffffffff ;  /* 0xffffffff002a7882 */ /* 0x000fe20000000000 */
[----:B----4-:R-:W-:-:S04]  /*04c0*/  @!UP0 UISETP.NE.U32.AND UP1, UPT, UR8, URZ, UPT ;  /* 0x000000ff0800828c */ /* 0x010fc8000bf25070 */
[----:B------:R-:W-:-:S04]  /*04d0*/  @!UP0 UISETP.NE.AND.EX UP1, UPT, UR9, URZ, UPT, UP1 ;  /* 0x000000ff0900828c */ /* 0x000fc8000bf25310 */
[----:B-1----:R-:W-:Y:S01]  /*04e0*/  @!UP0 USEL UR9, UR5, URZ, UP1 ;  /* 0x000000ff05098287 */ /* 0x002fe20008800000 */
[----:B---3--:R-:W-:Y:S02]  /*04f0*/  IMAD.U32 R2, RZ, RZ, UR12 ;  /* 0x0000000cff027e24 */ /* 0x008fe4000f8e00ff */
[----:B------:R-:W-:-:S05]  /*0500*/  IMAD.U32 R3, RZ, RZ, UR13 ;  /* 0x0000000dff037e24 */ /* 0x000fca000f8e00ff */
[----:B------:R-:W3:Y:S04]  /*0510*/  @P4 LDG.E R5, desc[UR34][R2.64] ;  /* 0x0000002202054981 */ /* 0x000ee8000c1e1900 */
[----:B------:R1:W4:Y:S02]  /*0520*/  @P2 LDG.E R0, desc[UR34][R2.64+0x4] ;  /* 0x0000042202002981 */ /* 0x000324000c1e1900 */
[----:B-1----:R-:W-:Y:S02]  /*0530*/  IMAD.U32 R2, RZ, RZ, UR44 ;  /* 0x0000002cff027e24 */ /* 0x002fe4000f8e00ff */
[----:B------:R-:W-:-:S05]  /*0540*/  IMAD.U32 R3, RZ, RZ, UR45 ;  /* 0x0000002dff037e24 */ /* 0x000fca000f8e00ff */
[----:B------:R-:W4:Y:S01]  /*0550*/  @!P3 LDG.E R2, desc[UR34][R2.64] ;  /* 0x000000220202b981 */ /* 0x000f22000c1e1900 */
[----:B------:R-:W-:Y:S01]  /*0560*/  USHF.L.U32 UR5, UR43, 0x7, URZ ;  /* 0x000000072b057899 */ /* 0x000fe200080006ff */
[----:B-----5:R-:W-:Y:S02]  /*0570*/  @P1 R2UR UR40, R6 ;  /* 0x00000000062812ca */ /* 0x020fe400000e0000 */
[----:B--2---:R-:W-:-:S13]  /*0580*/  @P0 R2UR UR39, R4 ;  /* 0x00000000042702ca */ /* 0x004fda00000e0000 */
[----:B------:R-:W-:Y:S01]  /*0590*/  @UP0 UIADD3 UR39, UPT, UPT, UR39, -UR40, URZ ;  /* 0x8000002827270290 */ /* 0x000fe2000fffe0ff */
[----:B---3--:R-:W-:Y:S02]  /*05a0*/  @P4 R2UR UR17, R5 ;  /* 0x00000000051142ca */ /* 0x008fe400000e0000 */
[----:B----4-:R-:W-:Y:S02]  /*05b0*/  @P2 R2UR UR8, R0 ;  /* 0x00000000000822ca */ /* 0x010fe400000e0000 */
[----:B------:R-:W-:Y:S01]  /*05c0*/  @!P3 R2UR UR42, R2 ;  /* 0x00000000022ab2ca */ /* 0x000fe200000e0000 */
        /* <DEDUP_REMOVED lines=10> */
.L_x_311:
[----:B------:R-:W-:Y:S01]  /*0670*/  @!UP0 UIADD3 UR39, UPT, UPT, UR9, UR10, -UR40 ;  /* 0x0000000a09278290 */ /* 0x000fe2000fffe828 */
[----:B------:R-:W-:Y:S01]  /*0680*/  @!UP4 UMOV UR41, UR23 ;  /* 0x000000170029cc82 */ /* 0x000fe20008000000 */
        /* <DEDUP_REMOVED lines=32> */
.L_x_313:
[----:B------:R-:W1:Y:S01]  /*0890*/  LDCU.64 UR14, c[0x0][0x3b8] ;  /* 0x00007700ff0e77ac */ /* 0x000e620008000a00 */
[----:B------:R-:W-:-:S04]  /*08a0*/  UIADD3 UR8, UPT, UPT, UR40, UR42, URZ ;  /* 0x0000002a28087290 */ /* 0x000fc8000fffe0ff */
[----:B-1----:R-:W-:Y:S02]  /*08b0*/  UIMAD.WIDE.U32 UR54, UR8, UR14, URZ ;  /* 0x0000000e083672a5 */ /* 0x002fe4000f8e00ff */
[----:B------:R-:W-:-:S04]  /*08c0*/  UIMAD UR8, UR8, UR15, URZ ;  /* 0x0000000f080872a4 */ /* 0x000fc8000f8e02ff */
[----:B------:R-:W-:-:S06]  /*08d0*/  UIADD3 UR8, UPT, UPT, UR55, UR8, URZ ;  /* 0x0000000837087290 */ /* 0x000fcc000fffe0ff */
[----:B------:R-:W-:Y:S02]  /*08e0*/  MOV R19, UR8 ;  /* 0x0000000800137c02 */ /* 0x000fe40008000f00 */
.L_x_314:
        /* <DEDUP_REMOVED lines=44> */
.L_x_315:
[----:B------:R-:W1:Y:S01]  /*0bb0*/  LDCU.64 UR12, c[0x0][0x3c0] ;  /* 0x00007800ff0c77ac */ /* 0x000e620008000a00 */
[----:B------:R-:W-:-:S04]  /*0bc0*/  UIADD3 UR8, UPT, UPT, UR40, UR42, URZ ;  /* 0x0000002a28087290 */ /* 0x000fc8000fffe0ff */
[----:B-1----:R-:W-:Y:S02]  /*0bd0*/  UIMAD.WIDE.U32 UR10, UR8, UR12, URZ ;  /* 0x0000000c080a72a5 */ /* 0x002fe4000f8e00ff */
[----:B------:R-:W-:-:S04]  /*0be0*/  UIMAD UR8, UR8, UR13, URZ ;  /* 0x0000000d080872a4 */ /* 0x000fc8000f8e02ff */
[----:B------:R-:W-:Y:S01]  /*0bf0*/  UIADD3 UR8, UPT, UPT, UR11, UR8, URZ ;  /* 0x000000080b087290 */ /* 0x000fe2000fffe0ff */
[----:B------:R-:W-:-:S05]  /*0c00*/  UMOV UR52, UR10 ;  /* 0x0000000a00347c82 */ /* 0x000fca0008000000 */
[----:B------:R-:W-:-:S07]  /*0c10*/  MOV R23, UR8 ;  /* 0x0000000800177c02 */ /* 0x000fce0008000f00 */
.L_x_316:
        /* <DEDUP_REMOVED lines=11> */
[----:B------:R-:W1:Y:S02]  /*0cd0*/  LDCU UR8, c[0x0][0x444] ;  /* 0x00008880ff0877ac */ /* 0x000e640008000800 */
[----:B-1----:R-:W-:Y:S02]  /*0ce0*/  USHF.R.S32.HI UR9, URZ, 0x1f, UR8 ;  /* 0x0000001fff097899 */ /* 0x002fe40008011408 */
[----:B------:R-:W-:Y:S02]  /*0cf0*/  UIMAD.WIDE.U32 UR46, UR25, UR8, URZ ;  /* 0x00000008192e72a5 */ /* 0x000fe4000f8e00ff */
[----:B------:R-:W-:Y:S02]  /*0d00*/  UIMAD UR8, UR9, UR25, URZ ;  /* 0x00000019090872a4 */ /* 0x000fe4000f8e02ff */
[----:B------:R-:W-:Y:S02]  /*0d10*/  USHF.R.S32.HI UR9, URZ, 0x1f, UR16 ;  /* 0x0000001fff097899 */ /* 0x000fe40008011410 */
[----:B------:R-:W-:-:S02]  /*0d20*/  UIADD3 UR8, UPT, UPT, UR47, UR8, URZ ;  /* 0x000000082f087290 */ /* 0x000fc4000fffe0ff */
[----:B------:R-:W-:Y:S02]  /*0d30*/  UIMAD.WIDE.U32 UR10, UR46, UR16, URZ ;  /* 0x000000102e0a72a5 */ /* 0x000fe4000f8e00ff */
        /* <DEDUP_REMOVED lines=10> */
.L_x_317:
[----:B------:R-:W-:Y:S02]  /*0de0*/  UIMAD.WIDE.U32 UR10, UR60, UR17, URZ ;  /* 0x000000113c0a72a5 */ /* 0x000fe4000f8e00ff */
[----:B------:R-:W-:-:S04]  /*0df0*/  UIMAD UR8, UR61, UR17, URZ ;  /* 0x000000113d0872a4 */ /* 0x000fc8000f8e02ff */
[----:B------:R-:W-:-:S12]  /*0e00*/  UIADD3 UR8, UPT, UPT, UR11, UR8, URZ ;  /* 0x000000080b087290 */ /* 0x000fd8000fffe0ff */
.L_x_318:
[----:B------:R-:W1:Y:S01]  /*0e10*/  LDCU.U8 UR9, c[0x0][0x548] ;  /* 0x0000a900ff0977ac */ /* 0x000e620008000000 */
[----:B------:R-:W-:Y:S01]  /*0e20*/  UMOV UR25, UR19 ;  /* 0x0000001300197c82 */ /* 0x000fe20008000000 */
[----:B------:R-:W2:Y:S01]  /*0e30*/  LDCU.U8 UR62, c[0x0][0x5f0] ;  /* 0x0000be00ff3e77ac */ /* 0x000ea20008000000 */
[----:B------:R-:W-:Y:S02]  /*0e40*/  USHF.L.U32 UR46, UR25, 0x7, URZ ;  /* 0x00000007192e7899 */ /* 0x000fe400080006ff */
[----:B------:R-:W-:Y:S02]  /*0e50*/  UIMAD UR59, UR24, UR48, URZ ;  /* 0x00000030183b72a4 */ /* 0x000fe4000f8e02ff */
[----:B------:R-:W-:-:S04]  /*0e60*/  USEL UR11, UR46, URZ, UP5 ;  /* 0x000000ff2e0b7287 */ /* 0x000fc8000a800000 */
[----:B------:R-:W-:Y:S02]  /*0e70*/  UIADD3 UR11, UP0, UPT, UR50, UR11, URZ ;  /* 0x0000000b320b7290 */ /* 0x000fe4000ff1e0ff */
[----:B-1----:R-:W-:Y:S02]  /*0e80*/  UISETP.NE.AND UP1, UPT, UR9, URZ, UPT ;  /* 0x000000ff0900728c */ /* 0x002fe4000bf25270 */
        /* <DEDUP_REMOVED lines=13> */
.L_x_319:
[----:B------:R-:W1:Y:S01]  /*0f60*/  LDCU UR61, c[0x0][0x434] ;  /* 0x00008680ff3d77ac */ /* 0x000e620008000800 */
[----:B------:R-:W-:-:S04]  /*0f70*/  UIMAD UR9, UR25, UR16, UR24 ;  /* 0x00000010190972a4 */ /* 0x000fc8000f8e0218 */
[----:B-1----:R-:W-:Y:S02]  /*0f80*/  UIMAD UR61, UR9, UR61, URZ ;  /* 0x0000003d093d72a4 */ /* 0x002fe4000f8e02ff */
.L_x_320:
        /* <DEDUP_REMOVED lines=11> */
.L_x_321:
[----:B------:R-:W1:Y:S01]  /*1040*/  LDCU UR60, c[0x0][0x444] ;  /* 0x00008880ff3c77ac */ /* 0x000e620008000800 */
[----:B------:R-:W-:-:S04]  /*1050*/  UIMAD UR9, UR25, UR16, UR24 ;  /* 0x00000010190972a4 */ /* 0x000fc8000f8e0218 */
[----:B-1----:R-:W-:-:S12]  /*1060*/  UIMAD UR60, UR9, UR60, URZ ;  /* 0x0000003c093c72a4 */ /* 0x002fd8000f8e02ff */
.L_x_322:
        /* <DEDUP_REMOVED lines=23> */
[----:B------:R-:W-:Y:S01]  /*11e0*/  VIADD R25, R24, 0x20 ;  /* 0x0000002018197836 */ /* 0x000fe20000000000 */
[----:B------:R-:W-:Y:S01]  /*11f0*/  IADD3 R2, P0, PT, R10, UR64, RZ ;  /* 0x000000400a027c10 */ /* 0x000fe2000ff1e0ff */
[----:B------:R-:W-:Y:S01]  /*1200*/  USHF.R.S32.HI UR46, URZ, 0x6, UR8 ;  /* 0x00000006ff2e7899 */ /* 0x000fe20008011408 */
[----:B------:R-:W-:Y:S01]  /*1210*/  IADD3 R27, PT, PT, R24, 0x60, RZ ;  /* 0x00000060181b7810 */ /* 0x000fe20007ffe0ff */
[----:B------:R-:W-:-:S02]  /*1220*/  IMAD R8, R9, UR48, R8 ;  /* 0x0000003009087c24 */ /* 0x000fc4000f8e0208 */
[----:B------:R-:W-:Y:S01]  /*1230*/  IMAD.X R3, RZ, RZ, UR49, P0 ;  /* 0x00000031ff037e24 */ /* 0x000fe200080e06ff */
[----:B------:R-:W-:Y:S01]  /*1240*/  UISETP.LT.AND UP0, UPT, URZ, UR46, UPT ;  /* 0x0000002eff00728c */ /* 0x000fe2000bf01270 */
[----:B------:R-:W-:Y:S01]  /*1250*/  VIADD R26, R24, 0x40 ;  /* 0x00000040181a7836 */ /* 0x000fe20000000000 */
        /* <DEDUP_REMOVED lines=19> */
[----:B------:R-:W-:Y:S01]  /*1390*/  IMAD.WIDE.U32 R6, R24, UR8, R2 ;  /* 0x0000000818067c25 */ /* 0x000fe2000f8e0002 */
        /* <DEDUP_REMOVED lines=27> */
[----:B---3--:R-:W-:Y:S01]  /*1550*/  UIMAD.WIDE UR56, UR61, 0x4, UR62 ;  /* 0x000000043d3878a5 */ /* 0x008fe2000f8e023e */
[----:B------:R-:W-:-:S02]  /*1560*/  LEA.HI.X.SX32 R4, R4, R5, 0x1, P0 ;  /* 0x0000000504047211 */ /* 0x000fc400000f0eff */
[----:B-1----:R-:W-:Y:S01]  /*1570*/  LEA R232, P0, R0, UR16, 0x2 ;  /* 0x0000001000e87c11 */ /* 0x002fe2000f8010ff */
[----:B------:R-:W-:Y:S01]  /*1580*/  UMOV UR16, UR10 ;  /* 0x0000000a00107c82 */ /* 0x000fe20008000000 */
[----:B------:R-:W-:Y:S02]  /*1590*/  LEA.HI.X R235, R2, UR9, R3, 0x1, P1 ;  /* 0x0000000902eb7c11 */ /* 0x000fe400088f0c03 */
[----:B------:R-:W-:Y:S02]  /*15a0*/  LEA.HI.X R233, R0, UR17, R4, 0x2, P0 ;  /* 0x0000001100e97c11 */ /* 0x000fe400080f1404 */
[C---:B------:R-:W-:Y:S02]  /*15b0*/  IADD3 R17, P2, PT, R24.reuse, 0x60, RZ ;  /* 0x0000006018117810 */ /* 0x040fe40007f5e0ff */
[C---:B------:R-:W-:Y:S02]  /*15c0*/  IADD3 R15, P0, PT, R24.reuse, 0x40, RZ ;  /* 0x00000040180f7810 */ /* 0x040fe40007f1e0ff */
[----:B------:R-:W-:Y:S01]  /*15d0*/  IADD3 R14, P1, PT, R24, 0x20, RZ ;  /* 0x00000020180e7810 */ /* 0x000fe20007f3e0ff */
[----:B------:R-:W-:Y:S01]  /*15e0*/  IMAD.X R21, RZ, RZ, RZ, P2 ;  /* 0x000000ffff157224 */ /* 0x000fe200010e06ff */
[----:B------:R-:W-:Y:S01]  /*15f0*/  SHF.L.U64.HI R13, R12, 0x5, R13 ;  /* 0x000000050c0d7819 */ /* 0x000fe2000001020d */
[----:B------:R-:W-:Y:S01]  /*1600*/  IMAD.X R20, RZ, RZ, RZ, P0 ;  /* 0x000000ffff147224 */ /* 0x000fe200000e06ff */
[----:B------:R-:W-:-:S02]  /*1610*/  IADD3.X R18, PT, PT, RZ, RZ, RZ, P1, !PT ;  /* 0x000000ffff127210 */ /* 0x000fc40000ffe4ff */
[----:B------:R-:W-:Y:S01]  /*1620*/  LOP3.LUT R12, R10, 0x40, RZ, 0xfc, !PT ;  /* 0x000000400a0c7812 */ /* 0x000fe200078efcff */
        /* <DEDUP_REMOVED lines=14> */
.L_x_324:
[----:B------:R-:W1:Y:S01]  /*1710*/  LDCU.64 UR10, c[0x0][0x5c0] ;  /* 0x0000b800ff0a77ac */ /* 0x000e620008000a00 */
[----:B------:R-:W-:-:S04]  /*1720*/  UIADD3 UR8, UPT, UPT, UR40, UR42, URZ ;  /* 0x0000002a28087290 */ /* 0x000fc8000fffe0ff */
[----:B-1----:R-:W-:Y:S02]  /*1730*/  UIMAD.WIDE.U32 UR16, UR8, UR10, URZ ;  /* 0x0000000a081072a5 */ /* 0x002fe4000f8e00ff */
[----:B------:R-:W-:-:S04]  /*1740*/  UIMAD UR8, UR8, UR11, URZ ;  /* 0x0000000b080872a4 */ /* 0x000fc8000f8e02ff */
[----:B------:R-:W-:-:S06]  /*1750*/  UIADD3 UR8, UPT, UPT, UR17, UR8, URZ ;  /* 0x0000000811087290 */ /* 0x000fcc000fffe0ff */
[----:B------:R-:W-:Y:S02]  /*1760*/  MOV R0, UR8 ;  /* 0x0000000800007c02 */ /* 0x000fe40008000f00 */
.L_x_325:
        /* <DEDUP_REMOVED lines=13> */
.L_x_326:
[----:B------:R-:W1:Y:S01]  /*1840*/  LDCU.64 UR8, c[0x0][0x5c8] ;  /* 0x0000b900ff0877ac */ /* 0x000e620008000a00 */
[----:B------:R-:W-:-:S04]  /*1850*/  UIADD3 UR40, UPT, UPT, UR40, UR42, URZ ;  /* 0x0000002a28287290 */ /* 0x000fc8000fffe0ff */
[----:B-1----:R-:W-:Y:S02]  /*1860*/  UIMAD.WIDE.U32 UR14, UR40, UR8, URZ ;  /* 0x00000008280e72a5 */ /* 0x002fe4000f8e00ff */
[----:B------:R-:W-:-:S04]  /*1870*/  UIMAD UR40, UR40, UR9, URZ ;  /* 0x00000009282872a4 */ /* 0x000fc8000f8e02ff */
[----:B------:R-:W-:-:S06]  /*1880*/  UIADD3 UR40, UPT, UPT, UR15, UR40, URZ ;  /* 0x000000280f287290 */ /* 0x000fcc000fffe0ff */
[----:B------:R-:W-:-:S07]  /*1890*/  MOV R9, UR40 ;  /* 0x0000002800097c02 */ /* 0x000fce0008000f00 */
.L_x_327:
        /* <DEDUP_REMOVED lines=30> */
.L_x_329:
[----:B------:R-:W-:Y:S05]  /*1a80*/  BSYNC.RECONVERGENT B0 ;  /* 0x0000000000007941 */ /* 0x000fea0003800200 */
.L_x_328:
        /* <DEDUP_REMOVED lines=16> */
.L_x_331:
[----:B------:R-:W-:Y:S05]  /*1b90*/  BSYNC.RECONVERGENT B0 ;  /* 0x0000000000007941 */ /* 0x000fea0003800200 */
.L_x_330:
        /* <DEDUP_REMOVED lines=16> */
.L_x_333:
[----:B------:R-:W-:Y:S05]  /*1ca0*/  BSYNC.RECONVERGENT B0 ;  /* 0x0000000000007941 */ /* 0x000fea0003800200 */
.L_x_332:
        /* <DEDUP_REMOVED lines=16> */
.L_x_335:
[----:B------:R-:W-:Y:S05]  /*1db0*/  BSYNC.RECONVERGENT B0 ;  /* 0x0000000000007941 */ /* 0x000fea0003800200 */
.L_x_334:
        /* <DEDUP_REMOVED lines=25> */
.L_x_337:
[----:B------:R-:W-:Y:S05]  /*1f50*/  BSYNC.RECONVERGENT B0 ;  /* 0x0000000000007941 */ /* 0x000fea0003800200 */
.L_x_336:
        /* <DEDUP_REMOVED lines=16> */
.L_x_339:
[----:B------:R-:W-:Y:S05]  /*2060*/  BSYNC.RECONVERGENT B0 ;  /* 0x0000000000007941 */ /* 0x000fea0003800200 */
.L_x_338:
        /* <DEDUP_REMOVED lines=16> */
.L_x_341:
[----:B------:R-:W-:Y:S05]  /*2170*/  BSYNC.RECONVERGENT B0 ;  /* 0x0000000000007941 */ /* 0x000fea0003800200 */
.L_x_340:
        /* <DEDUP_REMOVED lines=17> */
.L_x_323:
        /* <DEDUP_REMOVED lines=30> */
.L_x_344:
[----:B------:R2:W-:Y:S04]  /*2470*/  STS.128 [R6+0x8000], RZ ;  /* 0x008000ff06007388 */ /* 0x0005e80000000c00 */
[----:B------:R2:W-:Y:S02]  /*2480*/  STS.128 [R6+0xa000], RZ ;  /* 0x00a000ff06007388 */ /* 0x0005e40000000c00 */
.L_x_345:
[----:B------:R-:W-:Y:S05]  /*2490*/  BSYNC.RECONVERGENT B0 ;  /* 0x0000000000007941 */ /* 0x000fea0003800200 */
.L_x_343:
        /* <DEDUP_REMOVED lines=23> */
.L_x_347:
[----:B------:R-:W-:Y:S05]  /*2610*/  BSYNC.RECONVERGENT B0 ;  /* 0x0000000000007941 */ /* 0x000fea0003800200 */
.L_x_346:
        /* <DEDUP_REMOVED lines=21> */
.L_x_349:
[----:B------:R1:W-:Y:S04]  /*2770*/  STS.128 [R230], RZ ;  /* 0x000000ffe6007388 */ /* 0x0003e80000000c00 */
[----:B------:R1:W-:Y:S02]  /*2780*/  STS.128 [R230+0x2000], RZ ;  /* 0x002000ffe6007388 */ /* 0x0003e40000000c00 */
.L_x_350:
[----:B------:R-:W-:Y:S05]  /*2790*/  BSYNC.RECONVERGENT B0 ;  /* 0x0000000000007941 */ /* 0x000fea0003800200 */
.L_x_348:
[--C-:B------:R-:W-:Y:S01]  /*27a0*/  SHF.R.U32.HI R30, RZ, 0x1, R28.reuse ;  /* 0x00000001ff1e7819 */ /* 0x100fe2000001161c */
[----:B-1----:R-:W-:Y:S01]  /*27b0*/  IMAD.MOV.U32 R4, RZ, RZ, 0x7f800000 ;  /* 0x7f800000ff047424 */ /* 0x002fe200078e00ff */
[----:B------:R-:W-:Y:S01]  /*27c0*/  SHF.R.U32.HI R0, RZ, 0x2, R28 ;  /* 0x00000002ff007819 */ /* 0x000fe2000001161c */
[----:B------:R-:W-:Y:S01]  /*27d0*/  IMAD.MOV.U32 R5, RZ, RZ, 0x7f800000 ;  /* 0x7f800000ff057424 */ /* 0x000fe200078e00ff */
[----:B------:R-:W-:Y:S01]  /*27e0*/  LOP3.LUT R240, R30, 0x10, RZ, 0xc0, !PT ;  /* 0x000000101ef07812 */ /* 0x000fe200078ec0ff */
[----:B------:R-:W-:Y:S02]  /*27f0*/  IMAD.MOV.U32 R8, RZ, RZ, 0x7f800000 ;  /* 0x7f800000ff087424 */ /* 0x000fe400078e00ff */
[----:B------:R-:W-:Y:S01]  /*2800*/  IMAD.MOV.U32 R9, RZ, RZ, 0x7f800000 ;  /* 0x7f800000ff097424 */ /* 0x000fe200078e00ff */
[----:B------:R-:W-:-:S04]  /*2810*/  LOP3.LUT R240, R240, 0x7, R0, 0xf8, !PT ;  /* 0x00000007f0f07812 */ /* 0x000fc800078ef800 */
[C---:B----4-:R-:W-:Y:S01]  /*2820*/  LOP3.LUT R2, R240.reuse, 0x20, RZ, 0xfc, !PT ;  /* 0x00000020f0027812 */ /* 0x050fe200078efcff */
[C---:B------:R-:W-:Y:S01]  /*2830*/  VIADD R0, R240.reuse, 0x28 ;  /* 0x00000028f0007836 */ /* 0x040fe20000000000 */
[C---:B------:R-:W-:Y:S01]  /*2840*/  ISETP.GE.AND P3, PT, R240.reuse, UR55, PT ;  /* 0x00000037f0007c0c */ /* 0x040fe2000bf66270 */
[----:B------:R-:W-:Y:S01]  /*2850*/  VIADD R3, R240, 0x8 ;  /* 0x00000008f0037836 */ /* 0x000fe20000000000 */
[----:B------:R-:W-:Y:S01]  /*2860*/  ISETP.GE.AND P1, PT, R2, UR55, PT ;  /* 0x0000003702007c0c */ /* 0x000fe2000bf26270 */
[----:B------:R-:W-:Y:S01]  /*2870*/  IMAD.MOV.U32 R2, RZ, RZ, 0x4 ;  /* 0x00000004ff027424 */ /* 0x000fe200078e00ff */
[----:B------:R-:W-:Y:S02]  /*2880*/  ISETP.GE.AND P0, PT, R0, UR55, PT ;  /* 0x0000003700007c0c */ /* 0x000fe4000bf06270 */
[----:B------:R-:W-:Y:S01]  /*2890*/  ISETP.GE.AND P2, PT, R3, UR55, PT ;  /* 0x0000003703007c0c */ /* 0x000fe2000bf46270 */
[----:B------:R-:W-:-:S06]  /*28a0*/  IMAD.WIDE.U32 R2, R240, R2, UR56 ;  /* 0x00000038f0027e25 */ /* 0x000fcc000f8e0002 */
[----:B------:R-:W4:Y:S04]  /*28b0*/  @!P3 LDG.E R9, desc[UR34][R2.64] ;  /* 0x000000220209b981 */ /* 0x000f28000c1e1900 */
[----:B------:R-:W5:Y:S04]  /*28c0*/  @!P0 LDG.E R4, desc[UR34][R2.64+0xa0] ;  /* 0x0000a02202048981 */ /* 0x000f68000c1e1900 */
[----:B------:R-:W2:Y:S04]  /*28d0*/  @!P1 LDG.E R5, desc[UR34][R2.64+0x80] ;  /* 0x0000802202059981 */ /* 0x000ea8000c1e1900 */
[----:B------:R-:W3:Y:S04]  /*28e0*/  @!P2 LDG.E R8, desc[UR34][R2.64+0x20] ;  /* 0x000020220208a981 */ /* 0x000ee8000c1e1900 */
[----:B------:R1:W-:Y:S04]  /*28f0*/  @P4 STS.128 [R230+0x1000], RZ ;  /* 0x001000ffe6004388 */ /* 0x0003e80000000c00 */
[----:B------:R1:W-:Y:S01]  /*2900*/  @P4 STS.128 [R230+0x3000], RZ ;  /* 0x003000ffe6004388 */ /* 0x0003e20000000c00 */
[----:B------:R-:W-:Y:S03]  /*2910*/  BSSY.RECONVERGENT B0, `(.L_x_351) ;  /* 0x0000015000007945 */ /* 0x000fe60003800200 */
[----:B-----5:R1:W-:Y:S04]  /*2920*/  STL [R1], R4 ;  /* 0x0000000401007387 */ /* 0x0203e80000100800 */
[----:B--2---:R1:W-:Y:S04]  /*2930*/  STL [R1+0x4], R5 ;  /* 0x0000040501007387 */ /* 0x0043e80000100800 */
[----:B---3--:R1:W-:Y:S04]  /*2940*/  STL [R1+0x8], R8 ;  /* 0x0000080801007387 */ /* 0x0083e80000100800 */
[----:B----4-:R1:W-:Y:S01]  /*2950*/  STL [R1+0xc], R9 ;  /* 0x00000c0901007387 */ /* 0x0103e20000100800 */
[----:B------:R-:W-:Y:S05]  /*2960*/  @P4 BRA `(.L_x_352) ;  /* 0x00000000003c4947 */ /* 0x000fea0003800000 */
[----:B------:R-:W2:Y:S01]  /*2970*/  LDCU UR8, c[0x0][0x440] ;  /* 0x00008800ff0877ac */ /* 0x000ea20008000800 */
[----:B------:R-:W-:-:S04]  /*2980*/  LEA R2, P2, R7, R236, 0x1 ;  /* 0x000000ec07027211 */ /* 0x000fc800078408ff */
        /* <DEDUP_REMOVED lines=13> */
.L_x_352:
[----:B------:R-:W-:Y:S05]  /*2a60*/  BSYNC.RECONVERGENT B0 ;  /* 0x0000000000007941 */ /* 0x000fea0003800200 */
.L_x_351:
[----:B------:R-:W3:Y:S01]  /*2a70*/  LDCU.64 UR8, c[0x0][0x3d0] ;  /* 0x00007a00ff0877ac */ /* 0x000ee20008000a00 */
[----:B--2---:R-:W-:Y:S01]  /*2a80*/  MOV R2, UR14 ;  /* 0x0000000e00027c02 */ /* 0x004fe20008000f00 */
        /* <DEDUP_REMOVED lines=8> */
[----:B---3--:R-:W-:-:S04]  /*2b10*/  IMAD R0, R22, UR8, RZ ;  /* 0x0000000816007c24 */ /* 0x008fc8000f8e02ff */
[C---:B------:R-:W-:Y:S02]  /*2b20*/  IMAD R0, R16.reuse, UR9, R0 ;  /* 0x0000000910007c24 */ /* 0x040fe4000f8e0200 */
[----:B-1----:R-:W-:-:S05]  /*2b30*/  IMAD.WIDE.U32 R8, R16, UR8, R2 ;  /* 0x0000000810087c25 */ /* 0x002fca000f8e0002 */
        /* <DEDUP_REMOVED lines=23> */
.L_x_354:
[----:B------:R2:W-:Y:S04]  /*2cb0*/  STS.128 [R6+0xc000], RZ ;  /* 0x00c000ff06007388 */ /* 0x0005e80000000c00 */
[----:B------:R2:W-:Y:S02]  /*2cc0*/  STS.128 [R6+0x10000], RZ ;  /* 0x010000ff06007388 */ /* 0x0005e40000000c00 */
.L_x_355:
[----:B------:R-:W-:Y:S05]  /*2cd0*/  BSYNC.RECONVERGENT B0 ;  /* 0x0000000000007941 */ /* 0x000fea0003800200 */
.L_x_353:
[----:B------:R-:W-:Y:S01]  /*2ce0*/  ISETP.GE.AND P5, PT, R25, UR17, PT ;  /* 0x0000001119007c0c */ /* 0x000fe2000bfa6270 */
[----:B------:R-:W-:Y:S01]  /*2cf0*/  BSSY.RECONVERGENT B0, `(.L_x_356) ;  /* 0x000001c000007945 */ /* 0x000fe20003800200 */
[----:B------:R-:W-:Y:S02]  /*2d00*/  ISETP.GE.AND P4, PT, R26, UR17, PT ;  /* 0x000000111a007c0c */ /* 0x000fe4000bf86270 */
[----:B------:R-:W-:-:S09]  /*2d10*/  ISETP.GE.AND P3, PT, R27, UR17, PT ;  /* 0x000000111b007c0c */ /* 0x000fd2000bf66270 */
[----:B------:R3:W-:Y:S04]  /*2d20*/  @P5 STS.128 [R6+0xd000], RZ ;  /* 0x00d000ff06005388 */ /* 0x0007e80000000c00 */
[----:B------:R3:W-:Y:S01]  /*2d30*/  @P5 STS.128 [R6+0x11000], RZ ;  /* 0x011000ff06005388 */ /* 0x0007e20000000c00 */
[----:B------:R-:W-:Y:S05]  /*2d40*/  @P5 BRA `(.L_x_357) ;  /* 0x0000000000585947 */ /* 0x000fea0003800000 */
[----:B------:R-:W4:Y:S01]  /*2d50*/  LDCU UR53, c[0x0][0x440] ;  /* 0x00008800ff3577ac */ /* 0x000f220008000800 */
[----:B-1----:R-:W-:Y:S01]  /*2d60*/  MOV R3, R7 ;  /* 0x0000000700037202 */ /* 0x002fe20000000f00 */
        /* <DEDUP_REMOVED lines=20> */
.L_x_357:
[----:B------:R-:W-:Y:S05]  /*2eb0*/  BSYNC.RECONVERGENT B0 ;  /* 0x0000000000007941 */ /* 0x000fea0003800200 */
.L_x_356:
[----:B------:R1:W-:Y:S01]  /*2ec0*/  @P4 STS.128 [R6+0xe000], RZ ;  /* 0x00e000ff06004388 */ /* 0x0003e20000000c00 */
[----:B------:R-:W-:Y:S03]  /*2ed0*/  BSSY.RECONVERGENT B0, `(.L_x_358) ;  /* 0x0000019000007945 */ /* 0x000fe60003800200 */
[----:B------:R1:W-:Y:S01]  /*2ee0*/  @P4 STS.128 [R6+0x12000], RZ ;  /* 0x012000ff06004388 */ /* 0x0003e20000000c00 */
[----:B------:R-:W-:Y:S05]  /*2ef0*/  @P4 BRA `(.L_x_359) ;  /* 0x0000000000584947 */ /* 0x000fea0003800000 */
[----:B------:R-:W5:Y:S01]  /*2f00*/  LDCU UR53, c[0x0][0x440] ;  /* 0x00008800ff3577ac */ /* 0x000f620008000800 */
[----:B-1--4-:R-:W-:Y:S01]  /*2f10*/  MOV R3, R7 ;  /* 0x0000000700037202 */ /* 0x012fe20000000f00 */
[----:B------:R-:W-:Y:S01]  /*2f20*/  IMAD R0, R20, UR14, RZ ;  /* 0x0000000e14007c24 */ /* 0x000fe2000f8e02ff */
[----:B------:R-:W1:Y:S01]  /*2f30*/  LDCU.64 UR8, c[0x0][0x388] ;  /* 0x00007100ff0877ac */ /* 0x000e620008000a00 */
[----:B------:R-:W-:Y:S02]  /*2f40*/  IMAD.MOV.U32 R2, RZ, RZ, R8 ;  /* 0x000000ffff027224 */ /* 0x000fe400078e0008 */
[C---:B------:R-:W-:Y:S02]  /*2f50*/  IMAD R0, R15.reuse, UR15, R0 ;  /* 0x0000000f0f007c24 */ /* 0x040fe4000f8e0200 */
[----:B------:R-:W-:-:S04]  /*2f60*/  IMAD.WIDE.U32 R4, R15, UR14, R2 ;  /* 0x0000000e0f047c25 */ /* 0x000fc8000f8e0002 */
[----:B------:R-:W-:Y:S01]  /*2f70*/  IMAD.IADD R0, R5, 0x1, R0 ;  /* 0x0000000105007824 */ /* 0x000fe200078e0200 */
[----:B-----5:R-:W-:Y:S02]  /*2f80*/  ISETP.GE.AND P1, PT, R10, UR53, PT ;  /* 0x000000350a007c0c */ /* 0x020fe4000bf26270 */
        /* <DEDUP_REMOVED lines=13> */
.L_x_359:
[----:B------:R-:W-:Y:S05]  /*3060*/  BSYNC.RECONVERGENT B0 ;  /* 0x0000000000007941 */ /* 0x000fea0003800200 */
.L_x_358:
        /* <DEDUP_REMOVED lines=26> */
.L_x_361:
[----:B------:R-:W-:Y:S05]  /*3210*/  BSYNC.RECONVERGENT B0 ;  /* 0x0000000000007941 */ /* 0x000fea0003800200 */
.L_x_360:
[----:B------:R-:W5:Y:S01]  /*3220*/  LDCU.64 UR8, c[0x0][0x3d8] ;  /* 0x00007b00ff0877ac */ /* 0x000f620008000a00 */
[----:B-1--4-:R-:W-:Y:S01]  /*3230*/  MOV R2, UR12 ;  /* 0x0000000c00027c02 */ /* 0x012fe20008000f00 */
[----:B------:R-:W-:Y:S01]  /*3240*/  BSSY.RECONVERGENT B0, `(.L_x_362) ;  /* 0x0000022000007945 */ /* 0x000fe20003800200 */
[----:B------:R-:W-:-:S03]  /*3250*/  UIMAD UR14, UR51, UR12, URZ ;  /* 0x0000000c330e72a4 */ /* 0x000fc6000f8e02ff */
[----:B------:R-:W-:Y:S01]  /*3260*/  IMAD.WIDE.U32 R2, R2, UR5, R10 ;  /* 0x0000000502027c25 */ /* 0x000fe2000f8e000a */
[----:B------:R-:W-:Y:S02]  /*3270*/  UIMAD UR14, UR5, UR13, UR14 ;  /* 0x0000000d050e72a4 */ /* 0x000fe4000f8e020e */
[----:B------:R-:W-:-:S04]  /*3280*/  IADD3 R2, P0, PT, R2, UR52, RZ ;  /* 0x0000003402027c10 */ /* 0x000fc8000ff1e0ff */
[----:B------:R-:W-:Y:S01]  /*3290*/  IADD3.X R3, PT, PT, R23, UR14, R3, P0, !PT ;  /* 0x0000000e17037c10 */ /* 0x000fe200087fe403 */
[----:B-----5:R-:W-:Y:S02]  /*32a0*/  IMAD R0, R22, UR8, RZ ;  /* 0x0000000816007c24 */ /* 0x020fe4000f8e02ff */
[----:B------:R-:W-:-:S04]  /*32b0*/  IMAD.WIDE.U32 R8, R16, UR8, R2 ;  /* 0x0000000810087c25 */ /* 0x000fc8000f8e0002 */
[----:B------:R-:W-:-:S05]  /*32c0*/  IMAD R0, R16, UR9, R0 ;  /* 0x0000000910007c24 */ /* 0x000fca000f8e0200 */
[----:B------:R-:W-:Y:S01]  /*32d0*/  IADD3 R7, PT, PT, R9, R0, RZ ;  /* 0x0000000009077210 */ /* 0x000fe20007ffe0ff */
[----:B------:R-:W-:Y:S06]  /*32e0*/  @P6 BRA `(.L_x_363) ;  /* 0x0000000000546947 */ /* 0x000fec0003800000 */
[----:B------:R-:W1:Y:S01]  /*32f0*/  LDCU UR14, c[0x0][0x440] ;  /* 0x00008800ff0e77ac */ /* 0x000e620008000800 */
[----:B------:R-:W-:Y:S02]  /*3300*/  IMAD.MOV.U32 R2, RZ, RZ, R8 ;  /* 0x000000ffff027224 */ /* 0x000fe400078e0008 */
[----:B------:R-:W-:Y:S01]  /*3310*/  IMAD.MOV.U32 R3, RZ, RZ, R7 ;  /* 0x000000ffff037224 */ /* 0x000fe200078e0007 */
[----:B------:R-:W4:Y:S01]  /*3320*/  LDCU.64 UR8, c[0x0][0x390] ;  /* 0x00007200ff0877ac */ /* 0x000f220008000a00 */
[----:B------:R-:W-:-:S04]  /*3330*/  IMAD.WIDE.U32 R4, R24, UR12, R2 ;  /* 0x0000000c18047c25 */ /* 0x000fc8000f8e0002 */
[----:B------:R-:W-:Y:S01]  /*3340*/  IMAD R0, R24, UR13, R5 ;  /* 0x0000000d18007c24 */ /* 0x000fe2000f8e0205 */
[----:B-1----:R-:W-:Y:S02]  /*3350*/  ISETP.GE.AND P1, PT, R10, UR14, PT ;  /* 0x0000000e0a007c0c */ /* 0x002fe4000bf26270 */
        /* <DEDUP_REMOVED lines=14> */
.L_x_363:
[----:B------:R1:W-:Y:S04]  /*3440*/  STS.128 [R6+0x14000], RZ ;  /* 0x014000ff06007388 */ /* 0x0003e80000000c00 */
[----:B------:R1:W-:Y:S02]  /*3450*/  STS.128 [R6+0x18000], RZ ;  /* 0x018000ff06007388 */ /* 0x0003e40000000c00 */
.L_x_364:
[----:B------:R-:W-:Y:S05]  /*3460*/  BSYNC.RECONVERGENT B0 ;  /* 0x0000000000007941 */ /* 0x000fea0003800200 */
.L_x_362:
[----:B------:R1:W-:Y:S01]  /*3470*/  @P5 STS.128 [R6+0x15000], RZ ;  /* 0x015000ff06005388 */ /* 0x0003e20000000c00 */
[----:B------:R-:W-:Y:S03]  /*3480*/  BSSY.RECONVERGENT B0, `(.L_x_365) ;  /* 0x0000019000007945 */ /* 0x000fe60003800200 */
[----:B------:R1:W-:Y:S01]  /*3490*/  @P5 STS.128 [R6+0x19000], RZ ;  /* 0x019000ff06005388 */ /* 0x0003e20000000c00 */
[----:B------:R-:W-:Y:S05]  /*34a0*/  @P5 BRA `(.L_x_366) ;  /* 0x0000000000585947 */ /* 0x000fea0003800000 */
[----:B------:R-:W5:Y:S01]  /*34b0*/  LDCU UR14, c[0x0][0x440] ;  /* 0x00008800ff0e77ac */ /* 0x000f620008000800 */
[----:B----4-:R-:W-:Y:S01]  /*34c0*/  MOV R3, R7 ;  /* 0x0000000700037202 */ /* 0x010fe20000000f00 */
[----:B------:R-:W-:Y:S01]  /*34d0*/  IMAD R0, R18, UR12, RZ ;  /* 0x0000000c12007c24 */ /* 0x000fe2000f8e02ff */
[----:B------:R-:W4:Y:S01]  /*34e0*/  LDCU.64 UR8, c[0x0][0x390] ;  /* 0x00007200ff0877ac */ /* 0x000f220008000a00 */
[----:B------:R-:W-:Y:S02]  /*34f0*/  IMAD.MOV.U32 R2, RZ, RZ, R8 ;  /* 0x000000ffff027224 */ /* 0x000fe400078e0008 */
[C---:B------:R-:W-:Y:S02]  /*3500*/  IMAD R0, R14.reuse, UR13, R0 ;  /* 0x0000000d0e007c24 */ /* 0x040fe4000f8e0200 */
[----:B------:R-:W-:-:S04]  /*3510*/  IMAD.WIDE.U32 R4, R14, UR12, R2 ;  /* 0x0000000c0e047c25 */ /* 0x000fc8000f8e0002 */
[----:B------:R-:W-:Y:S01]  /*3520*/  IMAD.IADD R0, R5, 0x1, R0 ;  /* 0x0000000105007824 */ /* 0x000fe200078e0200 */
[----:B-----5:R-:W-:Y:S02]  /*3530*/  ISETP.GE.AND P1, PT, R10, UR14, PT ;  /* 0x0000000e0a007c0c */ /* 0x020fe4000bf26270 */
        /* <DEDUP_REMOVED lines=13> */
.L_x_366:
[----:B------:R-:W-:Y:S05]  /*3610*/  BSYNC.RECONVERGENT B0 ;  /* 0x0000000000007941 */ /* 0x000fea0003800200 */
.L_x_365:
        /* <DEDUP_REMOVED lines=26> */
.L_x_368:
[----:B------:R-:W-:Y:S05]  /*37c0*/  BSYNC.RECONVERGENT B0 ;  /* 0x0000000000007941 */ /* 0x000fea0003800200 */
.L_x_367:
        /* <DEDUP_REMOVED lines=26> */
.L_x_370:
[----:B------:R-:W-:Y:S05]  /*3970*/  BSYNC.RECONVERGENT B0 ;  /* 0x0000000000007941 */ /* 0x000fea0003800200 */
.L_x_369:
[----:B------:R-:W5:Y:S01]  /*3980*/  LDCU.64 UR8, c[0x0][0x538] ;  /* 0x0000a700ff0877ac */ /* 0x000f620008000a00 */
[----:B----4-:R-:W-:Y:S01]  /*3990*/  IMAD.U32 R2, RZ, RZ, UR24 ;  /* 0x00000018ff027e24 */ /* 0x010fe2000f8e00ff */
[----:B------:R-:W4:Y:S01]  /*39a0*/  S2R R215, SR_TID.X ;  /* 0x0000000000d77919 */ /* 0x000f220000002100 */
[C---:B------:R-:W-:Y:S01]  /*39b0*/  IMAD.SHL.U32 R208, R28.reuse, 0x40, RZ ;  /* 0x000000401cd07824 */ /* 0x040fe200078e00ff */
[----:B------:R-:W4:Y:S01]  /*39c0*/  LDC R239, c[0x0][0x44c] ;  /* 0x00011300ffef7b82 */ /* 0x000f220000000800 */
[----:B------:R-:W-:Y:S01]  /*39d0*/  IMAD.SHL.U32 R209, R28, 0x20, RZ ;  /* 0x000000201cd17824 */ /* 0x000fe200078e00ff */
[----:B------:R-:W0:Y:S01]  /*39e0*/  LDGDEPBAR ;  /* 0x00000000000079af */ /* 0x000e220000000000 */
[----:B-123--:R-:W-:Y:S01]  /*39f0*/  IMAD.U32 R6, RZ, RZ, UR41 ;  /* 0x00000029ff067e24 */ /* 0x00efe2000f8e00ff */
[----:B------:R-:W1:Y:S01]  /*3a00*/  LDCU UR12, c[0x0][0x590] ;  /* 0x0000b200ff0c77ac */ /* 0x000e620008000800 */
[----:B-----5:R-:W-:-:S04]  /*3a10*/  ISETP.NE.U32.AND P0, PT, RZ, UR8, PT ;  /* 0x00000008ff007c0c */ /* 0x020fc8000bf05070 */
[----:B------:R-:W-:-:S13]  /*3a20*/  ISETP.NE.AND.EX P0, PT, RZ, UR9, PT, P0 ;  /* 0x00000009ff007c0c */ /* 0x000fda000bf05300 */
[----:B------:R-:W2:Y:S01]  /*3a30*/  @P0 LDC.64 R4, c[0x0][0x540] ;  /* 0x00015000ff040b82 */ /* 0x000ea20000000a00 */
[----:B------:R-:W-:Y:S01]  /*3a40*/  @P0 IMAD.MOV.U32 R3, RZ, RZ, RZ ;  /* 0x000000ffff030224 */ /* 0x000fe200078e00ff */
[----:B------:R-:W-:-:S06]  /*3a50*/  LOP3.LUT R0, R208, 0x1c0, RZ, 0xc0, !PT ;  /* 0x000001c0d0007812 */ /* 0x000fcc00078ec0ff */
[----:B------:R-:W3:Y:S01]  /*3a60*/  @P0 LDC R9, c[0x0][0x458] ;  /* 0x00011600ff090b82 */ /* 0x000ee20000000800 */
[----:B--2---:R-:W-:-:S04]  /*3a70*/  @P0 IMAD.WIDE.U32 R2, R4, UR25, R2 ;  /* 0x0000001904020c25 */ /* 0x004fc8000f8e0002 */
[----:B------:R-:W-:Y:S01]  /*3a80*/  @P0 IMAD R5, R5, UR25, R3 ;  /* 0x0000001905050c24 */ /* 0x000fe2000f8e0203 */
[C---:B------:R-:W-:Y:S01]  /*3a90*/  @P0 LEA R4, P1, R2.reuse, UR8, 0x2 ;  /* 0x0000000802040c11 */ /* 0x040fe2000f8210ff */
[C---:B----4-:R-:W-:Y:S01]  /*3aa0*/  IMAD.SHL.U32 R216, R215.reuse, 0x8, RZ ;  /* 0x00000008d7d87824 */ /* 0x050fe200078e00ff */
[----:B------:R-:W-:Y:S01]  /*3ab0*/  SHF.R.U32.HI R3, RZ, 0x4, R28 ;  /* 0x00000004ff037819 */ /* 0x000fe2000001161c */
[----:B------:R-:W-:Y:S01]  /*3ac0*/  IMAD.SHL.U32 R10, R215, 0x20, RZ ;  /* 0x00000020d70a7824 */ /* 0x000fe200078e00ff */
[----:B------:R-:W-:Y:S01]  /*3ad0*/  @P0 LEA.HI.X R5, R2, UR9, R5, 0x2, P1 ;  /* 0x0000000902050c11 */ /* 0x000fe200088f1405 */
[----:B------:R-:W-:Y:S01]  /*3ae0*/  IMAD.U32 R2, RZ, RZ, UR37 ;  /* 0x00000025ff027e24 */ /* 0x000fe2000f8e00ff */
[----:B------:R-:W-:Y:S01]  /*3af0*/  LOP3.LUT R3, R3, 0x8, RZ, 0xc0, !PT ;  /* 0x0000000803037812 */ /* 0x000fe200078ec0ff */
[----:B------:R-:W-:Y:S01]  /*3b00*/  IMAD.SHL.U32 R7, R28, 0x2, RZ ;  /* 0x000000021c077824 */ /* 0x000fe200078e00ff */
[----:B------:R-:W-:Y:S01]  /*3b10*/  LOP3.LUT R0, R0, 0x38, R29, 0xf8, !PT ;  /* 0x0000003800007812 */ /* 0x000fe200078ef81d */
[----:B------:R2:W4:Y:S01]  /*3b20*/  @P0 LDG.E R8, desc[UR34][R4.64] ;  /* 0x0000002204080981 */ /* 0x000522000c1e1900 */
[----:B------:R-:W-:Y:S01]  /*3b30*/  IMAD.SHL.U32 R12, R215, 0x2, RZ ;  /* 0x00000002d70c7824 */ /* 0x000fe200078e00ff */
[----:B------:R-:W-:Y:S01]  /*3b40*/  SHF.R.U32.HI R11, RZ, 0x1, R215 ;  /* 0x00000001ff0b7819 */ /* 0x000fe200000116d7 */
[----:B------:R-:W-:Y:S01]  /*3b50*/  IMAD.MOV.U32 R200, RZ, RZ, 0x40 ;  /* 0x00000040ffc87424 */ /* 0x000fe200078e00ff */
[----:B------:R-:W-:Y:S01]  /*3b60*/  LOP3.LUT R7, R7, 0x6, RZ, 0xc0, !PT ;  /* 0x0000000607077812 */ /* 0x000fe200078ec0ff */
[----:B------:R-:W-:Y:S01]  /*3b70*/  IMAD.MOV.U32 R199, RZ, RZ, 0x20 ;  /* 0x00000020ffc77424 */ /* 0x000fe200078e00ff */
[----:B------:R-:W-:Y:S01]  /*3b80*/  R2P PR, R28, 0x6 ;  /* 0x000000061c007804 */ /* 0x000fe20000000000 */
[----:B------:R-:W-:Y:S01]  /*3b90*/  IMAD.MOV.U32 R234, RZ, RZ, R230 ;  /* 0x000000ffffea7224 */ /* 0x000fe200078e00e6 */
[----:B------:R-:W-:-:S02]  /*3ba0*/  LOP3.LUT R7, R7, 0x1e0, R30, 0xf8, !PT ;  /* 0x000001e007077812 */ /* 0x000fc400078ef81e */
[----:B------:R-:W-:Y:S02]  /*3bb0*/  CS2R R158, SRZ ;  /* 0x00000000009e7805 */ /* 0x000fe4000001ff00 */
[----:B------:R-:W-:Y:S02]  /*3bc0*/  CS2R R156, SRZ ;  /* 0x00000000009c7805 */ /* 0x000fe4000001ff00 */
[----:B------:R-:W-:Y:S02]  /*3bd0*/  SEL R200, R200, 0xffffffc0, !P2 ;  /* 0xffffffc0c8c87807 */ /* 0x000fe40005000000 */
[----:B------:R-:W-:Y:S02]  /*3be0*/  CS2R R162, SRZ ;  /* 0x0000000000a27805 */ /* 0x000fe4000001ff00 */
[----:B------:R-:W-:Y:S02]  /*3bf0*/  SEL R199, R199, 0xffffffe0, !P1 ;  /* 0xffffffe0c7c77807 */ /* 0x000fe40004800000 */
        /* <DEDUP_REMOVED lines=11> */
[----:B--2---:R-:W-:Y:S02]  /*3cb0*/  IADD3 R5, PT, PT, R2, UR39, R240 ;  /* 0x0000002702057c10 */ /* 0x004fe4000fffe0f0 */
[----:B------:R-:W-:-:S02]  /*3cc0*/  CS2R R134, SRZ ;  /* 0x0000000000867805 */ /* 0x000fc4000001ff00 */
[----:B------:R-:W-:Y:S02]  /*3cd0*/  LOP3.LUT R2, R3, 0x10, R28, 0xf8, !PT ;  /* 0x0000001003027812 */ /* 0x000fe400078ef81c */
[----:B------:R-:W-:Y:S02]  /*3ce0*/  CS2R R132, SRZ ;  /* 0x0000000000847805 */ /* 0x000fe4000001ff00 */
[----:B------:R-:W-:Y:S02]  /*3cf0*/  LOP3.LUT R4, R208, 0x200, RZ, 0xc0, !PT ;  /* 0x00000200d0047812 */ /* 0x000fe400078ec0ff */
[----:B------:R-:W-:Y:S02]  /*3d00*/  CS2R R126, SRZ ;  /* 0x00000000007e7805 */ /* 0x000fe4000001ff00 */
[----:B------:R-:W-:Y:S02]  /*3d10*/  LOP3.LUT R3, R0, 0x8, R30, 0x78, !PT ;  /* 0x0000000800037812 */ /* 0x000fe400078e781e */
[----:B------:R-:W-:-:S02]  /*3d20*/  CS2R R124, SRZ ;  /* 0x00000000007c7805 */ /* 0x000fc4000001ff00 */
[----:B------:R-:W-:Y:S02]  /*3d30*/  LOP3.LUT R2, R2, R0, RZ, 0x3c, !PT ;  /* 0x0000000002027212 */ /* 0x000fe400078e3cff */
[----:B------:R-:W-:Y:S02]  /*3d40*/  CS2R R130, SRZ ;  /* 0x0000000000827805 */ /* 0x000fe4000001ff00 */
[----:B------:R-:W-:Y:S02]  /*3d50*/  LOP3.LUT R0, R0, 0x8, R28, 0x78, !PT ;  /* 0x0000000800007812 */ /* 0x000fe400078e781c */
[----:B------:R-:W-:Y:S02]  /*3d60*/  CS2R R128, SRZ ;  /* 0x0000000000807805 */ /* 0x000fe4000001ff00 */
[----:B------:R-:W-:Y:S02]  /*3d70*/  LOP3.LUT R4, R4, 0x400, R209, 0xf8, !PT ;  /* 0x0000040004047812 */ /* 0x000fe400078ef8d1 */
[----:B------:R-:W-:-:S02]  /*3d80*/  CS2R R122, SRZ ;  /* 0x00000000007a7805 */ /* 0x000fc4000001ff00 */
[----:B------:R-:W-:Y:S01]  /*3d90*/  LOP3.LUT R209, R0, 0x7a00, R209, 0xf8, !PT ;  /* 0x00007a0000d17812 */ /* 0x000fe200078ef8d1 */
[C---:B------:R-:W-:Y:S01]  /*3da0*/  IMAD.SHL.U32 R0, R215.reuse, 0x40, RZ ;  /* 0x00000040d7007824 */ /* 0x040fe200078e00ff */
[----:B------:R-:W-:Y:S01]  /*3db0*/  LOP3.LUT R213, R4, R3, RZ, 0xfc, !PT ;  /* 0x0000000304d57212 */ /* 0x000fe200078efcff */
[----:B------:R-:W-:Y:S01]  /*3dc0*/  IMAD.SHL.U32 R4, R215, 0x10, RZ ;  /* 0x00000010d7047824 */ /* 0x000fe200078e00ff */
[----:B------:R-:W-:Y:S02]  /*3dd0*/  LOP3.LUT R208, R2, 0x200, R208, 0xf8, !PT ;  /* 0x0000020002d07812 */ /* 0x000fe400078ef8d0 */
[----:B------:R-:W-:Y:S02]  /*3de0*/  CS2R R120, SRZ ;  /* 0x0000000000787805 */ /* 0x000fe4000001ff00 */
[----:B------:R-:W-:Y:S02]  /*3df0*/  LOP3.LUT R2, R0, 0x1c0, RZ, 0xc0, !PT ;  /* 0x000001c000027812 */ /* 0x000fe400078ec0ff */
[----:B------:R-:W-:-:S02]  /*3e00*/  CS2R R118, SRZ ;  /* 0x0000000000767805 */ /* 0x000fc4000001ff00 */
[----:B------:R-:W-:Y:S02]  /*3e10*/  LOP3.LUT R3, R0, 0x200, RZ, 0xc0, !PT ;  /* 0x0000020000037812 */ /* 0x000fe400078ec0ff */
[----:B------:R-:W-:Y:S02]  /*3e20*/  CS2R R116, SRZ ;  /* 0x0000000000747805 */ /* 0x000fe4000001ff00 */
[----:B------:R-:W-:Y:S02]  /*3e30*/  LOP3.LUT R0, R2, 0x38, R216, 0xf8, !PT ;  /* 0x0000003802007812 */ /* 0x000fe400078ef8d8 */
[----:B------:R-:W-:Y:S02]  /*3e40*/  CS2R R110, SRZ ;  /* 0x00000000006e7805 */ /* 0x000fe4000001ff00 */
[----:B------:R-:W-:Y:S02]  /*3e50*/  LOP3.LUT R4, R4, 0x1c0, RZ, 0xc0, !PT ;  /* 0x000001c004047812 */ /* 0x000fe400078ec0ff */
[----:B------:R-:W-:-:S02]  /*3e60*/  CS2R R108, SRZ ;  /* 0x00000000006c7805 */ /* 0x000fc4000001ff00 */
[----:B------:R-:W-:Y:S02]  /*3e70*/  LOP3.LUT R2, R3, 0x400, R10, 0xf8, !PT ;  /* 0x0000040003027812 */ /* 0x000fe400078ef80a */
[----:B------:R-:W-:Y:S02]  /*3e80*/  CS2R R114, SRZ ;  /* 0x0000000000727805 */ /* 0x000fe4000001ff00 */
[----:B------:R-:W-:Y:S02]  /*3e90*/  IADD3 R231, PT, PT, R5, -0x1f, -R6 ;  /* 0xffffffe105e77810 */ /* 0x000fe40007ffe806 */
[----:B------:R-:W-:Y:S02]  /*3ea0*/  CS2R R112, SRZ ;  /* 0x0000000000707805 */ /* 0x000fe4000001ff00 */
[----:B------:R-:W-:Y:S01]  /*3eb0*/  LOP3.LUT R3, R0, 0x8, R215, 0x78, !PT ;  /* 0x0000000800037812 */ /* 0x000fe200078e78d7 */
[----:B---3--:R2:W4:Y:S01]  /*3ec0*/  @P0 MUFU.RCP R6, R9 ;  /* 0x0000000900060308 */ /* 0x0085220000001000 */
[----:B------:R-:W-:-:S02]  /*3ed0*/  LOP3.LUT R5, R12, 0x7006, R10, 0xc8, !PT ;  /* 0x000070060c057812 */ /* 0x000fc400078ec80a */
[----:B------:R-:W-:Y:S02]  /*3ee0*/  CS2R R106, SRZ ;  /* 0x00000000006a7805 */ /* 0x000fe4000001ff00 */
[----:B------:R-:W-:Y:S02]  /*3ef0*/  LOP3.LUT R4, R4, 0x38, R12, 0xf8, !PT ;  /* 0x0000003804047812 */ /* 0x000fe400078ef80c */
[----:B------:R-:W-:Y:S02]  /*3f00*/  CS2R R104, SRZ ;  /* 0x0000000000687805 */ /* 0x000fe4000001ff00 */
[----:B------:R-:W-:Y:S02]  /*3f10*/  LOP3.LUT R5, R5, 0x400, R10, 0xf8, !PT ;  /* 0x0000040005057812 */ /* 0x000fe400078ef80a */
[----:B------:R-:W-:Y:S02]  /*3f20*/  CS2R R102, SRZ ;  /* 0x0000000000667805 */ /* 0x000fe4000001ff00 */
[----:B------:R-:W-:-:S02]  /*3f30*/  LOP3.LUT R0, R0, 0x8, R11, 0x78, !PT ;  /* 0x0000000800007812 */ /* 0x000fc400078e780b */
[----:B------:R-:W-:Y:S02]  /*3f40*/  CS2R R100, SRZ ;  /* 0x0000000000647805 */ /* 0x000fe4000001ff00 */
[----:B------:R-:W-:Y:S02]  /*3f50*/  LEA R209, R209, UR36, 0x1 ;  /* 0x00000024d1d17c11 */ /* 0x000fe4000f8e08ff */
[----:B------:R-:W-:Y:S02]  /*3f60*/  CS2R R94, SRZ ;  /* 0x00000000005e7805 */ /* 0x000fe4000001ff00 */
[----:B------:R-:W-:Y:S01]  /*3f70*/  LOP3.LUT R214, R2, R0, RZ, 0xfc, !PT ;  /* 0x0000000002d67212 */ /* 0x000fe200078efcff */
[----:B------:R-:W-:Y:S01]  /*3f80*/  VIADD R2, R7, UR5 ;  /* 0x0000000507027c36 */ /* 0x000fe20008000000 */
[----:B------:R-:W-:Y:S01]  /*3f90*/  LEA R213, R213, UR36, 0x1 ;  /* 0x00000024d5d57c11 */ /* 0x000fe2000f8e08ff */
[----:B------:R-:W-:Y:S01]  /*3fa0*/  IMAD.MOV.U32 R0, RZ, RZ, RZ ;  /* 0x000000ffff007224 */ /* 0x000fe200078e00ff */
[----:B------:R-:W-:Y:S01]  /*3fb0*/  LEA R208, R208, UR36, 0x1 ;  /* 0x00000024d0d07c11 */ /* 0x000fe2000f8e08ff */
[----:B------:R-:W-:Y:S01]  /*3fc0*/  VIADD R7, R2, 0x10 ;  /* 0x0000001002077836 */ /* 0x000fe20000000000 */
[----:B--2---:R-:W-:Y:S01]  /*3fd0*/  LOP3.LUT R9, R3, 0x7a00, R10, 0xf8, !PT ;  /* 0x00007a0003097812 */ /* 0x004fe200078ef80a */
[----:B------:R-:W-:Y:S01]  /*3fe0*/  IMAD.IADD R210, R200, 0x1, R209 ;  /* 0x00000001c8d27824 */ /* 0x000fe200078e02d1 */
[----:B------:R-:W-:Y:S01]  /*3ff0*/  LOP3.LUT R3, R4, 0x20, R11, 0x78, !PT ;  /* 0x0000002004037812 */ /* 0x000fe200078e780b */
[C---:B------:R-:W-:Y:S01]  /*4000*/  VIADD R4, R2.reuse, 0x8 ;  /* 0x0000000802047836 */ /* 0x040fe20000000000 */
[----:B------:R-:W-:Y:S01]  /*4010*/  I2FP.F32.S32 R12, R2 ;  /* 0x00000002000c7245 */ /* 0x000fe20000201400 */
[----:B------:R2:W-:Y:S01]  /*4020*/  STL [R1+0x14], R9 ;  /* 0x0000140901007387 */ /* 0x0005e20000100800 */
[----:B------:R-:W-:Y:S01]  /*4030*/  LOP3.LUT R3, R5, R3, RZ, 0xfc, !PT ;  /* 0x0000000305037212 */ /* 0x000fe200078efcff */
[C---:B------:R-:W-:Y:S01]  /*4040*/  VIADD R5, R2.reuse, 0x1 ;  /* 0x0000000102057836 */ /* 0x040fe20000000000 */
[----:B------:R-:W-:Y:S01]  /*4050*/  CS2R R92, SRZ ;  /* 0x00000000005c7805 */ /* 0x000fe2000001ff00 */
[----:B------:R-:W-:Y:S01]  /*4060*/  VIADD R11, R2, 0x18 ;  /* 0x00000018020b7836 */ /* 0x000fe20000000000 */
[----:B------:R-:W-:Y:S01]  /*4070*/  CS2R R98, SRZ ;  /* 0x0000000000627805 */ /* 0x000fe2000001ff00 */
[----:B------:R3:W-:Y:S01]  /*4080*/  STL [R1+0x10], R3 ;  /* 0x0000100301007387 */ /* 0x0007e20000100800 */
[----:B------:R-:W-:-:S02]  /*4090*/  I2FP.F32.S32 R10, R5 ;  /* 0x00000005000a7245 */ /* 0x000fc40000201400 */
        /* <DEDUP_REMOVED lines=17> */
[----:B--2---:R-:W-:Y:S01]  /*41b0*/  VIADD R9, R2, 0x11 ;  /* 0x0000001102097836 */ /* 0x004fe20000000000 */
[----:B------:R-:W-:-:S02]  /*41c0*/  CS2R R64, SRZ ;  /* 0x0000000000407805 */ /* 0x000fc4000001ff00 */
[----:B------:R-:W-:Y:S02]  /*41d0*/  CS2R R58, SRZ ;  /* 0x00000000003a7805 */ /* 0x000fe4000001ff00 */
[----:B------:R-:W-:Y:S02]  /*41e0*/  CS2R R56, SRZ ;  /* 0x0000000000387805 */ /* 0x000fe4000001ff00 */
[----:B------:R-:W-:Y:S02]  /*41f0*/  CS2R R54, SRZ ;  /* 0x0000000000367805 */ /* 0x000fe4000001ff00 */
[----:B------:R-:W-:Y:S01]  /*4200*/  CS2R R52, SRZ ;  /* 0x0000000000347805 */ /* 0x000fe2000001ff00 */
[C---:B---3--:R-:W-:Y:S01]  /*4210*/  VIADD R3, R2.reuse, 0x9 ;  /* 0x0000000902037836 */ /* 0x048fe20000000000 */
[----:B------:R-:W-:Y:S01]  /*4220*/  CS2R R46, SRZ ;  /* 0x00000000002e7805 */ /* 0x000fe2000001ff00 */
[----:B------:R-:W-:Y:S01]  /*4230*/  VIADD R2, R2, 0x19 ;  /* 0x0000001902027836 */ /* 0x000fe20000000000 */
[----:B------:R-:W-:-:S02]  /*4240*/  CS2R R44, SRZ ;  /* 0x00000000002c7805 */ /* 0x000fc4000001ff00 */
[----:B------:R-:W-:Y:S02]  /*4250*/  CS2R R50, SRZ ;  /* 0x0000000000327805 */ /* 0x000fe4000001ff00 */
[----:B------:R-:W-:Y:S02]  /*4260*/  CS2R R48, SRZ ;  /* 0x0000000000307805 */ /* 0x000fe4000001ff00 */
[----:B------:R-:W-:Y:S02]  /*4270*/  CS2R R42, SRZ ;  /* 0x00000000002a7805 */ /* 0x000fe4000001ff00 */
[----:B------:R-:W-:Y:S02]  /*4280*/  I2FP.F32.S32 R2, R2 ;  /* 0x0000000200027245 */ /* 0x000fe40000201400 */
[----:B------:R-:W-:Y:S02]  /*4290*/  CS2R R40, SRZ ;  /* 0x0000000000287805 */ /* 0x000fe4000001ff00 */
[----:B------:R-:W-:-:S02]  /*42a0*/  CS2R R38, SRZ ;  /* 0x0000000000267805 */ /* 0x000fc4000001ff00 */
[----:B------:R-:W-:Y:S02]  /*42b0*/  CS2R R36, SRZ ;  /* 0x0000000000247805 */ /* 0x000fe4000001ff00 */
[----:B------:R-:W-:Y:S01]  /*42c0*/  LOP3.LUT P3, RZ, R215, 0x2, RZ, 0xc0, !PT ;  /* 0x00000002d7ff7812 */ /* 0x000fe2000786c0ff */
[----:B------:R-:W-:Y:S01]  /*42d0*/  VIADD R213, R213, UR10 ;  /* 0x0000000ad5d57c36 */ /* 0x000fe20008000000 */
[----:B------:R-:W-:Y:S01]  /*42e0*/  LOP3.LUT P4, RZ, R215, 0x8, RZ, 0xc0, !PT ;  /* 0x00000008d7ff7812 */ /* 0x000fe2000788c0ff */
[----:B------:R-:W-:Y:S01]  /*42f0*/  VIADD R208, R208, UR10 ;  /* 0x0000000ad0d07c36 */ /* 0x000fe20008000000 */
[----:B------:R-:W-:Y:S01]  /*4300*/  SHF.R.U32.HI R217, RZ, 0x3, R215 ;  /* 0x00000003ffd97819 */ /* 0x000fe200000116d7 */
[C---:B------:R-:W-:Y:S01]  /*4310*/  IMAD.IADD R211, R199.reuse, 0x1, R209 ;  /* 0x00000001c7d37824 */ /* 0x040fe200078e02d1 */
[----:B------:R-:W2:Y:S01]  /*4320*/  LDCU UR8, c[0x0][0x440] ;  /* 0x00008800ff0877ac */ /* 0x000ea20008000800 */
[----:B------:R-:W-:Y:S01]  /*4330*/  IMAD.IADD R212, R199, 0x1, R210 ;  /* 0x00000001c7d47824 */ /* 0x000fe200078e02d2 */
[----:B------:R-:W3:Y:S01]  /*4340*/  LDCU UR9, c[0x0][0x3e0] ;  /* 0x00007c00ff0977ac */ /* 0x000ee20008000800 */
[----:B------:R-:W2:Y:S01]  /*4350*/  LDCU UR5, c[0x0][0x45c] ;  /* 0x00008b80ff0577ac */ /* 0x000ea20008000800 */
[----:B-1----:R-:W-:-:S02]  /*4360*/  USHF.L.U32 UR12, UR12, 0x6, URZ ;  /* 0x000000060c0c7899 */ /* 0x002fc400080006ff */
[----:B------:R-:W-:Y:S02]  /*4370*/  UIADD3 UR47, UPT, UPT, UR47, 0x80, -UR39 ;  /* 0x000000802f2f7890 */ /* 0x000fe4000fffe827 */
[----:B------:R-:W-:Y:S01]  /*4380*/  USHF.L.U32 UR48, UR48, 0x3, URZ ;  /* 0x0000000330307899 */ /* 0x000fe200080006ff */
[----:B----4-:R-:W-:Y:S01]  /*4390*/  @P0 FMUL.FTZ R0, R8, R6 ;  /* 0x0000000608000220 */ /* 0x010fe20000410000 */
[----:B------:R-:W-:Y:S02]  /*43a0*/  I2FP.F32.S32 R8, R4 ;  /* 0x0000000400087245 */ /* 0x000fe40000201400 */
[----:B------:R-:W-:Y:S01]  /*43b0*/  I2FP.F32.S32 R6, R3 ;  /* 0x0000000300067245 */ /* 0x000fe20000201400 */
[-C--:B------:R-:W-:Y:S01]  /*43c0*/  FMUL.FTZ R248, R10, R0.reuse ;  /* 0x000000000af87220 */ /* 0x080fe20000410000 */
[----:B------:R-:W-:Y:S01]  /*43d0*/  I2FP.F32.S32 R4, R9 ;  /* 0x0000000900047245 */ /* 0x000fe20000201400 */
[-C--:B------:R-:W-:Y:S01]  /*43e0*/  FMUL.FTZ R247, R8, R0.reuse ;  /* 0x0000000008f77220 */ /* 0x080fe20000410000 */
[----:B------:R-:W-:Y:S01]  /*43f0*/  I2FP.F32.S32 R3, R11 ;  /* 0x0000000b00037245 */ /* 0x000fe20000201400 */
[-C--:B------:R-:W-:Y:S01]  /*4400*/  FMUL.FTZ R246, R6, R0.reuse ;  /* 0x0000000006f67220 */ /* 0x080fe20000410000 */
[-C--:B------:R-:W-:Y:S01]  /*4410*/  FMUL.FTZ R245, R5, R0.reuse ;  /* 0x0000000005f57220 */ /* 0x080fe20000410000 */
[-C--:B------:R-:W-:Y:S01]  /*4420*/  FMUL.FTZ R244, R4, R0.reuse ;  /* 0x0000000004f47220 */ /* 0x080fe20000410000 */
[-C--:B------:R-:W-:Y:S01]  /*4430*/  FMUL.FTZ R242, R12, R0.reuse ;  /* 0x000000000cf27220 */ /* 0x080fe20000410000 */
[-C--:B------:R-:W-:Y:S01]  /*4440*/  FMUL.FTZ R243, R3, R0.reuse ;  /* 0x0000000003f37220 */ /* 0x080fe20000410000 */
[----:B------:R-:W-:Y:S01]  /*4450*/  FMUL.FTZ R241, R2, R0 ;  /* 0x0000000002f17220 */ /* 0x000fe20000410000 */
[----:B------:R-:W-:Y:S01]  /*4460*/  IMAD.MOV.U32 R0, RZ, RZ, 0x10 ;  /* 0x00000010ff007424 */ /* 0x000fe200078e00ff */
[----:B------:R-:W-:-:S02]  /*4470*/  LOP3.LUT P0, RZ, R215, 0x4, RZ, 0xc0, !PT ;  /* 0x00000004d7ff7812 */ /* 0x000fc4000780c0ff */
[----:B------:R-:W-:Y:S02]  /*4480*/  LOP3.LUT R2, R216, 0x38, RZ, 0xc0, !PT ;  /* 0x00000038d8027812 */ /* 0x000fe400078ec0ff */
[----:B------:R-:W-:Y:S02]  /*4490*/  SEL R3, R0, 0xfffffff0, !P0 ;  /* 0xfffffff000037807 */ /* 0x000fe40004000000 */
[----:B--23--:R-:W-:-:S07]  /*44a0*/  LOP3.LUT R0, R2, 0x40, RZ, 0xfc, !PT ;  /* 0x0000004002007812 */ /* 0x00cfce00078efcff */
.L_x_373:
[----:B------:R-:W0:Y:S01]  /*44b0*/  LDGDEPBAR ;  /* 0x00000000000079af */ /* 0x000e220000000000 */
[C---:B------:R-:W-:Y:S01]  /*44c0*/  IMAD.IADD R0, R213.reuse, 0x1, R199 ;  /* 0x00000001d5007824 */ /* 0x040fe200078e02c7 */
[----:B------:R-:W-:Y:S01]  /*44d0*/  UIADD3 UR37, UPT, UPT, UR37, -0x40, URZ ;  /* 0xffffffc025257890 */ /* 0x000fe2000fffe0ff */
[----:B------:R-:W-:Y:S05]  /*44e0*/  IMAD.IADD R3, R213, 0x1, R200 ;  /* 0x00000001d5037824 */ /* 0x000fea00078e02c8 */
[----:B------:R-:W2:Y:S01]  /*44f0*/  LDL R218, [R1+0xc] ;  /* 0x00000c0001da7983 */ /* 0x000ea20000100800 */
[----:B------:R-:W-:Y:S01]  /*4500*/  USHF.L.U32 UR10, UR43, 0x7, URZ ;  /* 0x000000072b0a7899 */ /* 0x000fe200080006ff */
[----:B------:R-:W-:Y:S01]  /*4510*/  IMAD.SHL.U32 R220, R215, 0x2, RZ ;  /* 0x00000002d7dc7824 */ /* 0x000fe200078e00ff */
[----:B------:R-:W-:Y:S01]  /*4520*/  UISETP.GE.AND UP0, UPT, UR37, UR47, UPT ;  /* 0x0000002f2500728c */ /* 0x000fe2000bf06270 */
[----:B------:R-:W-:Y:S01]  /*4530*/  IMAD.IADD R2, R199, 0x1, R3 ;  /* 0x00000001c7027824 */ /* 0x000fe200078e0203 */
[----:B------:R-:W3:Y:S01]  /*4540*/  LDL R219, [R1+0x8] ;  /* 0x0000080001db7983 */ /* 0x000ee20000100800 */
[----:B------:R-:W-:Y:S01]  /*4550*/  UIADD3 UR10, UPT, UPT, UR10, 0x80, URZ ;  /* 0x000000800a0a7890 */ /* 0x000fe2000fffe0ff */
[----:B------:R-:W-:Y:S01]  /*4560*/  SHF.R.U32.HI R221, RZ, 0x1, R215 ;  /* 0x00000001ffdd7819 */ /* 0x000fe200000116d7 */
        /* <DEDUP_REMOVED lines=8> */
[----:B------:R-:W4:Y:S08]  /*45f0*/  LDSM.16.M88.4 R28, [R213+0x1000] ;  /* 0x00100000d51c783b */ /* 0x000f300000000200 */
[----:B------:R-:W4:Y:S08]  /*4600*/  LDSM.16.M88.4 R164, [R209+0xc800] ;  /* 0x00c80000d1a4783b */ /* 0x000f300000000200 */
[----:B------:R-:W-:Y:S08]  /*4610*/  LDSM.16.M88.4 R168, [R0] ;  /* 0x0000000000a8783b */ /* 0x000ff00000000200 */
[----:B------:R-:W4:Y:S01]  /*4620*/  LDSM.16.M88.4 R172, [R211+0xc000] ;  /* 0x00c00000d3ac783b */ /* 0x000f220000000200 */
[-C--:B-1----:R-:W-:Y:S07]  /*4630*/  HMMA.16816.F32 R4, R32, R16.reuse, RZ ;  /* 0x000000102004723c */ /* 0x082fee00000018ff */
[----:B------:R-:W1:Y:S01]  /*4640*/  LDSM.16.M88.4 R176, [R0+0x1000] ;  /* 0x0010000000b0783b */ /* 0x000e620000000200 */
[C---:B----4-:R-:W-:Y:S07]  /*4650*/  HMMA.16816.F32 R8, R28.reuse, R16, RZ ;  /* 0x000000101c08723c */ /* 0x050fee00000018ff */
[----:B------:R-:W4:Y:S01]  /*4660*/  LDSM.16.M88.4 R180, [R211+0xc800] ;  /* 0x00c80000d3b4783b */ /* 0x000f220000000200 */
[-C--:B------:R-:W-:Y:S07]  /*4670*/  HMMA.16816.F32 R12, R28, R18.reuse, RZ ;  /* 0x000000121c0c723c */ /* 0x080fee00000018ff */
[----:B------:R-:W-:Y:S01]  /*4680*/  LDSM.16.M88.4 R184, [R3] ;  /* 0x0000000003b8783b */ /* 0x000fe20000000200 */
[C---:B------:R-:W-:Y:S07]  /*4690*/  HMMA.16816.F32 R16, R32.reuse, R18, RZ ;  /* 0x000000122010723c */ /* 0x040fee00000018ff */
[----:B------:R-:W4:Y:S01]  /*46a0*/  LDSM.16.M88.4 R188, [R210+0xc000] ;  /* 0x00c00000d2bc783b */ /* 0x000f220000000200 */
[-C--:B------:R-:W-:Y:S07]  /*46b0*/  HMMA.16816.F32 R20, R32, R164.reuse, RZ ;  /* 0x000000a42014723c */ /* 0x080fee00000018ff */
[----:B------:R-:W4:Y:S01]  /*46c0*/  LDSM.16.M88.4 R192, [R3+0x1000] ;  /* 0x0010000003c0783b */ /* 0x000f220000000200 */
[C---:B------:R-:W-:Y:S07]  /*46d0*/  HMMA.16816.F32 R24, R28.reuse, R164, RZ ;  /* 0x000000a41c18723c */ /* 0x040fee00000018ff */
[----:B------:R-:W-:Y:S01]  /*46e0*/  LDSM.16.M88.4 R196, [R212+0xc000] ;  /* 0x00c00000d4c4783b */ /* 0x000fe20000000200 */
[-C--:B------:R-:W-:Y:S07]  /*46f0*/  HMMA.16816.F32 R28, R28, R166.reuse, RZ ;  /* 0x000000a61c1c723c */ /* 0x080fee00000018ff */
[----:B------:R-:W-:Y:S01]  /*4700*/  LDSM.16.M88.4 R200, [R2+0x1000] ;  /* 0x0010000002c8783b */ /* 0x000fe20000000200 */
[----:B------:R-:W-:Y:S07]  /*4710*/  HMMA.16816.F32 R32, R32, R166, RZ ;  /* 0x000000a62020723c */ /* 0x000fee00000018ff */
[----:B------:R-:W4:Y:S01]  /*4720*/  LDSM.16.M88.4 R164, [R210+0xc800] ;  /* 0x00c80000d2a4783b */ /* 0x000f220000000200 */
[-C--:B------:R-:W-:Y:S07]  /*4730*/  HMMA.16816.F32 R4, R168, R172.reuse, R4 ;  /* 0x000000aca804723c */ /* 0x080fee0000001804 */
[----:B------:R-:W-:Y:S01]  /*4740*/  LDSM.16.M88.4 R204, [R212+0xc800] ;  /* 0x00c80000d4cc783b */ /* 0x000fe20000000200 */
[C---:B-1----:R-:W-:Y:S08]  /*4750*/  HMMA.16816.F32 R8, R176.reuse, R172, R8 ;  /* 0x000000acb008723c */ /* 0x042ff00000001808 */
[-C--:B------:R-:W-:Y:S08]  /*4760*/  HMMA.16816.F32 R12, R176, R174.reuse, R12 ;  /* 0x000000aeb00c723c */ /* 0x080ff0000000180c */
[C---:B------:R-:W-:Y:S01]  /*4770*/  HMMA.16816.F32 R16, R168.reuse, R174, R16 ;  /* 0x000000aea810723c */ /* 0x040fe20000001810 */
[----:B------:R-:W1:Y:S07]  /*4780*/  LDSM.16.M88.4 R172, [R2] ;  /* 0x0000000002ac783b */ /* 0x000e6e0000000200 */
[-C--:B----4-:R-:W-:Y:S08]  /*4790*/  HMMA.16816.F32 R20, R168, R180.reuse, R20 ;  /* 0x000000b4a814723c */ /* 0x090ff00000001814 */
[C---:B------:R-:W-:Y:S08]  /*47a0*/  HMMA.16816.F32 R24, R176.reuse, R180, R24 ;  /* 0x000000b4b018723c */ /* 0x040ff00000001818 */
[-C--:B------:R-:W-:Y:S01]  /*47b0*/  HMMA.16816.F32 R28, R176, R182.reuse, R28 ;  /* 0x000000b6b01c723c */ /* 0x080fe2000000181c */
[----:B------:R-:W-:Y:S07]  /*47c0*/  LDSM.16.M88.4 R176, [R209+0x10000] ;  /* 0x01000000d1b0783b */ /* 0x000fee0000000200 */
[----:B------:R-:W-:Y:S01]  /*47d0*/  HMMA.16816.F32 R32, R168, R182, R32 ;  /* 0x000000b6a820723c */ /* 0x000fe20000001820 */
[----:B------:R-:W4:Y:S07]  /*47e0*/  LDSM.16.M88.4 R168, [R213+0x2000] ;  /* 0x00200000d5a8783b */ /* 0x000f2e0000000200 */
[-C--:B------:R-:W-:Y:S01]  /*47f0*/  HMMA.16816.F32 R4, R184, R188.reuse, R4 ;  /* 0x000000bcb804723c */ /* 0x080fe20000001804 */
[----:B------:R-:W4:Y:S07]  /*4800*/  LDSM.16.M88.4 R180, [R213+0x3000] ;  /* 0x00300000d5b4783b */ /* 0x000f2e0000000200 */
[C---:B------:R-:W-:Y:S08]  /*4810*/  HMMA.16816.F32 R8, R192.reuse, R188, R8 ;  /* 0x000000bcc008723c */ /* 0x040ff00000001808 */
[-C--:B------:R-:W-:Y:S08]  /*4820*/  HMMA.16816.F32 R12, R192, R190.reuse, R12 ;  /* 0x000000bec00c723c */ /* 0x080ff0000000180c */
[C---:B------:R-:W-:Y:S01]  /*4830*/  HMMA.16816.F32 R16, R184.reuse, R190, R16 ;  /* 0x000000beb810723c */ /* 0x040fe20000001810 */
[----:B------:R-:W4:Y:S07]  /*4840*/  LDSM.16.M88.4 R188, [R209+0x10800] ;  /* 0x01080000d1bc783b */ /* 0x000f2e0000000200 */
[-C--:B------:R-:W-:Y:S08]  /*4850*/  HMMA.16816.F32 R20, R184, R164.reuse, R20 ;  /* 0x000000a4b814723c */ /* 0x080ff00000001814 */
[C---:B------:R-:W-:Y:S08]  /*4860*/  HMMA.16816.F32 R24, R192.reuse, R164, R24 ;  /* 0x000000a4c018723c */ /* 0x040ff00000001818 */
[-C--:B------:R-:W-:Y:S01]  /*4870*/  HMMA.16816.F32 R28, R192, R166.reuse, R28 ;  /* 0x000000a6c01c723c */ /* 0x080fe2000000181c */
[----:B------:R-:W-:Y:S07]  /*4880*/  LDSM.16.M88.4 R192, [R0+0x3000] ;  /* 0x0030000000c0783b */ /* 0x000fee0000000200 */
[----:B------:R-:W-:Y:S01]  /*4890*/  HMMA.16816.F32 R32, R184, R166, R32 ;  /* 0x000000a6b820723c */ /* 0x000fe20000001820 */
[----:B------:R4:W-:Y:S07]  /*48a0*/  LDSM.16.M88.4 R164, [R0+0x2000] ;  /* 0x0020000000a4783b */ /* 0x0009ee0000000200 */
[-C--:B-1----:R-:W-:Y:S01]  /*48b0*/  HMMA.16816.F32 R4, R172, R196.reuse, R4 ;  /* 0x000000c4ac04723c */ /* 0x082fe20000001804 */
[----:B------:R-:W1:Y:S07]  /*48c0*/  LDSM.16.M88.4 R184, [R211+0x10000] ;  /* 0x01000000d3b8783b */ /* 0x000e6e0000000200 */
[C---:B------:R-:W-:Y:S04]  /*48d0*/  HMMA.16816.F32 R8, R200.reuse, R196, R8 ;  /* 0x000000c4c808723c */ /* 0x040fe80000001808 */
[----:B--2---:R-:W-:Y:S04]  /*48e0*/  FSETP.NEU.FTZ.AND P2, PT, R218, -INF , PT ;  /* 0xff800000da00780b */ /* 0x004fe80003f5d000 */
[-C--:B------:R-:W-:Y:S03]  /*48f0*/  HMMA.16816.F32 R12, R200, R198.reuse, R12 ;  /* 0x000000c6c80c723c */ /* 0x080fe6000000180c */
[----:B----4-:R-:W-:Y:S01]  /*4900*/  @!P1 LOP3.LUT R0, R220, 0x6, RZ, 0xc0, !PT ;  /* 0x00000006dc009812 */ /* 0x010fe200078ec0ff */
[----:B------:R-:W-:Y:S03]  /*4910*/  IMAD.MOV.U32 R220, RZ, RZ, 0x20 ;  /* 0x00000020ffdc7424 */ /* 0x000fe600078e00ff */
[----:B------:R-:W-:Y:S01]  /*4920*/  @!P1 LOP3.LUT R0, R0, 0x1e0, R221, 0xf8, !PT ;  /* 0x000001e000009812 */ /* 0x000fe200078ef8dd */
[C---:B------:R-:W-:Y:S01]  /*4930*/  HMMA.16816.F32 R16, R172.reuse, R198, R16 ;  /* 0x000000c6ac10723c */ /* 0x040fe20000001810 */
[----:B------:R-:W2:Y:S07]  /*4940*/  LDSM.16.M88.4 R196, [R211+0x10800] ;  /* 0x01080000d3c4783b */ /* 0x000eae0000000200 */
[-C--:B------:R-:W-:Y:S08]  /*4950*/  HMMA.16816.F32 R20, R172, R204.reuse, R20 ;  /* 0x000000ccac14723c */ /* 0x080ff00000001814 */
[C---:B------:R-:W-:Y:S08]  /*4960*/  HMMA.16816.F32 R24, R200.reuse, R204, R24 ;  /* 0x000000ccc818723c */ /* 0x040ff00000001818 */
[-C--:B------:R-:W-:Y:S01]  /*4970*/  HMMA.16816.F32 R28, R200, R206.reuse, R28 ;  /* 0x000000cec81c723c */ /* 0x080fe2000000181c */
[----:B------:R-:W-:Y:S07]  /*4980*/  LDSM.16.M88.4 R200, [R3+0x3000] ;  /* 0x0030000003c8783b */ /* 0x000fee0000000200 */
[----:B------:R-:W-:Y:S01]  /*4990*/  HMMA.16816.F32 R32, R172, R206, R32 ;  /* 0x000000ceac20723c */ /* 0x000fe20000001820 */
[----:B------:R4:W-:Y:S07]  /*49a0*/  LDSM.16.M88.4 R172, [R3+0x2000] ;  /* 0x0020000003ac783b */ /* 0x0009ee0000000200 */
[-C--:B------:R-:W-:Y:S01]  /*49b0*/  HMMA.16816.F32 R4, R168, R176.reuse, R4 ;  /* 0x000000b0a804723c */ /* 0x080fe20000001804 */
[----:B------:R-:W-:Y:S07]  /*49c0*/  LDSM.16.M88.4 R204, [R210+0x10800] ;  /* 0x01080000d2cc783b */ /* 0x000fee0000000200 */
[C---:B------:R-:W-:Y:S08]  /*49d0*/  HMMA.16816.F32 R8, R180.reuse, R176, R8 ;  /* 0x000000b0b408723c */ /* 0x040ff00000001808 */
[-C--:B------:R-:W-:Y:S01]  /*49e0*/  HMMA.16816.F32 R12, R180, R178.reuse, R12 ;  /* 0x000000b2b40c723c */ /* 0x080fe2000000180c */
[----:B----4-:R-:W4:Y:S07]  /*49f0*/  LDL R3, [R1] ;  /* 0x0000000001037983 */ /* 0x010f2e0000100800 */
[C---:B------:R-:W-:Y:S01]  /*4a00*/  HMMA.16816.F32 R16, R168.reuse, R178, R16 ;  /* 0x000000b2a810723c */ /* 0x040fe20000001810 */
[----:B------:R-:W3:Y:S07]  /*4a10*/  LDSM.16.M88.4 R176, [R210+0x10000] ;  /* 0x01000000d2b0783b */ /* 0x000eee0000000200 */
[-C--:B------:R-:W-:Y:S08]  /*4a20*/  HMMA.16816.F32 R20, R168, R188.reuse, R20 ;  /* 0x000000bca814723c */ /* 0x080ff00000001814 */
[C---:B------:R-:W-:Y:S08]  /*4a30*/  HMMA.16816.F32 R24, R180.reuse, R188, R24 ;  /* 0x000000bcb418723c */ /* 0x040ff00000001818 */
[-C--:B------:R-:W-:Y:S01]  /*4a40*/  HMMA.16816.F32 R28, R180, R190.reuse, R28 ;  /* 0x000000beb41c723c */ /* 0x080fe2000000181c */
[----:B------:R-:W-:Y:S07]  /*4a50*/  LDSM.16.M88.4 R180, [R212+0x10000] ;  /* 0x01000000d4b4783b */ /* 0x000fee0000000200 */
[----:B------:R-:W-:Y:S01]  /*4a60*/  HMMA.16816.F32 R32, R168, R190, R32 ;  /* 0x000000bea820723c */ /* 0x000fe20000001820 */
[----:B------:R-:W3:Y:S07]  /*4a70*/  LDSM.16.M88.4 R168, [R2+0x2000] ;  /* 0x0020000002a8783b */ /* 0x000eee0000000200 */
[-C--:B-1----:R-:W-:Y:S08]  /*4a80*/  HMMA.16816.F32 R4, R164, R184.reuse, R4 ;  /* 0x000000b8a404723c */ /* 0x082ff00000001804 */
[C---:B------:R-:W-:Y:S08]  /*4a90*/  HMMA.16816.F32 R8, R192.reuse, R184, R8 ;  /* 0x000000b8c008723c */ /* 0x040ff00000001808 */
[-C--:B------:R-:W-:Y:S08]  /*4aa0*/  HMMA.16816.F32 R12, R192, R186.reuse, R12 ;  /* 0x000000bac00c723c */ /* 0x080ff0000000180c */
[C---:B------:R-:W-:Y:S08]  /*4ab0*/  HMMA.16816.F32 R16, R164.reuse, R186, R16 ;  /* 0x000000baa410723c */ /* 0x040ff00000001810 */
[-C--:B--2---:R-:W-:Y:S08]  /*4ac0*/  HMMA.16816.F32 R20, R164, R196.reuse, R20 ;  /* 0x000000c4a414723c */ /* 0x084ff00000001814 */
[C---:B------:R-:W-:Y:S04]  /*4ad0*/  HMMA.16816.F32 R24, R192.reuse, R196, R24 ;  /* 0x000000c4c018723c */ /* 0x040fe80000001818 */
[----:B------:R-:W-:Y:S04]  /*4ae0*/  LEA R196, R214, UR4, 0x1 ;  /* 0x00000004d6c47c11 */ /* 0x000fe8000f8e08ff */
[-C--:B------:R-:W-:Y:S08]  /*4af0*/  HMMA.16816.F32 R28, R192, R198.reuse, R28 ;  /* 0x000000c6c01c723c */ /* 0x080ff0000000181c */
[----:B------:R-:W-:Y:S01]  /*4b00*/  HMMA.16816.F32 R32, R164, R198, R32 ;  /* 0x000000c6a420723c */ /* 0x000fe20000001820 */
[----:B------:R1:W2:Y:S07]  /*4b10*/  LDSM.16.M88.4 R164, [R2+0x3000] ;  /* 0x0030000002a4783b */ /* 0x0002ae0000000200 */
[-C--:B---3--:R-:W-:Y:S08]  /*4b20*/  HMMA.16816.F32 R4, R172, R176.reuse, R4 ;  /* 0x000000b0ac04723c */ /* 0x088ff00000001804 */
[C---:B------:R-:W-:Y:S01]  /*4b30*/  HMMA.16816.F32 R8, R200.reuse, R176, R8 ;  /* 0x000000b0c808723c */ /* 0x040fe20000001808 */
[----:B------:R-:W3:Y:S03]  /*4b40*/  LDL R177, [R1+0x4] ;  /* 0x0000040001b17983 */ /* 0x000ee60000100800 */
[----:B------:R-:W-:Y:S04]  /*4b50*/  @!P1 VIADDMNMX R176, R231, -R220, UR39, PT ;  /* 0x00000027e7b09e46 */ /* 0x000fe8000b8009dc */
[-C--:B------:R-:W-:Y:S01]  /*4b60*/  HMMA.16816.F32 R12, R200, R178.reuse, R12 ;  /* 0x000000b2c80c723c */ /* 0x080fe2000000180c */
[----:B-1----:R-:W-:Y:S04]  /*4b70*/  IMAD.U32 R2, RZ, RZ, UR43 ;  /* 0x0000002bff027e24 */ /* 0x002fe8000f8e00ff */
[----:B------:R-:W-:Y:S03]  /*4b80*/  @!P1 IMAD R0, R2, 0x80, R0 ;  /* 0x0000008002009824 */ /* 0x000fe600078e0200 */
[C---:B------:R-:W-:Y:S04]  /*4b90*/  HMMA.16816.F32 R16, R172.reuse, R178, R16 ;  /* 0x000000b2ac10723c */ /* 0x040fe80000001810 */
[----:B------:R-:W-:Y:S04]  /*4ba0*/  @!P1 ISETP.GE.AND P5, PT, R0, R176, PT ;  /* 0x000000b00000920c */ /* 0x000fe80003fa6270 */
[-C--:B------:R-:W-:Y:S08]  /*4bb0*/  HMMA.16816.F32 R20, R172, R204.reuse, R20 ;  /* 0x000000ccac14723c */ /* 0x080ff00000001814 */
[C---:B------:R-:W-:Y:S08]  /*4bc0*/  HMMA.16816.F32 R24, R200.reuse, R204, R24 ;  /* 0x000000ccc818723c */ /* 0x040ff00000001818 */
[-C--:B------:R-:W-:Y:S01]  /*4bd0*/  HMMA.16816.F32 R28, R200, R206.reuse, R28 ;  /* 0x000000cec81c723c */ /* 0x080fe2000000181c */
[----:B------:R-:W-:Y:S02]  /*4be0*/  IMAD.MOV.U32 R200, RZ, RZ, 0x40 ;  /* 0x00000040ffc87424 */ /* 0x000fe400078e00ff */
[C---:B------:R-:W-:Y:S01]  /*4bf0*/  IMAD.SHL.U32 R203, R215.reuse, 0x20, RZ ;  /* 0x00000020d7cb7824 */ /* 0x040fe200078e00ff */
[----:B------:R-:W-:Y:S01]  /*4c00*/  SHF.R.U32.HI R201, RZ, 0x1, R215 ;  /* 0x00000001ffc97819 */ /* 0x000fe200000116d7 */
[----:B------:R-:W-:Y:S01]  /*4c10*/  IMAD.SHL.U32 R202, R215, 0x2, RZ ;  /* 0x00000002d7ca7824 */ /* 0x000fe200078e00ff */
[----:B------:R-:W-:Y:S02]  /*4c20*/  SEL R200, R200, 0xffffffc0, !P0 ;  /* 0xffffffc0c8c87807 */ /* 0x000fe40004000000 */
[----:B------:R-:W-:Y:S04]  /*4c30*/  HMMA.16816.F32 R32, R172, R206, R32 ;  /* 0x000000ceac20723c */ /* 0x000fe80000001820 */
[----:B------:R-:W-:Y:S01]  /*4c40*/  @!P1 VIMNMX R172, PT, PT, R231, UR39, PT ;  /* 0x00000027e7ac9c48 */ /* 0x000fe2000bfe0100 */
[----:B------:R-:W-:Y:S01]  /*4c50*/  FMUL.FTZ R175, R218, 1.4426950216293334961 ;  /* 0x3fb8aa3bdaaf7820 */ /* 0x000fe20000410000 */
[----:B------:R-:W-:Y:S02]  /*4c60*/  IMAD.MOV.U32 R218, RZ, RZ, 0x18 ;  /* 0x00000018ffda7424 */ /* 0x000fe400078e00ff */
[----:B------:R-:W-:Y:S01]  /*4c70*/  FMUL.FTZ R173, R219, 1.4426950216293334961 ;  /* 0x3fb8aa3bdbad7820 */ /* 0x000fe20000410000 */
[-C--:B------:R-:W-:Y:S05]  /*4c80*/  HMMA.16816.F32 R4, R168, R180.reuse, R4 ;  /* 0x000000b4a804723c */ /* 0x080fea0000001804 */
[----:B------:R-:W-:Y:S02]  /*4c90*/  FSEL R175, R175, RZ, P2 ;  /* 0x000000ffafaf7208 */ /* 0x000fe40001000000 */
[----:B------:R-:W-:Y:S01]  /*4ca0*/  @!P1 VIADDMNMX R174, R231, -R218, UR39, PT ;  /* 0x00000027e7ae9e46 */ /* 0x000fe2000b8009da */
[C---:B--2---:R-:W-:Y:S04]  /*4cb0*/  HMMA.16816.F32 R8, R164.reuse, R180, R8 ;  /* 0x000000b4a408723c */ /* 0x044fe80000001808 */
[----:B------:R-:W-:Y:S02]  /*4cc0*/  FSETP.NEU.FTZ.AND P2, PT, R219, -INF , PT ;  /* 0xff800000db00780b */ /* 0x000fe40003f5d000 */
[----:B------:R-:W-:Y:S02]  /*4cd0*/  @!P1 ISETP.GE.AND P6, PT, R0, R172, PT ;  /* 0x000000ac0000920c */ /* 0x000fe40003fc6270 */
[-C--:B------:R-:W-:Y:S03]  /*4ce0*/  HMMA.16816.F32 R12, R164, R182.reuse, R12 ;  /* 0x000000b6a40c723c */ /* 0x080fe6000000180c */
[----:B------:R-:W-:Y:S01]  /*4cf0*/  FADD.FTZ R2, R242, R4 ;  /* 0x00000004f2027221 */ /* 0x000fe20000010000 */
[----:B------:R-:W-:Y:S02]  /*4d00*/  @!P1 VIADD R4, R0, 0x1 ;  /* 0x0000000100049836 */ /* 0x000fe40000000000 */
[----:B------:R-:W-:Y:S01]  /*4d10*/  FADD.FTZ R5, R248, R5 ;  /* 0x00000005f8057221 */ /* 0x000fe20000010000 */
[----:B------:R-:W-:Y:S01]  /*4d20*/  FADD.FTZ R6, R242, R6 ;  /* 0x00000006f2067221 */ /* 0x000fe20000010000 */
[----:B------:R-:W-:Y:S01]  /*4d30*/  FSEL R173, R173, RZ, P2 ;  /* 0x000000ffadad7208 */ /* 0x000fe20001000000 */
[C---:B------:R-:W-:Y:S04]  /*4d40*/  HMMA.16816.F32 R16, R168.reuse, R182, R16 ;  /* 0x000000b6a810723c */ /* 0x040fe80000001810 */
[----:B------:R-:W-:Y:S01]  /*4d50*/  @!P1 FSEL R2, R2, -INF , !P5 ;  /* 0xff80000002029808 */ /* 0x000fe20006800000 */
[----:B------:R-:W-:Y:S01]  /*4d60*/  FADD.FTZ R8, R242, R8 ;  /* 0x00000008f2087221 */ /* 0x000fe20000010000 */
[----:B------:R-:W-:Y:S01]  /*4d70*/  @!P1 ISETP.GE.AND P5, PT, R4, R176, PT ;  /* 0x000000b00400920c */ /* 0x000fe20003fa6270 */
[----:B------:R-:W-:Y:S01]  /*4d80*/  FADD.FTZ R7, R248, R7 ;  /* 0x00000007f8077221 */ /* 0x000fe20000010000 */
[-C--:B------:R-:W-:Y:S01]  /*4d90*/  @!P1 ISETP.GE.AND P2, PT, R4, R174.reuse, PT ;  /* 0x000000ae0400920c */ /* 0x080fe20003f46270 */
[----:B------:R-:W-:Y:S01]  /*4da0*/  FFMA.FTZ R2, R2, UR5, -R175 ;  /* 0x0000000502027c23 */ /* 0x000fe200080108af */
[----:B------:R-:W-:Y:S01]  /*4db0*/  @!P1 FSEL R5, R5, -INF , !P5 ;  /* 0xff80000005059808 */ /* 0x000fe20006800000 */
[----:B------:R-:W-:Y:S01]  /*4dc0*/  FADD.FTZ R9, R248, R9 ;  /* 0x00000009f8097221 */ /* 0x000fe20000010000 */
[----:B------:R-:W-:Y:S01]  /*4dd0*/  @!P1 ISETP.GE.AND P5, PT, R0, R174, PT ;  /* 0x000000ae0000920c */ /* 0x000fe20003fa6270 */
[----:B------:R-:W-:Y:S01]  /*4de0*/  MUFU.EX2 R184, R2 ;  /* 0x0000000200b87308 */ /* 0x000fe20000000800 */
[----:B------:R-:W-:Y:S01]  /*4df0*/  @!P1 FSEL R8, R8, -INF , !P6 ;  /* 0xff80000008089808 */ /* 0x000fe20007000000 */
[----:B------:R-:W-:Y:S01]  /*4e00*/  FFMA.FTZ R5, R5, UR5, -R175 ;  /* 0x0000000505057c23 */ /* 0x000fe200080108af */
[----:B------:R-:W-:Y:S01]  /*4e10*/  @!P1 FSEL R6, R6, -INF , !P5 ;  /* 0xff80000006069808 */ /* 0x000fe20006800000 */
[----:B------:R-:W-:Y:S01]  /*4e20*/  FADD.FTZ R10, R242, R10 ;  /* 0x0000000af20a7221 */ /* 0x000fe20000010000 */
[----:B------:R-:W-:Y:S01]  /*4e30*/  @!P1 FSEL R7, R7, -INF , !P2 ;  /* 0xff80000007079808 */ /* 0x000fe20005000000 */
[----:B------:R-:W-:Y:S01]  /*4e40*/  FADD.FTZ R11, R248, R11 ;  /* 0x0000000bf80b7221 */ /* 0x000fe20000010000 */
[----:B------:R-:W-:Y:S03]  /*4e50*/  FADD.FTZ R12, R247, R12 ;  /* 0x0000000cf70c7221 */ /* 0x000fe60000010000 */
[----:B------:R4:W-:Y:S01]  /*4e60*/  MUFU.EX2 R250, R5 ;  /* 0x0000000500fa7308 */ /* 0x0009e20000000800 */
[--C-:B------:R-:W-:Y:S01]  /*4e70*/  FFMA.FTZ R6, R6, UR5, -R173.reuse ;  /* 0x0000000506067c23 */ /* 0x100fe200080108ad */
[----:B------:R-:W-:Y:S01]  /*4e80*/  FFMA.FTZ R7, R7, UR5, -R173 ;  /* 0x0000000507077c23 */ /* 0x000fe200080108ad */
[C---:B------:R-:W-:Y:S01]  /*4e90*/  FADD.FTZ R13, R246.reuse, R13 ;  /* 0x0000000df60d7221 */ /* 0x040fe20000010000 */
[C---:B------:R-:W-:Y:S01]  /*4ea0*/  FADD.FTZ R14, R247.reuse, R14 ;  /* 0x0000000ef70e7221 */ /* 0x040fe20000010000 */
[C---:B------:R-:W-:Y:S01]  /*4eb0*/  FADD.FTZ R15, R246.reuse, R15 ;  /* 0x0000000ff60f7221 */ /* 0x040fe20000010000 */
[C---:B------:R-:W-:Y:S01]  /*4ec0*/  FADD.FTZ R16, R247.reuse, R16 ;  /* 0x00000010f7107221 */ /* 0x040fe20000010000 */
[C---:B------:R-:W-:Y:S03]  /*4ed0*/  FADD.FTZ R17, R246.reuse, R17 ;  /* 0x00000011f6117221 */ /* 0x040fe60000010000 */
[----:B------:R-:W-:Y:S01]  /*4ee0*/  MUFU.EX2 R252, R6 ;  /* 0x0000000600fc7308 */ /* 0x000fe20000000800 */
[----:B------:R-:W-:Y:S01]  /*4ef0*/  FADD.FTZ R18, R247, R18 ;  /* 0x00000012f7127221 */ /* 0x000fe20000010000 */
[----:B------:R-:W-:Y:S08]  /*4f00*/  FADD.FTZ R19, R246, R19 ;  /* 0x00000013f6137221 */ /* 0x000ff00000010000 */
[----:B------:R-:W-:Y:S01]  /*4f10*/  MUFU.EX2 R251, R7 ;  /* 0x0000000700fb7308 */ /* 0x000fe20000000800 */
[C---:B----4-:R-:W-:Y:S01]  /*4f20*/  FMUL.FTZ R5, R3.reuse, 1.4426950216293334961 ;  /* 0x3fb8aa3b03057820 */ /* 0x050fe20000410000 */
[----:B------:R-:W-:Y:S01]  /*4f30*/  FSETP.NEU.FTZ.AND P2, PT, R3, -INF , PT ;  /* 0xff8000000300780b */ /* 0x000fe20003f5d000 */
[C---:B---3--:R-:W-:Y:S01]  /*4f40*/  FMUL.FTZ R2, R177.reuse, 1.4426950216293334961 ;  /* 0x3fb8aa3bb1027820 */ /* 0x048fe20000410000 */
[----:B------:R-:W-:Y:S01]  /*4f50*/  FSETP.NEU.FTZ.AND P5, PT, R177, -INF , PT ;  /* 0xff800000b100780b */ /* 0x000fe20003fbd000 */
[----:B------:R-:W-:Y:S03]  /*4f60*/  IMAD.MOV.U32 R177, RZ, RZ, 0x8 ;  /* 0x00000008ffb17424 */ /* 0x000fe600078e00ff */
[----:B------:R-:W-:Y:S02]  /*4f70*/  FSEL R2, R2, RZ, P5 ;  /* 0x000000ff02027208 */ /* 0x000fe40002800000 */
[----:B------:R-:W-:Y:S03]  /*4f80*/  @!P1 ISETP.GE.AND P5, PT, R4, R172, PT ;  /* 0x000000ac0400920c */ /* 0x000fe60003fa6270 */
[--C-:B------:R-:W-:Y:S01]  /*4f90*/  FFMA.FTZ R3, R8, UR5, -R2.reuse ;  /* 0x0000000508037c23 */ /* 0x100fe20008010802 */
[----:B------:R-:W-:Y:S02]  /*4fa0*/  @!P1 VIADDMNMX R8, R231, R177, UR39, PT ;  /* 0x00000027e7089e46 */ /* 0x000fe4000b8001b1 */
[----:B------:R-:W2:Y:S01]  /*4fb0*/  LDL R177, [R1+0x10] ;  /* 0x0000100001b17983 */ /* 0x000ea20000100800 */
[----:B------:R1:W-:Y:S01]  /*4fc0*/  MUFU.EX2 R222, R3 ;  /* 0x0000000300de7308 */ /* 0x0003e20000000800 */
[----:B------:R-:W-:Y:S02]  /*4fd0*/  @!P1 FSEL R9, R9, -INF , !P5 ;  /* 0xff80000009099808 */ /* 0x000fe40006800000 */
[-C--:B------:R-:W-:Y:S03]  /*4fe0*/  @!P1 ISETP.GE.AND P5, PT, R0, R8.reuse, PT ;  /* 0x000000080000920c */ /* 0x080fe60003fa6270 */
[--C-:B------:R-:W-:Y:S01]  /*4ff0*/  FFMA.FTZ R9, R9, UR5, -R2.reuse ;  /* 0x0000000509097c23 */ /* 0x100fe20008010802 */
[----:B------:R-:W-:Y:S03]  /*5000*/  @!P1 FSEL R10, R10, -INF , !P5 ;  /* 0xff8000000a0a9808 */ /* 0x000fe60006800000 */
[----:B------:R3:W-:Y:S01]  /*5010*/  MUFU.EX2 R221, R9 ;  /* 0x0000000900dd7308 */ /* 0x0007e20000000800 */
[----:B-1----:R-:W-:Y:S02]  /*5020*/  FSEL R3, R5, RZ, P2 ;  /* 0x000000ff05037208 */ /* 0x002fe40001000000 */
[----:B------:R-:W-:Y:S03]  /*5030*/  @!P1 ISETP.GE.AND P2, PT, R4, R8, PT ;  /* 0x000000080400920c */ /* 0x000fe60003f46270 */
[--C-:B------:R-:W-:Y:S01]  /*5040*/  FFMA.FTZ R4, R10, UR5, -R3.reuse ;  /* 0x000000050a047c23 */ /* 0x100fe20008010803 */
[C---:B------:R-:W-:Y:S01]  /*5050*/  @!P1 VIADD R10, R0.reuse, 0x8 ;  /* 0x00000008000a9836 */ /* 0x040fe20000000000 */
[----:B------:R-:W-:Y:S02]  /*5060*/  @!P1 FSEL R11, R11, -INF , !P2 ;  /* 0xff8000000b0b9808 */ /* 0x000fe40005000000 */
[----:B------:R1:W-:Y:S01]  /*5070*/  MUFU.EX2 R224, R4 ;  /* 0x0000000400e07308 */ /* 0x0003e20000000800 */
[----:B---3--:R-:W-:Y:S01]  /*5080*/  @!P1 VIADD R9, R0, 0x9 ;  /* 0x0000000900099836 */ /* 0x008fe20000000000 */
[-C--:B------:R-:W-:Y:S01]  /*5090*/  @!P1 ISETP.GE.AND P2, PT, R10, R172.reuse, PT ;  /* 0x000000ac0a00920c */ /* 0x080fe20003f46270 */
[--C-:B------:R-:W-:Y:S03]  /*50a0*/  FFMA.FTZ R11, R11, UR5, -R3.reuse ;  /* 0x000000050b0b7c23 */ /* 0x100fe60008010803 */
[----:B------:R-:W-:Y:S02]  /*50b0*/  @!P1 FSEL R12, R12, -INF , !P2 ;  /* 0xff8000000c0c9808 */ /* 0x000fe40005000000 */
[----:B------:R-:W-:Y:S02]  /*50c0*/  @!P1 ISETP.GE.AND P2, PT, R9, R172, PT ;  /* 0x000000ac0900920c */ /* 0x000fe40003f46270 */
[----:B------:R-:W3:Y:S01]  /*50d0*/  MUFU.EX2 R223, R11 ;  /* 0x0000000b00df7308 */ /* 0x000ee20000000800 */
[--C-:B------:R-:W-:Y:S01]  /*50e0*/  FFMA.FTZ R12, R12, UR5, -R2.reuse ;  /* 0x000000050c0c7c23 */ /* 0x100fe20008010802 */
[----:B------:R-:W-:Y:S02]  /*50f0*/  @!P1 FSEL R13, R13, -INF , !P2 ;  /* 0xff8000000d0d9808 */ /* 0x000fe40005000000 */
[-C--:B------:R-:W-:Y:S01]  /*5100*/  @!P1 ISETP.GE.AND P2, PT, R10, R8.reuse, PT ;  /* 0x000000080a00920c */ /* 0x080fe20003f46270 */
[----:B-1----:R-:W1:Y:S03]  /*5110*/  LDSM.16.M88.4 R4, [R212+0x10800] ;  /* 0x01080000d404783b */ /* 0x002e660000000200 */
[----:B------:R-:W-:Y:S01]  /*5120*/  @!P1 FSEL R14, R14, -INF , !P2 ;  /* 0xff8000000e0e9808 */ /* 0x000fe20005000000 */
[----:B------:R-:W-:Y:S01]  /*5130*/  FFMA.FTZ R13, R13, UR5, -R2 ;  /* 0x000000050d0d7c23 */ /* 0x000fe20008010802 */
[----:B------:R-:W-:Y:S01]  /*5140*/  @!P1 ISETP.GE.AND P2, PT, R9, R8, PT ;  /* 0x000000080900920c */ /* 0x000fe20003f46270 */
[----:B------:R-:W-:Y:S02]  /*5150*/  MUFU.EX2 R218, R12 ;  /* 0x0000000c00da7308 */ /* 0x000fe40000000800 */
        /* <DEDUP_REMOVED lines=10> */
[-C--:B------:R-:W-:Y:S01]  /*5200*/  @!P1 ISETP.GE.AND P2, PT, R10, R174.reuse, PT ;  /* 0x000000ae0a00920c */ /* 0x080fe20003f46270 */
[----:B------:R-:W-:Y:S02]  /*5210*/  @!P1 VIADD R10, R0, 0x10 ;  /* 0x00000010000a9836 */ /* 0x000fe40000000000 */
[----:B------:R-:W-:Y:S01]  /*5220*/  FFMA.FTZ R17, R17, UR5, -R175 ;  /* 0x0000000511117c23 */ /* 0x000fe200080108af */
[----:B------:R-:W-:Y:S02]  /*5230*/  @!P1 FSEL R18, R18, -INF , !P2 ;  /* 0xff80000012129808 */ /* 0x000fe40005000000 */
[----:B------:R-:W-:Y:S01]  /*5240*/  @!P1 ISETP.GE.AND P2, PT, R9, R174, PT ;  /* 0x000000ae0900920c */ /* 0x000fe20003f46270 */
[----:B------:R-:W-:Y:S02]  /*5250*/  @!P1 VIADD R9, R0, 0x11 ;  /* 0x0000001100099836 */ /* 0x000fe40000000000 */
[----:B------:R-:W-:Y:S01]  /*5260*/  MUFU.EX2 R249, R16 ;  /* 0x0000001000f97308 */ /* 0x000fe20000000800 */
[--C-:B------:R-:W-:Y:S01]  /*5270*/  FFMA.FTZ R18, R18, UR5, -R173.reuse ;  /* 0x0000000512127c23 */ /* 0x100fe200080108ad */
[----:B------:R-:W-:Y:S02]  /*5280*/  @!P1 FSEL R19, R19, -INF , !P2 ;  /* 0xff80000013139808 */ /* 0x000fe40005000000 */
[-C--:B------:R-:W-:Y:S03]  /*5290*/  @!P1 ISETP.GE.AND P2, PT, R10, R176.reuse, PT ;  /* 0x000000b00a00920c */ /* 0x080fe60003f46270 */
[----:B------:R-:W-:Y:S03]  /*52a0*/  FFMA.FTZ R19, R19, UR5, -R173 ;  /* 0x0000000513137c23 */ /* 0x000fe600080108ad */
[----:B------:R-:W-:Y:S01]  /*52b0*/  MUFU.EX2 R229, R17 ;  /* 0x0000001100e57308 */ /* 0x000fe20000000800 */
[-C--:B-1----:R-:W-:Y:S09]  /*52c0*/  HMMA.16816.F32 R20, R168, R4.reuse, R20 ;  /* 0x00000004a814723c */ /* 0x082ff20000001814 */
[----:B------:R-:W-:Y:S01]  /*52d0*/  MUFU.EX2 R206, R18 ;  /* 0x0000001200ce7308 */ /* 0x000fe20000000800 */
[C---:B------:R-:W-:Y:S04]  /*52e0*/  HMMA.16816.F32 R24, R164.reuse, R4, R24 ;  /* 0x00000004a418723c */ /* 0x040fe80000001818 */
[C---:B------:R-:W-:Y:S05]  /*52f0*/  @!P1 VIADD R5, R0.reuse, 0x18 ;  /* 0x0000001800059836 */ /* 0x040fea0000000000 */
[----:B------:R-:W-:Y:S01]  /*5300*/  MUFU.EX2 R205, R19 ;  /* 0x0000001300cd7308 */ /* 0x000fe20000000800 */
[----:B------:R-:W-:Y:S01]  /*5310*/  @!P1 VIADD R4, R0, 0x19 ;  /* 0x0000001900049836 */ /* 0x000fe20000000000 */
[-C--:B------:R-:W-:Y:S03]  /*5320*/  HMMA.16816.F32 R28, R164, R6.reuse, R28 ;  /* 0x00000006a41c723c */ /* 0x080fe6000000181c */
[C---:B------:R-:W-:Y:S01]  /*5330*/  FADD.FTZ R20, R245.reuse, R20 ;  /* 0x00000014f5147221 */ /* 0x040fe20000010000 */
[C---:B------:R-:W-:Y:S01]  /*5340*/  FADD.FTZ R21, R244.reuse, R21 ;  /* 0x00000015f4157221 */ /* 0x040fe20000010000 */
[----:B------:R-:W-:Y:S01]  /*5350*/  FADD.FTZ R22, R245, R22 ;  /* 0x00000016f5167221 */ /* 0x000fe20000010000 */
[----:B------:R-:W-:Y:S01]  /*5360*/  FADD.FTZ R23, R244, R23 ;  /* 0x00000017f4177221 */ /* 0x000fe20000010000 */
[-C--:B------:R-:W-:Y:S01]  /*5370*/  @!P1 ISETP.GE.AND P5, PT, R5, R176.reuse, PT ;  /* 0x000000b00500920c */ /* 0x080fe20003fa6270 */
[----:B------:R-:W-:Y:S01]  /*5380*/  HMMA.16816.F32 R32, R168, R6, R32 ;  /* 0x00000006a820723c */ /* 0x000fe20000001820 */
[----:B------:R-:W-:Y:S03]  /*5390*/  MUFU.EX2 R219, R15 ;  /* 0x0000000f00db7308 */ /* 0x000fe60000000800 */
[----:B------:R-:W-:Y:S01]  /*53a0*/  @!P1 FSEL R20, R20, -INF , !P2 ;  /* 0xff80000014149808 */ /* 0x000fe20005000000 */
[----:B------:R-:W-:Y:S01]  /*53b0*/  FADD.FTZ R24, R245, R24 ;  /* 0x00000018f5187221 */ /* 0x000fe20000010000 */
[----:B------:R-:W-:Y:S01]  /*53c0*/  @!P1 ISETP.GE.AND P2, PT, R9, R176, PT ;  /* 0x000000b00900920c */ /* 0x000fe20003f46270 */
[C---:B------:R-:W-:Y:S01]  /*53d0*/  FADD.FTZ R25, R244.reuse, R25 ;  /* 0x00000019f4197221 */ /* 0x040fe20000010000 */
[----:B------:R-:W-:Y:S01]  /*53e0*/  FADD.FTZ R26, R245, R26 ;  /* 0x0000001af51a7221 */ /* 0x000fe20000010000 */
[----:B------:R-:W-:Y:S01]  /*53f0*/  FADD.FTZ R27, R244, R27 ;  /* 0x0000001bf41b7221 */ /* 0x000fe20000010000 */
[----:B------:R-:W-:Y:S01]  /*5400*/  @!P1 FSEL R21, R21, -INF , !P2 ;  /* 0xff80000015159808 */ /* 0x000fe20005000000 */
[----:B------:R-:W-:Y:S01]  /*5410*/  FADD.FTZ R28, R243, R28 ;  /* 0x0000001cf31c7221 */ /* 0x000fe20000010000 */
[----:B------:R-:W-:Y:S01]  /*5420*/  @!P1 ISETP.GE.AND P2, PT, R10, R174, PT ;  /* 0x000000ae0a00920c */ /* 0x000fe20003f46270 */
[----:B------:R-:W-:Y:S01]  /*5430*/  FADD.FTZ R29, R241, R29 ;  /* 0x0000001df11d7221 */ /* 0x000fe20000010000 */
[----:B---3--:R-:W-:Y:S01]  /*5440*/  F2FP.F16.F32.PACK_AB R7, R223, R224 ;  /* 0x000000e0df07723e */ /* 0x008fe200000000ff */
[----:B------:R-:W-:Y:S01]  /*5450*/  FADD.FTZ R30, R243, R30 ;  /* 0x0000001ef31e7221 */ /* 0x000fe20000010000 */
[----:B------:R-:W-:Y:S01]  /*5460*/  @!P1 FSEL R22, R22, -INF , !P2 ;  /* 0xff80000016169808 */ /* 0x000fe20005000000 */
[----:B------:R-:W-:Y:S01]  /*5470*/  FADD.FTZ R31, R241, R31 ;  /* 0x0000001ff11f7221 */ /* 0x000fe20000010000 */
[----:B------:R-:W-:Y:S01]  /*5480*/  @!P1 ISETP.GE.AND P2, PT, R9, R174, PT ;  /* 0x000000ae0900920c */ /* 0x000fe20003f46270 */
[----:B------:R-:W-:Y:S01]  /*5490*/  FADD.FTZ R33, R241, R33 ;  /* 0x00000021f1217221 */ /* 0x000fe20000010000 */
[C---:B------:R-:W-:Y:S01]  /*54a0*/  FADD.FTZ R32, R243.reuse, R32 ;  /* 0x00000020f3207221 */ /* 0x040fe20000010000 */
[----:B------:R-:W-:Y:S01]  /*54b0*/  FADD.FTZ R34, R243, R34 ;  /* 0x00000022f3227221 */ /* 0x000fe20000010000 */
[----:B------:R-:W-:Y:S01]  /*54c0*/  @!P1 FSEL R23, R23, -INF , !P2 ;  /* 0xff80000017179808 */ /* 0x000fe20005000000 */
[----:B------:R-:W-:Y:S01]  /*54d0*/  FADD.FTZ R35, R241, R35 ;  /* 0x00000023f1237221 */ /* 0x000fe20000010000 */
[-C--:B------:R-:W-:Y:S01]  /*54e0*/  @!P1 ISETP.GE.AND P2, PT, R10, R172.reuse, PT ;  /* 0x000000ac0a00920c */ /* 0x080fe20003f46270 */
[--C-:B------:R-:W-:Y:S01]  /*54f0*/  FFMA.FTZ R20, R20, UR5, -R175.reuse ;  /* 0x0000000514147c23 */ /* 0x100fe200080108af */
[----:B------:R-:W-:Y:S01]  /*5500*/  @!P1 FSEL R32, R32, -INF , !P5 ;  /* 0xff80000020209808 */ /* 0x000fe20006800000 */
[----:B------:R-:W-:Y:S01]  /*5510*/  FFMA.FTZ R21, R21, UR5, -R175 ;  /* 0x0000000515157c23 */ /* 0x000fe200080108af */
[----:B------:R-:W-:Y:S01]  /*5520*/  @!P1 FSEL R24, R24, -INF , !P2 ;  /* 0xff80000018189808 */ /* 0x000fe20005000000 */
[--C-:B------:R-:W-:Y:S01]  /*5530*/  FFMA.FTZ R22, R22, UR5, -R173.reuse ;  /* 0x0000000516167c23 */ /* 0x100fe200080108ad */
[----:B------:R-:W-:Y:S01]  /*5540*/  @!P1 ISETP.GE.AND P2, PT, R9, R172, PT ;  /* 0x000000ac0900920c */ /* 0x000fe20003f46270 */
[----:B------:R-:W-:Y:S01]  /*5550*/  FFMA.FTZ R23, R23, UR5, -R173 ;  /* 0x0000000517177c23 */ /* 0x000fe200080108ad */
[-C--:B------:R-:W-:Y:S01]  /*5560*/  @!P1 ISETP.GE.AND P5, PT, R5, R8.reuse, PT ;  /* 0x000000080500920c */ /* 0x080fe20003fa6270 */
[--C-:B------:R-:W-:Y:S01]  /*5570*/  FFMA.FTZ R24, R24, UR5, -R2.reuse ;  /* 0x0000000518187c23 */ /* 0x100fe20008010802 */
[----:B------:R-:W-:Y:S01]  /*5580*/  @!P1 FSEL R25, R25, -INF , !P2 ;  /* 0xff80000019199808 */ /* 0x000fe20005000000 */
[----:B------:R-:W-:Y:S01]  /*5590*/  FFMA.FTZ R32, R32, UR5, -R175 ;  /* 0x0000000520207c23 */ /* 0x000fe200080108af */
[-C--:B------:R-:W-:Y:S01]  /*55a0*/  @!P1 ISETP.GE.AND P2, PT, R10, R8.reuse, PT ;  /* 0x000000080a00920c */ /* 0x080fe20003f46270 */
[----:B------:R-:W-:Y:S01]  /*55b0*/  MUFU.EX2 R228, R20 ;  /* 0x0000001400e47308 */ /* 0x000fe20000000800 */
[----:B------:R-:W-:Y:S01]  /*55c0*/  @!P1 FSEL R30, R30, -INF , !P5 ;  /* 0xff8000001e1e9808 */ /* 0x000fe20006800000 */
[--C-:B------:R-:W-:Y:S01]  /*55d0*/  FFMA.FTZ R25, R25, UR5, -R2.reuse ;  /* 0x0000000519197c23 */ /* 0x100fe20008010802 */
[----:B------:R-:W-:Y:S02]  /*55e0*/  @!P1 FSEL R26, R26, -INF , !P2 ;  /* 0xff8000001a1a9808 */ /* 0x000fe40005000000 */
[----:B------:R-:W-:Y:S01]  /*55f0*/  @!P1 ISETP.GE.AND P2, PT, R9, R8, PT ;  /* 0x000000080900920c */ /* 0x000fe20003f46270 */
[--C-:B------:R-:W-:Y:S01]  /*5600*/  FFMA.FTZ R30, R30, UR5, -R3.reuse ;  /* 0x000000051e1e7c23 */ /* 0x100fe20008010803 */
[----:B------:R-:W3:Y:S01]  /*5610*/  LDL R9, [R1+0x14] ;  /* 0x0000140001097983 */ /* 0x000ee20000100800 */
[--C-:B------:R-:W-:Y:S01]  /*5620*/  FFMA.FTZ R26, R26, UR5, -R3.reuse ;  /* 0x000000051a1a7c23 */ /* 0x100fe20008010803 */
        /* <DEDUP_REMOVED lines=9> */
[----:B------:R-:W-:Y:S03]  /*56c0*/  @!P1 ISETP.GE.AND P2, PT, R4, R176, PT ;  /* 0x000000b00400920c */ /* 0x000fe60003f46270 */
[----:B------:R-:W-:Y:S01]  /*56d0*/  FFMA.FTZ R2, R29, UR5, -R2 ;  /* 0x000000051d027c23 */ /* 0x000fe20008010802 */
[----:B------:R-:W-:Y:S02]  /*56e0*/  @!P1 FSEL R33, R33, -INF , !P2 ;  /* 0xff80000021219808 */ /* 0x000fe40005000000 */
[----:B------:R-:W-:Y:S01]  /*56f0*/  MUFU.EX2 R191, R23 ;  /* 0x0000001700bf7308 */ /* 0x000fe20000000800 */
[----:B------:R-:W-:Y:S02]  /*5700*/  @!P1 ISETP.GE.AND P2, PT, R5, R174, PT ;  /* 0x000000ae0500920c */ /* 0x000fe40003f46270 */
        /* <DEDUP_REMOVED lines=10> */
[----:B------:R-:W-:Y:S02]  /*57b0*/  @!P1 FSEL R31, R31, -INF , !P2 ;  /* 0xff8000001f1f9808 */ /* 0x000fe40005000000 */
[----:B------:R-:W-:Y:S03]  /*57c0*/  MUFU.EX2 R226, R32 ;  /* 0x0000002000e27308 */ /* 0x000fe60000000800 */
[----:B------:R-:W-:Y:S07]  /*57d0*/  FFMA.FTZ R3, R31, UR5, -R3 ;  /* 0x000000051f037c23 */ /* 0x000fee0008010803 */
[----:B------:R-:W-:Y:S10]  /*57e0*/  MUFU.EX2 R225, R175 ;  /* 0x000000af00e17308 */ /* 0x000ff40000000800 */
[----:B------:R-:W-:Y:S10]  /*57f0*/  MUFU.EX2 R186, R34 ;  /* 0x0000002200ba7308 */ /* 0x000ff40000000800 */
[----:B------:R-:W1:Y:S10]  /*5800*/  MUFU.EX2 R185, R173 ;  /* 0x000000ad00b97308 */ /* 0x000e740000000800 */
[----:B------:R1:W-:Y:S10]  /*5810*/  MUFU.EX2 R187, R3 ;  /* 0x0000000300bb7308 */ /* 0x0003f40000000800 */
[----:B------:R-:W-:Y:S10]  /*5820*/  MUFU.EX2 R195, R24 ;  /* 0x0000001800c37308 */ /* 0x000ff40000000800 */
[----:B------:R-:W4:Y:S01]  /*5830*/  MUFU.EX2 R193, R25 ;  /* 0x0000001900c17308 */ /* 0x000f220000000800 */
[----:B-1----:R-:W-:Y:S09]  /*5840*/  F2FP.F16.F32.PACK_AB R3, R185, R186 ;  /* 0x000000bab903723e */ /* 0x002ff200000000ff */
[----:B------:R-:W-:Y:S10]  /*5850*/  MUFU.EX2 R197, R26 ;  /* 0x0000001a00c57308 */ /* 0x000ff40000000800 */
[----:B------:R-:W-:Y:S10]  /*5860*/  MUFU.EX2 R194, R27 ;  /* 0x0000001b00c27308 */ /* 0x000ff40000000800 */
[----:B------:R-:W-:Y:S10]  /*5870*/  MUFU.EX2 R190, R28 ;  /* 0x0000001c00be7308 */ /* 0x000ff40000000800 */
[----:B------:R-:W1:Y:S01]  /*5880*/  MUFU.EX2 R188, R30 ;  /* 0x0000001e00bc7308 */ /* 0x000e620000000800 */
[----:B--2---:R-:W-:Y:S01]  /*5890*/  LEA R0, R177, UR4, 0x1 ;  /* 0x00000004b1007c11 */ /* 0x004fe2000f8e08ff */
[----:B------:R-:W-:Y:S04]  /*58a0*/  IMAD.MOV.U32 R177, RZ, RZ, 0x10 ;  /* 0x00000010ffb17424 */ /* 0x000fe800078e00ff */
[----:B------:R2:W-:Y:S01]  /*58b0*/  STS [R0+0x20000], R5 ;  /* 0x0200000500007388 */ /* 0x0005e20000000800 */
[----:B------:R-:W-:Y:S01]  /*58c0*/  SEL R177, R177, 0xfffffff0, !P0 ;  /* 0xfffffff0b1b17807 */ /* 0x000fe20004000000 */
[C---:B------:R-:W-:Y:S02]  /*58d0*/  VIADD R6, R0.reuse, 0x20000 ;  /* 0x0002000000067836 */ /* 0x040fe40000000000 */
[----:B------:R-:W-:Y:S02]  /*58e0*/  VIADD R2, R0, 0x20020 ;  /* 0x0002002000027836 */ /* 0x000fe40000000000 */
[----:B------:R-:W-:Y:S01]  /*58f0*/  @P4 VIADD R2, R6, 0xffffffe0 ;  /* 0xffffffe006024836 */ /* 0x000fe20000000000 */
[----:B------:R-:W-:Y:S01]  /*5900*/  F2FP.F16.F32.PACK_AB R6, R229, R249 ;  /* 0x000000f9e506723e */ /* 0x000fe200000000ff */
[----:B------:R-:W-:Y:S01]  /*5910*/  IMAD.IADD R4, R0, 0x1, R177 ;  /* 0x0000000100047824 */ /* 0x000fe200078e02b1 */
[----:B--2---:R-:W-:Y:S05]  /*5920*/  F2FP.F16.F32.PACK_AB R5, R251, R252 ;  /* 0x000000fcfb05723e */ /* 0x004fea00000000ff */
[----:B------:R2:W-:Y:S04]  /*5930*/  STS [R0+0x20400], R5 ;  /* 0x0204000500007388 */ /* 0x0005e80000000800 */
[----:B------:R4:W-:Y:S01]  /*5940*/  STS [R4+0x20000], R6 ;  /* 0x0200000604007388 */ /* 0x0009e20000000800 */
[----:B--2---:R-:W-:Y:S02]  /*5950*/  F2FP.F16.F32.PACK_AB R5, R205, R206 ;  /* 0x000000cecd05723e */ /* 0x004fe400000000ff */
[----:B----4-:R-:W-:Y:S03]  /*5960*/  F2FP.F16.F32.PACK_AB R6, R207, R218 ;  /* 0x000000dacf06723e */ /* 0x010fe600000000ff */
[----:B------:R2:W-:Y:S04]  /*5970*/  STS [R4+0x20400], R5 ;  /* 0x0204000504007388 */ /* 0x0005e80000000800 */
[----:B------:R-:W-:Y:S04]  /*5980*/  STS [R0+0x21000], R8 ;  /* 0x0210000800007388 */ /* 0x000fe80000000800 */
[----:B------:R4:W-:Y:S04]  /*5990*/  STS [R0+0x21400], R7 ;  /* 0x0214000700007388 */ /* 0x0009e80000000800 */
[----:B------:R1:W-:Y:S01]  /*59a0*/  STS [R4+0x21000], R6 ;  /* 0x0210000604007388 */ /* 0x0003e20000000800 */
[----:B--2---:R-:W-:Y:S05]  /*59b0*/  F2FP.F16.F32.PACK_AB R5, R219, R220 ;  /* 0x000000dcdb05723e */ /* 0x004fea00000000ff */
[----:B------:R2:W-:Y:S01]  /*59c0*/  STS [R4+0x21400], R5 ;  /* 0x0214000504007388 */ /* 0x0005e20000000800 */
[----:B----4-:R-:W-:Y:S01]  /*59d0*/  F2FP.F16.F32.PACK_AB R7, R227, R228 ;  /* 0x000000e4e307723e */ /* 0x010fe200000000ff */
[----:B------:R-:W-:Y:S01]  /*59e0*/  IMAD.IADD R0, R177, 0x1, R2 ;  /* 0x00000001b1007824 */ /* 0x000fe200078e0202 */
[----:B-1----:R-:W-:Y:S03]  /*59f0*/  F2FP.F16.F32.PACK_AB R6, R191, R192 ;  /* 0x000000c0bf06723e */ /* 0x002fe600000000ff */
[----:B------:R-:W-:Y:S04]  /*5a00*/  STS [R2], R7 ;  /* 0x0000000702007388 */ /* 0x000fe80000000800 */
[----:B------:R-:W-:Y:S04]  /*5a10*/  STS [R2+0x400], R6 ;  /* 0x0004000602007388 */ /* 0x000fe80000000800 */
[----:B------:R1:W-:Y:S01]  /*5a20*/  STS [R0+0x400], R3 ;  /* 0x0004000300007388 */ /* 0x0003e20000000800 */
[----:B--2---:R-:W-:Y:S02]  /*5a30*/  F2FP.F16.F32.PACK_AB R4, R225, R226 ;  /* 0x000000e2e104723e */ /* 0x004fe400000000ff */
[----:B------:R-:W-:Y:S03]  /*5a40*/  F2FP.F16.F32.PACK_AB R5, R193, R195 ;  /* 0x000000c3c105723e */ /* 0x000fe600000000ff */
[----:B------:R2:W-:Y:S04]  /*5a50*/  STS [R0], R4 ;  /* 0x0000000400007388 */ /* 0x0005e80000000800 */
[----:B------:R4:W-:Y:S01]  /*5a60*/  STS [R2+0x1000], R5 ;  /* 0x0010000502007388 */ /* 0x0009e20000000800 */
[----:B-1----:R-:W-:Y:S02]  /*5a70*/  F2FP.F16.F32.PACK_AB R3, R187, R188 ;  /* 0x000000bcbb03723e */ /* 0x002fe400000000ff */
[----:B--2---:R-:W-:Y:S02]  /*5a80*/  F2FP.F16.F32.PACK_AB R4, R189, R190 ;  /* 0x000000bebd04723e */ /* 0x004fe400000000ff */
[----:B---3--:R-:W-:Y:S01]  /*5a90*/  LEA R209, R9, UR4, 0x1 ;  /* 0x0000000409d17c11 */ /* 0x008fe2000f8e08ff */
[----:B------:R-:W-:Y:S01]  /*5aa0*/  IMAD.MOV.U32 R9, RZ, RZ, 0x20 ;  /* 0x00000020ff097424 */ /* 0x000fe200078e00ff */
[----:B----4-:R-:W-:Y:S03]  /*5ab0*/  F2FP.F16.F32.PACK_AB R5, R194, R197 ;  /* 0x000000c5c205723e */ /* 0x010fe600000000ff */
[----:B------:R-:W-:Y:S01]  /*5ac0*/  IMAD.IADD R210, R200, 0x1, R209 ;  /* 0x00000001c8d27824 */ /* 0x000fe200078e02d1 */
[----:B------:R-:W-:Y:S01]  /*5ad0*/  SEL R199, R9, 0xffffffe0, !P3 ;  /* 0xffffffe009c77807 */ /* 0x000fe20005800000 */
[----:B------:R-:W-:Y:S04]  /*5ae0*/  STS [R2+0x1400], R5 ;  /* 0x0014000502007388 */ /* 0x000fe80000000800 */
[----:B------:R-:W-:Y:S01]  /*5af0*/  STS [R0+0x1400], R3 ;  /* 0x0014000300007388 */ /* 0x000fe20000000800 */
[C---:B------:R-:W-:Y:S02]  /*5b00*/  IMAD.IADD R198, R196.reuse, 0x1, R199 ;  /* 0x00000001c4c67824 */ /* 0x040fe400078e02c7 */
[C---:B------:R-:W-:Y:S01]  /*5b10*/  IMAD.IADD R211, R199.reuse, 0x1, R209 ;  /* 0x00000001c7d37824 */ /* 0x040fe200078e02d1 */
[----:B------:R1:W-:Y:S01]  /*5b20*/  STS [R0+0x1000], R4 ;  /* 0x0010000400007388 */ /* 0x0003e20000000800 */
[C---:B------:R-:W-:Y:S03]  /*5b30*/  IMAD.IADD R212, R199.reuse, 0x1, R210 ;  /* 0x00000001c7d47824 */ /* 0x040fe600078e02d2 */
        /* <DEDUP_REMOVED lines=109> */
[----:B------:R-:W-:Y:S01]  /*6210*/  LOP3.LUT R164, R203, 0x7400, RZ, 0xc0, !PT ;  /* 0x00007400cba47812 */ /* 0x000fe200078ec0ff */
[C---:B--2---:R-:W-:Y:S01]  /*6220*/  FADD.FTZ R4, -R180.reuse, R4 ;  /* 0x00000004b4047221 */ /* 0x044fe20000010100 */
[C---:B------:R-:W-:Y:S01]  /*6230*/  FADD.FTZ R5, -R180.reuse, R5 ;  /* 0x00000005b4057221 */ /* 0x040fe20000010100 */
[C---:B------:R-:W-:Y:S11]  /*6240*/  FADD.FTZ R17, -R180.reuse, R17 ;  /* 0x00000011b4117221 */ /* 0x040ff60000010100 */
[----:B------:R-:W-:Y:S01]  /*6250*/  @!UPT UIADD3 URZ, UPT, UPT, URZ, URZ, URZ ;  /* 0x000000fffffff290 */ /* 0x000fe2000fffe0ff */
[----:B------:R-:W-:Y:S01]  /*6260*/  FADD.FTZ R32, -R180, R32 ;  /* 0x00000020b4207221 */ /* 0x000fe20000010100 */
[----:B------:R-:W-:Y:S01]  /*6270*/  FMUL.FTZ R178, R184, R4 ;  /* 0x00000004b8b27220 */ /* 0x000fe20000410000 */
[C---:B------:R-:W-:Y:S02]  /*6280*/  IMAD.SHL.U32 R4, R215.reuse, 0x10, RZ ;  /* 0x00000010d7047824 */ /* 0x040fe400078e00ff */
[----:B------:R-:W-:Y:S03]  /*6290*/  IMAD.SHL.U32 R184, R215, 0x40, RZ ;  /* 0x00000040d7b87824 */ /* 0x000fe600078e00ff */
[----:B------:R-:W-:Y:S02]  /*62a0*/  LOP3.LUT R4, R4, 0x1c0, RZ, 0xc0, !PT ;  /* 0x000001c004047812 */ /* 0x000fe400078ec0ff */
[----:B------:R-:W-:Y:S02]  /*62b0*/  LOP3.LUT R0, R184, 0x1c0, RZ, 0xc0, !PT ;  /* 0x000001c0b8007812 */ /* 0x000fe400078ec0ff */
[----:B------:R-:W-:Y:S02]  /*62c0*/  LOP3.LUT R181, R4, 0x38, R202, 0xf8, !PT ;  /* 0x0000003804b57812 */ /* 0x000fe400078ef8ca */
[----:B------:R-:W-:Y:S01]  /*62d0*/  LOP3.LUT R0, R0, 0x38, R216, 0xf8, !PT ;  /* 0x0000003800007812 */ /* 0x000fe200078ef8d8 */
[C---:B---3--:R-:W-:Y:S01]  /*62e0*/  FADD.FTZ R6, -R177.reuse, R6 ;  /* 0x00000006b1067221 */ /* 0x048fe20000010100 */
[----:B------:R-:W-:Y:S01]  /*62f0*/  LOP3.LUT R4, R164, 0x6, R202, 0xf8, !PT ;  /* 0x00000006a4047812 */ /* 0x000fe200078ef8ca */
[----:B------:R-:W-:Y:S01]  /*6300*/  FADD.FTZ R7, -R177, R7 ;  /* 0x00000007b1077221 */ /* 0x000fe20000010100 */
[----:B------:R-:W-:Y:S01]  /*6310*/  LOP3.LUT R164, R181, 0x20, R201, 0x78, !PT ;  /* 0x00000020b5a47812 */ /* 0x000fe200078e78c9 */
[----:B------:R-:W-:Y:S01]  /*6320*/  FMUL.FTZ R165, R252, R6 ;  /* 0x00000006fca57220 */ /* 0x000fe20000410000 */
[----:B------:R-:W-:Y:S01]  /*6330*/  LOP3.LUT R0, R2, R0, RZ, 0x3c, !PT ;  /* 0x0000000002007212 */ /* 0x000fe200078e3cff */
[----:B------:R-:W-:Y:S01]  /*6340*/  FADD.FTZ R2, -R180, R16 ;  /* 0x00000010b4027221 */ /* 0x000fe20000010100 */
[----:B------:R-:W-:Y:S01]  /*6350*/  LOP3.LUT R164, R4, R164, RZ, 0xfc, !PT ;  /* 0x000000a404a47212 */ /* 0x000fe200078efcff */
[----:B------:R-:W-:Y:S01]  /*6360*/  FADD.FTZ R16, -R180, R20 ;  /* 0x00000014b4107221 */ /* 0x000fe20000010100 */
[----:B------:R-:W-:Y:S01]  /*6370*/  FMUL.FTZ R4, R250, R5 ;  /* 0x00000005fa047220 */ /* 0x000fe20000410000 */
[----:B------:R-:W-:Y:S01]  /*6380*/  FMUL.FTZ R2, R249, R2 ;  /* 0x00000002f9027220 */ /* 0x000fe20000410000 */
[----:B------:R-:W-:Y:S01]  /*6390*/  LOP3.LUT R249, R216, 0x38, RZ, 0xc0, !PT ;  /* 0x00000038d8f97812 */ /* 0x000fe200078ec0ff */
[----:B------:R-:W-:Y:S01]  /*63a0*/  FMUL.FTZ R20, R229, R17 ;  /* 0x00000011e5147220 */ /* 0x000fe20000410000 */
[----:B------:R-:W-:Y:S01]  /*63b0*/  FADD.FTZ R5, -R180, R21 ;  /* 0x00000015b4057221 */ /* 0x000fe20000010100 */
[----:B------:R-:W-:Y:S01]  /*63c0*/  F2FP.F16.F32.PACK_AB R4, R4, R178 ;  /* 0x000000b20404723e */ /* 0x000fe200000000ff */
[----:B------:R-:W-:Y:S01]  /*63d0*/  FADD.FTZ R21, -R180, R33 ;  /* 0x00000021b4157221 */ /* 0x000fe20000010100 */
[----:B------:R-:W-:Y:S01]  /*63e0*/  LOP3.LUT R250, R249, 0x40, RZ, 0xfc, !PT ;  /* 0x00000040f9fa7812 */ /* 0x000fe200078efcff */
[----:B------:R-:W-:Y:S01]  /*63f0*/  FMUL.FTZ R16, R228, R16 ;  /* 0x00000010e4107220 */ /* 0x000fe20000410000 */
[----:B------:R-:W-:Y:S01]  /*6400*/  F2FP.F16.F32.PACK_AB R20, R20, R2 ;  /* 0x000000021414723e */ /* 0x000fe200000000ff */
[----:B------:R-:W-:Y:S01]  /*6410*/  FMUL.FTZ R5, R227, R5 ;  /* 0x00000005e3057220 */ /* 0x000fe20000410000 */
[----:B------:R-:W-:Y:S01]  /*6420*/  FMUL.FTZ R2, R226, R32 ;  /* 0x00000020e2027220 */ /* 0x000fe20000410000 */
[----:B------:R-:W-:Y:S01]  /*6430*/  FMUL.FTZ R21, R225, R21 ;  /* 0x00000015e1157220 */ /* 0x000fe20000410000 */
[----:B------:R-:W-:Y:S02]  /*6440*/  FMUL.FTZ R33, R251, R7 ;  /* 0x00000007fb217220 */ /* 0x000fe40000410000 */
[----:B------:R-:W-:Y:S02]  /*6450*/  F2FP.F16.F32.PACK_AB R32, R5, R16 ;  /* 0x000000100520723e */ /* 0x000fe400000000ff */
[----:B------:R-:W-:Y:S02]  /*6460*/  F2FP.F16.F32.PACK_AB R21, R21, R2 ;  /* 0x000000021515723e */ /* 0x000fe400000000ff */
[----:B------:R-:W-:Y:S01]  /*6470*/  LEA R5, R164, UR4, 0x1 ;  /* 0x00000004a4057c11 */ /* 0x000fe2000f8e08ff */
        /* <DEDUP_REMOVED lines=21> */
[C---:B------:R-:W-:Y:S02]  /*65d0*/  @!P1 LEA R6, P5, R166.reuse, R236, 0x6 ;  /* 0x000000eca6069211 */ /* 0x040fe400078a30ff */
        /* <DEDUP_REMOVED lines=31> */
.L_x_371:
[----:B------:R1:W-:Y:S01]  /*67d0*/  STS [R5+0x1c000], R4 ;  /* 0x01c0000405007388 */ /* 0x0003e20000000800 */
[----:B--2---:R-:W-:Y:S01]  /*67e0*/  F2FP.F16.F32.PACK_AB R6, R33, R165 ;  /* 0x000000a52106723e */ /* 0x004fe200000000ff */
[C---:B------:R-:W-:Y:S01]  /*67f0*/  FADD.FTZ R18, -R177.reuse, R18 ;  /* 0x00000012b1127221 */ /* 0x040fe20000010100 */
[C---:B------:R-:W-:Y:S01]  /*6800*/  FADD.FTZ R23, -R177.reuse, R23 ;  /* 0x00000017b1177221 */ /* 0x040fe20000010100 */
[----:B------:R-:W-:Y:S01]  /*6810*/  FADD.FTZ R19, -R177, R19 ;  /* 0x00000013b1137221 */ /* 0x000fe20000010100 */
[----:B-----5:R-:W-:Y:S01]  /*6820*/  FADD.FTZ R8, -R176, R8 ;  /* 0x00000008b0087221 */ /* 0x020fe20000010100 */
[----:B------:R2:W-:Y:S01]  /*6830*/  STS [R5+0x1c400], R6 ;  /* 0x01c4000605007388 */ /* 0x0005e20000000800 */
[----:B------:R-:W-:Y:S01]  /*6840*/  FMUL.FTZ R16, R206, R18 ;  /* 0x00000012ce107220 */ /* 0x000fe20000410000 */
[----:B------:R-:W-:Y:S01]  /*6850*/  FMUL.FTZ R18, R191, R23 ;  /* 0x00000017bf127220 */ /* 0x000fe20000410000 */
[----:B------:R-:W-:Y:S01]  /*6860*/  MOV R23, 0x10 ;  /* 0x0000001000177802 */ /* 0x000fe20000000f00 */
[----:B------:R-:W-:Y:S01]  /*6870*/  FADD.FTZ R9, -R176, R9 ;  /* 0x00000009b0097221 */ /* 0x000fe20000010100 */
[----:B------:R-:W-:Y:S01]  /*6880*/  FMUL.FTZ R7, R205, R19 ;  /* 0x00000013cd077220 */ /* 0x000fe20000410000 */
[----:B------:R-:W-:Y:S01]  /*6890*/  FMUL.FTZ R19, R222, R8 ;  /* 0x00000008de137220 */ /* 0x000fe20000410000 */
[----:B------:R-:W-:Y:S01]  /*68a0*/  SEL R23, R23, 0xfffffff0, !P0 ;  /* 0xfffffff017177807 */ /* 0x000fe20004000000 */
[C---:B------:R-:W-:Y:S01]  /*68b0*/  FADD.FTZ R11, -R3.reuse, R11 ;  /* 0x0000000b030b7221 */ /* 0x040fe20000010100 */
[----:B------:R-:W-:Y:S01]  /*68c0*/  FADD.FTZ R10, -R3, R10 ;  /* 0x0000000a030a7221 */ /* 0x000fe20000010100 */
[----:B------:R-:W-:Y:S01]  /*68d0*/  F2FP.F16.F32.PACK_AB R7, R7, R16 ;  /* 0x000000100707723e */ /* 0x000fe200000000ff */
        /* <DEDUP_REMOVED lines=8> */
[----:B-1----:R-:W-:Y:S01]  /*6960*/  LEA R4, R164, UR33, 0x1 ;  /* 0x00000021a4047c11 */ /* 0x002fe2000f8e08ff */
[----:B------:R-:W-:Y:S01]  /*6970*/  FMUL.FTZ R14, R220, R14 ;  /* 0x0000000edc0e7220 */ /* 0x000fe20000410000 */
[----:B------:R-:W-:Y:S01]  /*6980*/  FMUL.FTZ R22, R192, R22 ;  /* 0x00000016c0167220 */ /* 0x000fe20000410000 */
[C---:B------:R-:W-:Y:S01]  /*6990*/  FADD.FTZ R34, -R177.reuse, R34 ;  /* 0x00000022b1227221 */ /* 0x040fe20000010100 */
[C---:B------:R-:W-:Y:S01]  /*69a0*/  IADD3 R2, PT, PT, R4.reuse, 0x20, RZ ;  /* 0x0000002004027810 */ /* 0x040fe20007ffe0ff */
[----:B------:R-:W-:Y:S01]  /*69b0*/  FADD.FTZ R35, -R177, R35 ;  /* 0x00000023b1237221 */ /* 0x000fe20000010100 */
[----:B------:R-:W-:Y:S01]  /*69c0*/  @P4 IADD3 R2, PT, PT, R4, -0x20, RZ ;  /* 0xffffffe004024810 */ /* 0x000fe20007ffe0ff */
[----:B--2---:R-:W-:Y:S01]  /*69d0*/  FMUL.FTZ R6, R221, R9 ;  /* 0x00000009dd067220 */ /* 0x004fe20000410000 */
[----:B------:R-:W-:Y:S01]  /*69e0*/  IADD3 R4, PT, PT, R23, R4, RZ ;  /* 0x0000000417047210 */ /* 0x000fe20007ffe0ff */
[----:B------:R-:W-:Y:S01]  /*69f0*/  FMUL.FTZ R34, R186, R34 ;  /* 0x00000022ba227220 */ /* 0x000fe20000410000 */
[----:B------:R-:W-:Y:S01]  /*6a00*/  F2FP.F16.F32.PACK_AB R12, R12, R8 ;  /* 0x000000080c0c723e */ /* 0x000fe200000000ff */
[----:B------:R-:W-:Y:S01]  /*6a10*/  FMUL.FTZ R17, R185, R35 ;  /* 0x00000023b9117220 */ /* 0x000fe20000410000 */
[----:B------:R-:W-:Y:S01]  /*6a20*/  F2FP.F16.F32.PACK_AB R6, R6, R19 ;  /* 0x000000130606723e */ /* 0x000fe200000000ff */
[----:B------:R-:W-:Y:S01]  /*6a30*/  STS [R4+-0x4000], R20 ;  /* 0xffc0001404007388 */ /* 0x000fe20000000800 */
[C---:B------:R-:W-:Y:S01]  /*6a40*/  FADD.FTZ R24, -R176.reuse, R24 ;  /* 0x00000018b0187221 */ /* 0x040fe20000010100 */
[----:B------:R-:W-:Y:S01]  /*6a50*/  FADD.FTZ R25, -R176, R25 ;  /* 0x00000019b0197221 */ /* 0x000fe20000010100 */
[C---:B------:R-:W-:Y:S02]  /*6a60*/  FADD.FTZ R27, -R3.reuse, R27 ;  /* 0x0000001b031b7221 */ /* 0x040fe40000010100 */
[----:B------:R1:W-:Y:S01]  /*6a70*/  STS [R4+-0x3c00], R7 ;  /* 0xffc4000704007388 */ /* 0x0003e20000000800 */
[----:B------:R-:W-:Y:S01]  /*6a80*/  FADD.FTZ R26, -R3, R26 ;  /* 0x0000001a031a7221 */ /* 0x000fe20000010100 */
[----:B------:R-:W-:Y:S01]  /*6a90*/  F2FP.F16.F32.PACK_AB R18, R18, R22 ;  /* 0x000000161212723e */ /* 0x000fe200000000ff */
[C---:B------:R-:W-:Y:S02]  /*6aa0*/  FADD.FTZ R28, -R176.reuse, R28 ;  /* 0x0000001cb01c7221 */ /* 0x040fe40000010100 */
[----:B------:R2:W-:Y:S01]  /*6ab0*/  STS [R5+0x1d000], R6 ;  /* 0x01d0000605007388 */ /* 0x0005e20000000800 */
[----:B------:R-:W-:Y:S01]  /*6ac0*/  FADD.FTZ R29, -R176, R29 ;  /* 0x0000001db01d7221 */ /* 0x000fe20000010100 */
        /* <DEDUP_REMOVED lines=8> */
[----:B------:R-:W-:Y:S01]  /*6b50*/  FMUL.FTZ R16, R189, R29 ;  /* 0x0000001dbd107220 */ /* 0x000fe20000410000 */
[----:B------:R-:W-:Y:S01]  /*6b60*/  FMUL.FTZ R30, R188, R30 ;  /* 0x0000001ebc1e7220 */ /* 0x000fe20000410000 */
[----:B------:R-:W-:Y:S01]  /*6b70*/  FMUL.FTZ R9, R187, R31 ;  /* 0x0000001fbb097220 */ /* 0x000fe20000410000 */
[----:B------:R-:W-:Y:S01]  /*6b80*/  F2FP.F16.F32.PACK_AB R13, R13, R24 ;  /* 0x000000180d0d723e */ /* 0x000fe200000000ff */
[----:B------:R-:W-:Y:S01]  /*6b90*/  IMAD R205, R239, UR9, RZ ;  /* 0x00000009efcd7c24 */ /* 0x000fe2000f8e02ff */
[----:B------:R-:W-:Y:S02]  /*6ba0*/  F2FP.F16.F32.PACK_AB R8, R8, R26 ;  /* 0x0000001a0808723e */ /* 0x000fe400000000ff */
[----:B------:R-:W-:Y:S02]  /*6bb0*/  F2FP.F16.F32.PACK_AB R16, R16, R28 ;  /* 0x0000001c1010723e */ /* 0x000fe400000000ff */
[----:B------:R-:W-:Y:S01]  /*6bc0*/  F2FP.F16.F32.PACK_AB R9, R9, R30 ;  /* 0x0000001e0909723e */ /* 0x000fe200000000ff */
[----:B-1----:R-:W-:Y:S01]  /*6bd0*/  FMUL.FTZ R7, R219, R15 ;  /* 0x0000000fdb077220 */ /* 0x002fe20000410000 */
[----:B------:R-:W-:Y:S02]  /*6be0*/  LOP3.LUT R3, R201, 0x30, RZ, 0xc0, !PT ;  /* 0x00000030c9037812 */ /* 0x000fe400078ec0ff */
[--C-:B------:R-:W-:Y:S01]  /*6bf0*/  LOP3.LUT R180, R0, 0x200, R184.reuse, 0xf8, !PT ;  /* 0x0000020000b47812 */ /* 0x100fe200078ef8b8 */
[----:B--2---:R-:W-:Y:S01]  /*6c00*/  FMUL.FTZ R6, R223, R11 ;  /* 0x0000000bdf067220 */ /* 0x004fe20000410000 */
[----:B------:R-:W-:Y:S02]  /*6c10*/  F2FP.F16.F32.PACK_AB R7, R7, R14 ;  /* 0x0000000e0707723e */ /* 0x000fe400000000ff */
[----:B------:R-:W-:Y:S02]  /*6c20*/  LOP3.LUT R3, R3, 0x8, R215, 0xf8, !PT ;  /* 0x0000000803037812 */ /* 0x000fe400078ef8d7 */
[----:B------:R-:W-:Y:S02]  /*6c30*/  F2FP.F16.F32.PACK_AB R6, R6, R10 ;  /* 0x0000000a0606723e */ /* 0x000fe400000000ff */
[----:B------:R-:W-:Y:S02]  /*6c40*/  LOP3.LUT R3, R3, 0x1c0, R184, 0xf8, !PT ;  /* 0x000001c003037812 */ /* 0x000fe400078ef8b8 */
[----:B------:R-:W-:Y:S01]  /*6c50*/  LEA R180, R180, UR4, 0x1 ;  /* 0x00000004b4b47c11 */ /* 0x000fe2000f8e08ff */
[----:B------:R1:W-:Y:S01]  /*6c60*/  STS [R5+0x1d400], R6 ;  /* 0x01d4000605007388 */ /* 0x0003e20000000800 */
[----:B------:R-:W-:Y:S02]  /*6c70*/  LOP3.LUT R3, R3, 0x38, R216, 0x78, !PT ;  /* 0x0000003803037812 */ /* 0x000fe400078e78d8 */
[C---:B------:R-:W-:Y:S02]  /*6c80*/  IADD3 R0, PT, PT, R180.reuse, 0x8040, RZ ;  /* 0x00008040b4007810 */ /* 0x040fe40007ffe0ff */
[----:B------:R-:W-:Y:S01]  /*6c90*/  STS [R4+-0x3000], R12 ;  /* 0xffd0000c04007388 */ /* 0x000fe20000000800 */
[----:B------:R-:W-:Y:S04]  /*6ca0*/  LOP3.LUT R3, R3, 0x200, R203, 0xf8, !PT ;  /* 0x0000020003037812 */ /* 0x000fe800078ef8cb */
[----:B------:R-:W-:Y:S01]  /*6cb0*/  STS [R4+-0x2c00], R7 ;  /* 0xffd4000704007388 */ /* 0x000fe20000000800 */
[----:B------:R-:W-:Y:S04]  /*6cc0*/  LEA R3, R3, UR4, 0x1 ;  /* 0x0000000403037c11 */ /* 0x000fe8000f8e08ff */
[----:B------:R-:W-:Y:S05]  /*6cd0*/  STS [R2+-0x4000], R32 ;  /* 0xffc0002002007388 */ /* 0x000fea0000000800 */
[----:B------:R-:W-:Y:S01]  /*6ce0*/  STS [R2+-0x3c00], R18 ;  /* 0xffc4001202007388 */ /* 0x000fe20000000800 */
[----:B-1----:R-:W-:Y:S05]  /*6cf0*/  IADD3 R5, PT, PT, R23, R2, RZ ;  /* 0x0000000217057210 */ /* 0x002fea0007ffe0ff */
[----:B------:R-:W-:Y:S05]  /*6d00*/  STS [R5+-0x4000], R21 ;  /* 0xffc0001505007388 */ /* 0x000fea0000000800 */
[----:B------:R-:W-:Y:S05]  /*6d10*/  STS [R5+-0x3c00], R17 ;  /* 0xffc4001105007388 */ /* 0x000fea0000000800 */
[----:B------:R-:W-:Y:S05]  /*6d20*/  STS [R2+-0x3000], R13 ;  /* 0xffd0000d02007388 */ /* 0x000fea0000000800 */
[----:B------:R1:W-:Y:S05]  /*6d30*/  STS [R2+-0x2c00], R8 ;  /* 0xffd4000802007388 */ /* 0x0003ea0000000800 */
[----:B------:R-:W-:Y:S05]  /*6d40*/  STS [R5+-0x3000], R16 ;  /* 0xffd0001005007388 */ /* 0x000fea0000000800 */
[----:B------:R-:W-:Y:S01]  /*6d50*/  STS [R5+-0x2c00], R9 ;  /* 0xffd4000905007388 */ /* 0x000fe20000000800 */
[----:B------:R-:W-:Y:S01]  /*6d60*/  BAR.SYNC.DEFER_BLOCKING 0x0 ;  /* 0x0000000000007b1d */ /* 0x000fe20000010000 */
[----:B-1----:R-:W-:Y:S04]  /*6d70*/  IADD3 R2, PT, PT, R180, 0x8000, RZ ;  /* 0x00008000b4027810 */ /* 0x002fe80007ffe0ff */
[----:B------:R-:W-:Y:S01]  /*6d80*/  @P0 IADD3 R0, PT, PT, R2, -0x40, RZ ;  /* 0xffffffc002000810 */ /* 0x000fe20007ffe0ff */
[----:B------:R-:W-:Y:S05]  /*6d90*/  LDSM.16.MT88.4 R4, [R3+0x20000] ;  /* 0x020000000304783b */ /* 0x000fea0000004200 */
        /* <DEDUP_REMOVED lines=103> */
[----:B------:R-:W-:Y:S01]  /*7410*/  SHF.R.S64 R2, R2, 0x1f, R0 ;  /* 0x0000001f02027819 */ /* 0x000fe20000001000 */
[----:B------:R-:W-:Y:S03]  /*7420*/  IMAD.U32 R5, RZ, RZ, UR50 ;  /* 0x00000032ff057e24 */ /* 0x000fe6000f8e00ff */
[----:B------:R-:W-:Y:S02]  /*7430*/  IADD3 R238, P1, PT, R2, R238, RZ ;  /* 0x000000ee02ee7210 */ /* 0x000fe40007f3e0ff */
[----:B------:R-:W-:Y:S02]  /*7440*/  LOP3.LUT R2, R216, 0x1f8, RZ, 0xc0, !PT ;  /* 0x000001f8d8027812 */ /* 0x000fe400078ec0ff */
[----:B------:R-:W-:Y:S02]  /*7450*/  LEA.HI.X.SX32 R237, R0, R237, 0x1, P1 ;  /* 0x000000ed00ed7211 */ /* 0x000fe400008f0eff */
[----:B------:R-:W-:Y:S01]  /*7460*/  LOP3.LUT R0, R2, 0x38, R215, 0x78, !PT ;  /* 0x0000003802007812 */ /* 0x000fe200078e78d7 */
[----:B------:R-:W-:Y:S01]  /*7470*/  IMAD.U32 R2, RZ, RZ, UR49 ;  /* 0x00000031ff027e24 */ /* 0x000fe2000f8e00ff */
[-C--:B------:R-:W-:Y:S01]  /*7480*/  @!P6 LEA R6, P2, R6, R238.reuse, 0x1 ;  /* 0x000000ee0606e211 */ /* 0x080fe200078408ff */
[----:B------:R-:W-:Y:S01]  /*7490*/  @!P6 IMAD.MOV.U32 R9, RZ, RZ, R237 ;  /* 0x000000ffff09e224 */ /* 0x000fe200078e00ed */
[----:B------:R-:W-:Y:S02]  /*74a0*/  LOP3.LUT R0, R0, 0x1e00, R216, 0xf8, !PT ;  /* 0x00001e0000007812 */ /* 0x000fe400078ef8d8 */
[-C--:B------:R-:W-:Y:S01]  /*74b0*/  @!P6 LEA.HI.X R7, R8, R237.reuse, R7, 0x1, P2 ;  /* 0x000000ed0807e211 */ /* 0x080fe200010f0c07 */
[----:B------:R-:W-:Y:S01]  /*74c0*/  @!P6 IMAD.MOV.U32 R8, RZ, RZ, R238 ;  /* 0x000000ffff08e224 */ /* 0x000fe200078e00ee */
[----:B------:R-:W-:Y:S02]  /*74d0*/  LEA R0, R0, UR4, 0x1 ;  /* 0x0000000400007c11 */ /* 0x000fe4000f8e08ff */
[----:B------:R-:W-:Y:S03]  /*74e0*/  @!P5 LEA R4, P1, R4, R238, 0x1 ;  /* 0x000000ee0404d211 */ /* 0x000fe600078208ff */
[----:B------:R-:W-:Y:S01]  /*74f0*/  @!PT LDS RZ, [RZ] ;  /* 0x00000000fffff984 */ /* 0x000fe20000000800 */
[----:B------:R-:W-:Y:S01]  /*7500*/  @!PT LDS RZ, [RZ] ;  /* 0x00000000fffff984 */ /* 0x000fe20000000800 */
[----:B------:R-:W-:Y:S01]  /*7510*/  @!PT LDS RZ, [RZ] ;  /* 0x00000000fffff984 */ /* 0x000fe20000000800 */
[----:B------:R1:W-:Y:S01]  /*7520*/  @!P6 LDGSTS.E.BYPASS.LTC128B.128 [R0+0x8000], desc[UR34][R8.64] ;  /* 0x080000000800efae */ /* 0x0003e2000b981a22 */
[----:B------:R-:W-:Y:S03]  /*7530*/  @!P5 LEA.HI.X R5, R5, R237, R2, 0x1, P1 ;  /* 0x000000ed0505d211 */ /* 0x000fe600008f0c02 */
[----:B------:R2:W-:Y:S01]  /*7540*/  @P6 STS.128 [R0+0x8000], RZ ;  /* 0x008000ff00006388 */ /* 0x0005e20000000c00 */
[----:B-1----:R-:W-:Y:S02]  /*7550*/  @!P5 IMAD.MOV.U32 R8, RZ, RZ, R238 ;  /* 0x000000ffff08d224 */ /* 0x002fe400078e00ee */
[----:B------:R-:W-:Y:S05]  /*7560*/  @!P5 IMAD.MOV.U32 R9, RZ, RZ, R237 ;  /* 0x000000ffff09d224 */ /* 0x000fea00078e00ed */
        /* <DEDUP_REMOVED lines=16> */
.L_x_372:
[----:B--2---:R-:W-:Y:S01]  /*7670*/  LOP3.LUT R0, R202, 0x20, RZ, 0xc0, !PT ;  /* 0x00000020ca007812 */ /* 0x004fe200078ec0ff */
        /* <DEDUP_REMOVED lines=13> */
[----:B------:R-:W-:Y:S01]  /*7750*/  LOP3.LUT R0, R0, 0x38, R216, 0x78, !PT ;  /* 0x0000003800007812 */ /* 0x000fe200078e78d8 */
[----:B------:R-:W-:Y:S01]  /*7760*/  @UP0 UIADD3 UR16, UP1, UPT, UR16, -0x100, URZ ;  /* 0xffffff0010100890 */ /* 0x000fe2000ff3e0ff */
[----:B------:R-:W-:Y:S01]  /*7770*/  LDSM.16.M88.4 R176, [R198+0x1d000] ;  /* 0x01d00000c6b0783b */ /* 0x000fe20000000200 */
[----:B------:R-:W-:Y:S02]  /*7780*/  @P5 LOP3.LUT R201, R201, 0x10, RZ, 0xc0, !PT ;  /* 0x00000010c9c95812 */ /* 0x000fe400078ec0ff */
[----:B------:R-:W-:Y:S01]  /*7790*/  LOP3.LUT R0, R0, 0x200, R184, 0xf8, !PT ;  /* 0x0000020000007812 */ /* 0x000fe200078ef8b8 */
[----:B------:R-:W-:Y:S01]  /*77a0*/  @UP0 UIADD3.X UR11, UPT, UPT, UR11, -0x1, URZ, UP1, !UPT ;  /* 0xffffffff0b0b0890 */ /* 0x000fe20008ffe4ff */
[----:B------:R-:W2:Y:S01]  /*77b0*/  LDL R252, [R1+0x4] ;  /* 0x0000040001fc7983 */ /* 0x000ea20000100800 */
[----:B------:R-:W-:Y:S01]  /*77c0*/  UISETP.NE.U32.AND UP1, UPT, UR10, 0x1, UPT ;  /* 0x000000010a00788c */ /* 0x000fe2000bf25070 */
[----:B------:R-:W-:Y:S03]  /*77d0*/  LEA R0, R0, UR4, 0x1 ;  /* 0x0000000400007c11 */ /* 0x000fe6000f8e08ff */
[----:B------:R-:W3:Y:S02]  /*77e0*/  LDL R251, [R1] ;  /* 0x0000000001fb7983 */ /* 0x000ee40000100800 */
[----:B------:R-:W-:Y:S03]  /*77f0*/  PLOP3.LUT P2, PT, PT, PT, UP1, 0x80, 0x8 ;  /* 0x000000000008781c */ /* 0x000fe60003f4f018 */
[----:B------:R-:W1:Y:S05]  /*7800*/  LDSM.16.MT88.4 R16, [R0+0xc000] ;  /* 0x00c000000010783b */ /* 0x000e6a0000004200 */
[----:B------:R-:W4:Y:S05]  /*7810*/  LDSM.16.MT88.4 R164, [R0+0x10000] ;  /* 0x0100000000a4783b */ /* 0x000f2a0000004200 */
[----:B------:R-:W5:Y:S05]  /*7820*/  LDSM.16.MT88.4 R172, [R0+0xc800] ;  /* 0x00c8000000ac783b */ /* 0x000f6a0000004200 */
[----:B------:R-:W5:Y:S05]  /*7830*/  LDSM.16.MT88.4 R180, [R0+0x10800] ;  /* 0x0108000000b4783b */ /* 0x000f6a0000004200 */
[----:B------:R-:W-:Y:S05]  /*7840*/  LDSM.16.MT88.4 R184, [R0+0xd000] ;  /* 0x00d0000000b8783b */ /* 0x000fea0000004200 */
[----:B------:R-:W-:Y:S01]  /*7850*/  LDSM.16.MT88.4 R192, [R0+0x11000] ;  /* 0x0110000000c0783b */ /* 0x000fe20000004200 */
[-C--:B-1----:R-:W-:Y:S08]  /*7860*/  HMMA.16816.F32 R4, R32, R16.reuse, RZ ;  /* 0x000000102004723c */ /* 0x082ff000000018ff */
[C---:B------:R-:W-:Y:S08]  /*7870*/  HMMA.16816.F32 R8, R28.reuse, R16, RZ ;  /* 0x000000101c08723c */ /* 0x040ff000000018ff */
[-C--:B------:R-:W-:Y:S08]  /*7880*/  HMMA.16816.F32 R12, R28, R18.reuse, RZ ;  /* 0x000000121c0c723c */ /* 0x080ff000000018ff */
[C---:B------:R-:W-:Y:S08]  /*7890*/  HMMA.16816.F32 R16, R32.reuse, R18, RZ ;  /* 0x000000122010723c */ /* 0x040ff000000018ff */
[-C--:B----4-:R-:W-:Y:S08]  /*78a0*/  HMMA.16816.F32 R20, R32, R164.reuse, RZ ;  /* 0x000000a42014723c */ /* 0x090ff000000018ff */
[C---:B------:R-:W-:Y:S02]  /*78b0*/  HMMA.16816.F32 R24, R28.reuse, R164, RZ ;  /* 0x000000a41c18723c */ /* 0x040fe400000018ff */
[----:B------:R-:W-:Y:S04]  /*78c0*/  VIADD R164, R196, 0x8000 ;  /* 0x00008000c4a47836 */ /* 0x000fe80000000000 */
[----:B------:R-:W-:Y:S02]  /*78d0*/  @P0 VIADD R2, R164, 0xffffffc0 ;  /* 0xffffffc0a4020836 */ /* 0x000fe40000000000 */
[-C--:B------:R-:W-:Y:S02]  /*78e0*/  HMMA.16816.F32 R28, R28, R166.reuse, RZ ;  /* 0x000000a61c1c723c */ /* 0x080fe400000018ff */
[----:B------:R-:W-:Y:S01]  /*78f0*/  IMAD.IADD R197, R199, 0x1, R2 ;  /* 0x00000001c7c57824 */ /* 0x000fe200078e0202 */
[----:B------:R-:W-:Y:S05]  /*7900*/  LDSM.16.M88.4 R188, [R2+0x15000] ;  /* 0x0150000002bc783b */ /* 0x000fea0000000200 */
[----:B------:R-:W-:Y:S01]  /*7910*/  HMMA.16816.F32 R32, R32, R166, RZ ;  /* 0x000000a62020723c */ /* 0x000fe200000018ff */
[----:B------:R-:W1:Y:S07]  /*7920*/  LDSM.16.M88.4 R164, [R2+0x14000] ;  /* 0x0140000002a4783b */ /* 0x000e6e0000000200 */
[-C--:B-----5:R-:W-:Y:S08]  /*7930*/  HMMA.16816.F32 R4, R168, R172.reuse, R4 ;  /* 0x000000aca804723c */ /* 0x0a0ff00000001804 */
[C---:B------:R-:W-:Y:S08]  /*7940*/  HMMA.16816.F32 R8, R176.reuse, R172, R8 ;  /* 0x000000acb008723c */ /* 0x040ff00000001808 */
[-C--:B------:R-:W-:Y:S08]  /*7950*/  HMMA.16816.F32 R12, R176, R174.reuse, R12 ;  /* 0x000000aeb00c723c */ /* 0x080ff0000000180c */
[C---:B------:R-:W-:Y:S01]  /*7960*/  HMMA.16816.F32 R16, R168.reuse, R174, R16 ;  /* 0x000000aea810723c */ /* 0x040fe20000001810 */
[----:B------:R-:W-:Y:S07]  /*7970*/  LDSM.16.MT88.4 R172, [R0+0xd800] ;  /* 0x00d8000000ac783b */ /* 0x000fee0000004200 */
[-C--:B------:R-:W-:Y:S08]  /*7980*/  HMMA.16816.F32 R20, R168, R180.reuse, R20 ;  /* 0x000000b4a814723c */ /* 0x080ff00000001814 */
[C---:B------:R-:W-:Y:S08]  /*7990*/  HMMA.16816.F32 R24, R176.reuse, R180, R24 ;  /* 0x000000b4b018723c */ /* 0x040ff00000001818 */
[-C--:B------:R-:W-:Y:S01]  /*79a0*/  HMMA.16816.F32 R28, R176, R182.reuse, R28 ;  /* 0x000000b6b01c723c */ /* 0x080fe2000000181c */
[----:B------:R-:W-:Y:S07]  /*79b0*/  LDSM.16.M88.4 R176, [R197+0x15000] ;  /* 0x01500000c5b0783b */ /* 0x000fee0000000200 */
[----:B------:R-:W-:Y:S01]  /*79c0*/  HMMA.16816.F32 R32, R168, R182, R32 ;  /* 0x000000b6a820723c */ /* 0x000fe20000001820 */
[----:B------:R-:W4:Y:S05]  /*79d0*/  LDSM.16.M88.4 R168, [R197+0x14000] ;  /* 0x01400000c5a8783b */ /* 0x000f2a0000000200 */
[----:B------:R-:W5:Y:S02]  /*79e0*/  LDSM.16.MT88.4 R180, [R0+0x11800] ;  /* 0x0118000000b4783b */ /* 0x000f640000004200 */
[-C--:B-1----:R-:W-:Y:S08]  /*79f0*/  HMMA.16816.F32 R4, R164, R184.reuse, R4 ;  /* 0x000000b8a404723c */ /* 0x082ff00000001804 */
        /* <DEDUP_REMOVED lines=9> */
[----:B------:R1:W2:Y:S05]  /*7a90*/  LDSM.16.M88.4 R164, [R196+0x1e000] ;  /* 0x01e00000c4a4783b */ /* 0x0002aa0000000200 */
[----:B------:R-:W3:Y:S02]  /*7aa0*/  LDSM.16.MT88.4 R192, [R0+0x12000] ;  /* 0x0120000000c0783b */ /* 0x000ee40000004200 */
[-C--:B----4-:R-:W-:Y:S08]  /*7ab0*/  HMMA.16816.F32 R4, R168, R172.reuse, R4 ;  /* 0x000000aca804723c */ /* 0x090ff00000001804 */
[C---:B------:R-:W-:Y:S08]  /*7ac0*/  HMMA.16816.F32 R8, R176.reuse, R172, R8 ;  /* 0x000000acb008723c */ /* 0x040ff00000001808 */
[-C--:B------:R-:W-:Y:S01]  /*7ad0*/  HMMA.16816.F32 R12, R176, R174.reuse, R12 ;  /* 0x000000aeb00c723c */ /* 0x080fe2000000180c */
[----:B-1----:R-:W4:Y:S07]  /*7ae0*/  LDL R196, [R1+0x8] ;  /* 0x0000080001c47983 */ /* 0x002f2e0000100800 */
[C---:B------:R-:W-:Y:S01]  /*7af0*/  HMMA.16816.F32 R16, R168.reuse, R174, R16 ;  /* 0x000000aea810723c */ /* 0x040fe20000001810 */
[----:B------:R-:W-:Y:S07]  /*7b00*/  LDSM.16.MT88.4 R172, [R0+0xe800] ;  /* 0x00e8000000ac783b */ /* 0x000fee0000004200 */
[-C--:B-----5:R-:W-:Y:S08]  /*7b10*/  HMMA.16816.F32 R20, R168, R180.reuse, R20 ;  /* 0x000000b4a814723c */ /* 0x0a0ff00000001814 */
[C---:B------:R-:W-:Y:S08]  /*7b20*/  HMMA.16816.F32 R24, R176.reuse, R180, R24 ;  /* 0x000000b4b018723c */ /* 0x040ff00000001818 */
[-C--:B------:R-:W-:Y:S01]  /*7b30*/  HMMA.16816.F32 R28, R176, R182.reuse, R28 ;  /* 0x000000b6b01c723c */ /* 0x080fe2000000181c */
[----:B------:R-:W-:Y:S07]  /*7b40*/  LDSM.16.M88.4 R176, [R198+0x1f000] ;  /* 0x01f00000c6b0783b */ /* 0x000fee0000000200 */
[----:B------:R-:W-:Y:S01]  /*7b50*/  HMMA.16816.F32 R32, R168, R182, R32 ;  /* 0x000000b6a820723c */ /* 0x000fe20000001820 */
[----:B------:R1:W5:Y:S05]  /*7b60*/  LDSM.16.M88.4 R168, [R198+0x1e000] ;  /* 0x01e00000c6a8783b */ /* 0x00036a0000000200 */
[----:B------:R-:W5:Y:S02]  /*7b70*/  LDSM.16.MT88.4 R180, [R0+0x12800] ;  /* 0x0128000000b4783b */ /* 0x000f640000004200 */
[-C--:B--2---:R-:W-:Y:S08]  /*7b80*/  HMMA.16816.F32 R4, R164, R184.reuse, R4 ;  /* 0x000000b8a404723c */ /* 0x084ff00000001804 */
[C---:B------:R-:W-:Y:S08]  /*7b90*/  HMMA.16816.F32 R8, R188.reuse, R184, R8 ;  /* 0x000000b8bc08723c */ /* 0x040ff00000001808 */
[-C--:B------:R-:W-:Y:S01]  /*7ba0*/  HMMA.16816.F32 R12, R188, R186.reuse, R12 ;  /* 0x000000babc0c723c */ /* 0x080fe2000000180c */
[----:B-1----:R-:W2:Y:S07]  /*7bb0*/  LDL R198, [R1+0xc] ;  /* 0x00000c0001c67983 */ /* 0x002eae0000100800 */
[C---:B------:R-:W-:Y:S01]  /*7bc0*/  HMMA.16816.F32 R16, R164.reuse, R186, R16 ;  /* 0x000000baa410723c */ /* 0x040fe20000001810 */
[----:B------:R-:W-:Y:S07]  /*7bd0*/  LDSM.16.M88.4 R184, [R2+0x16000] ;  /* 0x0160000002b8783b */ /* 0x000fee0000000200 */
[-C--:B---3--:R-:W-:Y:S08]  /*7be0*/  HMMA.16816.F32 R20, R164, R192.reuse, R20 ;  /* 0x000000c0a414723c */ /* 0x088ff00000001814 */
[C---:B------:R-:W-:Y:S08]  /*7bf0*/  HMMA.16816.F32 R24, R188.reuse, R192, R24 ;  /* 0x000000c0bc18723c */ /* 0x040ff00000001818 */
[-C--:B------:R-:W-:Y:S01]  /*7c00*/  HMMA.16816.F32 R28, R188, R194.reuse, R28 ;  /* 0x000000c2bc1c723c */ /* 0x080fe2000000181c */
[----:B------:R-:W1:Y:S07]  /*7c10*/  LDSM.16.MT88.4 R188, [R0+0xf000] ;  /* 0x00f0000000bc783b */ /* 0x000e6e0000004200 */
[----:B------:R-:W-:Y:S01]  /*7c20*/  HMMA.16816.F32 R32, R164, R194, R32 ;  /* 0x000000c2a420723c */ /* 0x000fe20000001820 */
[----:B------:R3:W1:Y:S07]  /*7c30*/  LDSM.16.M88.4 R164, [R2+0x17000] ;  /* 0x0170000002a4783b */ /* 0x00066e0000000200 */
[-C--:B-----5:R-:W-:Y:S08]  /*7c40*/  HMMA.16816.F32 R4, R168, R172.reuse, R4 ;  /* 0x000000aca804723c */ /* 0x0a0ff00000001804 */
[C---:B------:R-:W-:Y:S08]  /*7c50*/  HMMA.16816.F32 R8, R176.reuse, R172, R8 ;  /* 0x000000acb008723c */ /* 0x040ff00000001808 */
[-C--:B------:R-:W-:Y:S01]  /*7c60*/  HMMA.16816.F32 R12, R176, R174.reuse, R12 ;  /* 0x000000aeb00c723c */ /* 0x080fe2000000180c */
[----:B---3--:R-:W-:Y:S05]  /*7c70*/  IMAD.U32 R2, RZ, RZ, UR48 ;  /* 0x00000030ff027e24 */ /* 0x008fea000f8e00ff */
[----:B------:R-:W-:Y:S01]  /*7c80*/  LEA.HI.X.SX32 R223, R2, R233, 0x2, P1 ;  /* 0x000000e902df7211 */ /* 0x000fe200008f16ff */
[----:B------:R-:W-:Y:S01]  /*7c90*/  IMAD.MOV.U32 R2, RZ, RZ, 0x4 ;  /* 0x00000004ff027424 */ /* 0x000fe200078e00ff */
[C---:B------:R-:W-:Y:S01]  /*7ca0*/  HMMA.16816.F32 R16, R168.reuse, R174, R16 ;  /* 0x000000aea810723c */ /* 0x040fe20000001810 */
[----:B------:R-:W3:Y:S03]  /*7cb0*/  LDSM.16.MT88.4 R172, [R0+0x13000] ;  /* 0x0130000000ac783b */ /* 0x000ee60000004200 */
[C---:B------:R-:W-:Y:S04]  /*7cc0*/  LEA R220, P1, R205.reuse, R222, 0x5 ;  /* 0x000000decddc7211 */ /* 0x040fe800078228ff */
[-C--:B------:R-:W-:Y:S03]  /*7cd0*/  HMMA.16816.F32 R20, R168, R180.reuse, R20 ;  /* 0x000000b4a814723c */ /* 0x080fe60000001814 */
[C---:B------:R-:W-:Y:S02]  /*7ce0*/  LEA.HI.X.SX32 R221, R205.reuse, R223, 0x5, P1 ;  /* 0x000000dfcddd7211 */ /* 0x040fe400008f2eff */
[C---:B------:R-:W-:Y:S03]  /*7cf0*/  LEA R218, P1, R205.reuse, R220, 0x5 ;  /* 0x000000dccdda7211 */ /* 0x040fe600078228ff */
[C---:B------:R-:W-:Y:S04]  /*7d00*/  HMMA.16816.F32 R24, R176.reuse, R180, R24 ;  /* 0x000000b4b018723c */ /* 0x040fe80000001818 */
[C---:B------:R-:W-:Y:S02]  /*7d10*/  LEA.HI.X.SX32 R219, R205.reuse, R221, 0x5, P1 ;  /* 0x000000ddcddb7211 */ /* 0x040fe400008f2eff */
[C---:B------:R-:W-:Y:S02]  /*7d20*/  LEA R206, P1, R205.reuse, R218, 0x5 ;  /* 0x000000dacdce7211 */ /* 0x040fe400078228ff */
[-C--:B------:R-:W-:Y:S01]  /*7d30*/  HMMA.16816.F32 R28, R176, R182.reuse, R28 ;  /* 0x000000b6b01c723c */ /* 0x080fe2000000181c */
[----:B------:R-:W-:Y:S02]  /*7d40*/  LDSM.16.MT88.4 R176, [R0+0xf800] ;  /* 0x00f8000000b0783b */ /* 0x000fe40000004200 */
[C---:B------:R-:W-:Y:S02]  /*7d50*/  LEA.HI.X.SX32 R207, R205.reuse, R219, 0x5, P1 ;  /* 0x000000dbcdcf7211 */ /* 0x040fe400008f2eff */
[C---:B------:R-:W-:Y:S03]  /*7d60*/  LEA R194, P1, R205.reuse, R206, 0x5 ;  /* 0x000000cecdc27211 */ /* 0x040fe600078228ff */
[----:B------:R-:W-:Y:S01]  /*7d70*/  HMMA.16816.F32 R32, R168, R182, R32 ;  /* 0x000000b6a820723c */ /* 0x000fe20000001820 */
[----:B------:R-:W5:Y:S03]  /*7d80*/  LDSM.16.M88.4 R168, [R197+0x16000] ;  /* 0x01600000c5a8783b */ /* 0x000f660000000200 */
[C---:B------:R-:W-:Y:S02]  /*7d90*/  LEA.HI.X.SX32 R195, R205.reuse, R207, 0x5, P1 ;  /* 0x000000cfcdc37211 */ /* 0x040fe400008f2eff */
[----:B------:R-:W5:Y:S01]  /*7da0*/  LDSM.16.M88.4 R180, [R197+0x17000] ;  /* 0x01700000c5b4783b */ /* 0x000f620000000200 */
[C---:B------:R-:W-:Y:S01]  /*7db0*/  LEA R192, P1, R205.reuse, R194, 0x5 ;  /* 0x000000c2cdc07211 */ /* 0x040fe200078228ff */
[-C--:B-1----:R-:W-:Y:S05]  /*7dc0*/  HMMA.16816.F32 R4, R184, R188.reuse, R4 ;  /* 0x000000bcb804723c */ /* 0x082fea0000001804 */
        /* <DEDUP_REMOVED lines=8> */
[-C--:B---3--:R-:W-:Y:S03]  /*7e50*/  HMMA.16816.F32 R20, R184, R172.reuse, R20 ;  /* 0x000000acb814723c */ /* 0x088fe60000001814 */
[C---:B------:R-:W-:Y:S02]  /*7e60*/  LEA.HI.X.SX32 R191, R205.reuse, R229, 0x5, P1 ;  /* 0x000000e5cdbf7211 */ /* 0x040fe400008f2eff */
[C---:B------:R-:W-:Y:S03]  /*7e70*/  LEA R188, P1, R205.reuse, R190, 0x5 ;  /* 0x000000becdbc7211 */ /* 0x040fe600078228ff */
[C---:B------:R-:W-:Y:S04]  /*7e80*/  HMMA.16816.F32 R24, R164.reuse, R172, R24 ;  /* 0x000000aca418723c */ /* 0x040fe80000001818 */
[C---:B------:R-:W-:Y:S04]  /*7e90*/  LEA.HI.X.SX32 R189, R205.reuse, R191, 0x5, P1 ;  /* 0x000000bfcdbd7211 */ /* 0x040fe800008f2eff */
[-C--:B------:R-:W-:Y:S01]  /*7ea0*/  HMMA.16816.F32 R28, R164, R174.reuse, R28 ;  /* 0x000000aea41c723c */ /* 0x080fe2000000181c */
[----:B------:R1:W3:Y:S07]  /*7eb0*/  LDSM.16.MT88.4 R164, [R0+0x13800] ;  /* 0x0138000000a4783b */ /* 0x0002ee0000004200 */
[----:B------:R-:W-:Y:S04]  /*7ec0*/  HMMA.16816.F32 R32, R184, R174, R32 ;  /* 0x000000aeb820723c */ /* 0x000fe80000001820 */
[C---:B------:R-:W-:Y:S04]  /*7ed0*/  LEA R186, P1, R205.reuse, R188, 0x5 ;  /* 0x000000bccdba7211 */ /* 0x040fe800078228ff */
[-C--:B-----5:R-:W-:Y:S05]  /*7ee0*/  HMMA.16816.F32 R4, R168, R176.reuse, R4 ;  /* 0x000000b0a804723c */ /* 0x0a0fea0000001804 */
[C---:B------:R-:W-:Y:S02]  /*7ef0*/  LEA.HI.X.SX32 R187, R205.reuse, R189, 0x5, P1 ;  /* 0x000000bdcdbb7211 */ /* 0x040fe400008f2eff */
[C---:B------:R-:W-:Y:S01]  /*7f00*/  LEA R184, P1, R205.reuse, R186, 0x5 ;  /* 0x000000bacdb87211 */ /* 0x040fe200078228ff */
[C---:B------:R-:W-:Y:S04]  /*7f10*/  HMMA.16816.F32 R8, R180.reuse, R176, R8 ;  /* 0x000000b0b408723c */ /* 0x040fe80000001808 */
[----:B------:R-:W-:Y:S02]  /*7f20*/  LEA.HI.X.SX32 R185, R205, R187, 0x5, P1 ;  /* 0x000000bbcdb97211 */ /* 0x000fe400008f2eff */
[----:B-1----:R-:W-:Y:S02]  /*7f30*/  @P5 SHF.R.U32.HI R0, RZ, 0x2, R215 ;  /* 0x00000002ff005819 */ /* 0x002fe400000116d7 */
[-C--:B------:R-:W-:Y:S03]  /*7f40*/  HMMA.16816.F32 R12, R180, R178.reuse, R12 ;  /* 0x000000b2b40c723c */ /* 0x080fe6000000180c */
[----:B------:R-:W-:Y:S01]  /*7f50*/  @P5 LOP3.LUT R240, R201, 0x7, R0, 0xf8, !PT ;  /* 0x00000007c9f05812 */ /* 0x000fe200078ef800 */
[C---:B------:R-:W-:Y:S02]  /*7f60*/  VIADD R0, R208.reuse, 0x40 ;  /* 0x00000040d0007836 */ /* 0x040fe40000000000 */
[----:B------:R-:W-:Y:S02]  /*7f70*/  @P0 VIADD R0, R208, 0xffffffc0 ;  /* 0xffffffc0d0000836 */ /* 0x000fe40000000000 */
[C---:B------:R-:W-:Y:S04]  /*7f80*/  HMMA.16816.F32 R16, R168.reuse, R178, R16 ;  /* 0x000000b2a810723c */ /* 0x040fe80000001810 */
[C---:B------:R-:W-:Y:S04]  /*7f90*/  LEA R178, P1, R205.reuse, R184, 0x5 ;  /* 0x000000b8cdb27211 */ /* 0x040fe800078228ff */
[-C--:B---3--:R-:W-:Y:S03]  /*7fa0*/  HMMA.16816.F32 R20, R168, R164.reuse, R20 ;  /* 0x000000a4a814723c */ /* 0x088fe60000001814 */
[C---:B------:R-:W-:Y:S05]  /*7fb0*/  LEA.HI.X.SX32 R179, R205.reuse, R185, 0x5, P1 ;  /* 0x000000b9cdb37211 */ /* 0x040fea00008f2eff */
[C---:B------:R-:W-:Y:S04]  /*7fc0*/  HMMA.16816.F32 R24, R180.reuse, R164, R24 ;  /* 0x000000a4b418723c */ /* 0x040fe80000001818 */
[----:B------:R-:W-:Y:S01]  /*7fd0*/  @P5 IMAD.WIDE.U32 R164, R240, R2, UR56 ;  /* 0x00000038f0a45e25 */ /* 0x000fe2000f8e0002 */
[----:B------:R-:W-:Y:S01]  /*7fe0*/  @UP0 UMOV UR56, UR14 ;  /* 0x0000000e00380c82 */ /* 0x000fe20008000000 */
[----:B------:R-:W-:Y:S01]  /*7ff0*/  @UP0 UMOV UR57, UR13 ;  /* 0x0000000d00390c82 */ /* 0x000fe20008000000 */
[----:B------:R-:W-:Y:S01]  /*8000*/  UISETP.GT.AND UP0, UPT, UR38, UR46, UPT ;  /* 0x0000002e2600728c */ /* 0x000fe2000bf04270 */
[-C--:B------:R-:W-:Y:S01]  /*8010*/  HMMA.16816.F32 R28, R180, R166.reuse, R28 ;  /* 0x000000a6b41c723c */ /* 0x080fe2000000181c */
[----:B------:R-:W3:Y:S02]  /*8020*/  @P5 LDG.E R252, desc[UR34][R164.64+-0x80] ;  /* 0xffff8022a4fc5981 */ /* 0x000ee4000c1e1900 */
[C---:B------:R-:W-:Y:S03]  /*8030*/  LEA R182, P1, R205.reuse, R178, 0x5 ;  /* 0x000000b2cdb67211 */ /* 0x040fe600078228ff */
[----:B------:R-:W5:Y:S01]  /*8040*/  @P5 LDG.E R251, desc[UR34][R164.64+-0x60] ;  /* 0xffffa022a4fb5981 */ /* 0x000f62000c1e1900 */
[C---:B------:R-:W-:Y:S01]  /*8050*/  LEA.HI.X.SX32 R183, R205.reuse, R179, 0x5, P1 ;  /* 0x000000b3cdb77211 */ /* 0x040fe200008f2eff */
[----:B------:R-:W-:Y:S04]  /*8060*/  HMMA.16816.F32 R32, R168, R166, R32 ;  /* 0x000000a6a820723c */ /* 0x000fe80000001820 */
[C---:B------:R-:W-:Y:S01]  /*8070*/  IMAD.WIDE R226, R205.reuse, -0xc0, R182 ;  /* 0xffffff40cde27825 */ /* 0x040fe200078e02b6 */
[----:B----4-:R-:W4:Y:S02]  /*8080*/  @P5 LDG.E R196, desc[UR34][R164.64+-0xe0] ;  /* 0xffff2022a4c45981 */ /* 0x010f24000c1e1900 */
[C---:B------:R-:W-:Y:S04]  /*8090*/  LEA R176, P1, R205.reuse, R226, 0x5 ;  /* 0x000000e2cdb07211 */ /* 0x040fe800078228ff */
[C---:B------:R-:W-:Y:S02]  /*80a0*/  LEA.HI.X.SX32 R177, R205.reuse, R227, 0x5, P1 ;  /* 0x000000e3cdb17211 */ /* 0x040fe400008f2eff */
        /* <DEDUP_REMOVED lines=9> */
[C---:B------:R-:W-:Y:S01]  /*8140*/  LEA.HI.X.SX32 R181, R205.reuse, R169, 0x5, P1 ;  /* 0x000000a9cdb57211 */ /* 0x040fe200008f2eff */
[----:B--2---:R1:W2:Y:S05]  /*8150*/  @P5 LDG.E R198, desc[UR34][R164.64+-0x100] ;  /* 0xffff0022a4c65981 */ /* 0x0042aa000c1e1900 */
        /* <DEDUP_REMOVED lines=32> */
[----:B----4-:R4:W-:Y:S02]  /*8360*/  @P5 STL [R1+0x8], R196 ;  /* 0x000008c401005387 */ /* 0x0109e40000100800 */
[C---:B----4-:R-:W-:Y:S03]  /*8370*/  IMAD.WIDE R196, R205.reuse, -0xc0, R180 ;  /* 0xffffff40cdc47825 */ /* 0x050fe600078e02b4 */
[----:B------:R-:W-:Y:S01]  /*8380*/  LDSM.16.MT88.4 R180, [R208+0x3800] ;  /* 0x00380000d0b4783b */ /* 0x000fe20000004200 */
[C---:B------:R-:W-:Y:S04]  /*8390*/  LEA R166, P1, R205.reuse, R196, 0x5 ;  /* 0x000000c4cda67211 */ /* 0x040fe800078228ff */
[----:B------:R-:W-:Y:S01]  /*83a0*/  REDG.E.ADD.F32.FTZ.RN.STRONG.GPU desc[UR34][R196.64+0x180], R33 ;  /* 0x00018021c40079a6 */ /* 0x000fe2000c12f322 */
[C---:B------:R-:W-:Y:S02]  /*83b0*/  LEA.HI.X.SX32 R167, R205.reuse, R197, 0x5, P1 ;  /* 0x000000c5cda77211 */ /* 0x040fe400008f2eff */
[C---:B-1----:R-:W-:Y:S03]  /*83c0*/  LEA R164, P1, R205.reuse, R166, 0x5 ;  /* 0x000000a6cda47211 */ /* 0x042fe600078228ff */
[----:B------:R-:W-:Y:S01]  /*83d0*/  REDG.E.ADD.F32.FTZ.RN.STRONG.GPU desc[UR34][R166.64+0x180], R34 ;  /* 0x00018022a60079a6 */ /* 0x000fe2000c12f322 */
[C---:B------:R-:W-:Y:S02]  /*83e0*/  LEA.HI.X.SX32 R165, R205.reuse, R167, 0x5, P1 ;  /* 0x000000a7cda57211 */ /* 0x040fe400008f2eff */
[C---:B------:R-:W-:Y:S03]  /*83f0*/  LEA R8, P1, R205.reuse, R164, 0x5 ;  /* 0x000000a4cd087211 */ /* 0x040fe600078228ff */
        /* <DEDUP_REMOVED lines=11> */
[----:B------:R-:W-:Y:S04]  /*84b0*/  LEA.HI.X.SX32 R11, R205, R5, 0x5, P1 ;  /* 0x00000005cd0b7211 */ /* 0x000fe800008f2eff */
[----:B------:R-:W-:Y:S05]  /*84c0*/  LDSM.16.MT88.4 R4, [R3+0x1c000] ;  /* 0x01c000000304783b */ /* 0x000fea0000004200 */
[----:B------:R-:W-:Y:S05]  /*84d0*/  REDG.E.ADD.F32.FTZ.RN.STRONG.GPU desc[UR34][R10.64+0x180], R31 ;  /* 0x0001801f0a0079a6 */ /* 0x000fea000c12f322 */
[----:B------:R-:W1:Y:S05]  /*84e0*/  LDSM.16.MT88.4 R8, [R208] ;  /* 0x00000000d008783b */ /* 0x000e6a0000004200 */
[----:B------:R-:W4:Y:S05]  /*84f0*/  LDSM.16.MT88.4 R28, [R208+0x800] ;  /* 0x00080000d01c783b */ /* 0x000f2a0000004200 */
[----:B------:R-:W4:Y:S05]  /*8500*/  LDSM.16.MT88.4 R164, [R3+0x1e800] ;  /* 0x01e8000003a4783b */ /* 0x000f2a0000004200 */
[----:B--2---:R-:W-:Y:S05]  /*8510*/  @P5 STL [R1+0xc], R198 ;  /* 0x00000cc601005387 */ /* 0x004fea0000100800 */
[----:B---3--:R-:W-:Y:S05]  /*8520*/  @P5 STL [R1+0x4], R252 ;  /* 0x000004fc01005387 */ /* 0x008fea0000100800 */
[----:B-----5:R-:W-:Y:S01]  /*8530*/  @P5 STL [R1], R251 ;  /* 0x000000fb01005387 */ /* 0x020fe20000100800 */
        /* <DEDUP_REMOVED lines=20> */
[----:B------:R-:W2:Y:S05]  /*8680*/  LDSM.16.MT88.4 R4, [R3+0x1d000] ;  /* 0x01d000000304783b */ /* 0x000eaa0000004200 */
[----:B------:R-:W3:Y:S02]  /*8690*/  LDSM.16.MT88.4 R24, [R208+0x3000] ;  /* 0x00300000d018783b */ /* 0x000ee40000004200 */
        /* <DEDUP_REMOVED lines=14> */
[----:B------:R-:W5:Y:S07]  /*8780*/  LDSM.16.MT88.4 R172, [R208+0x1800] ;  /* 0x00180000d0ac783b */ /* 0x000f6e0000004200 */
[-C--:B-1----:R-:W-:Y:S08]  /*8790*/  HMMA.16816.F32 R148, R32, R8.reuse, R148 ;  /* 0x000000082094723c */ /* 0x082ff00000001894 */
[C---:B------:R-:W-:Y:S08]  /*87a0*/  HMMA.16816.F32 R152, R164.reuse, R8, R152 ;  /* 0x00000008a498723c */ /* 0x040ff00000001898 */
[-C--:B------:R-:W-:Y:S01]  /*87b0*/  HMMA.16816.F32 R156, R164, R10.reuse, R156 ;  /* 0x0000000aa49c723c */ /* 0x080fe2000000189c */
[----:B------:R-:W1:Y:S07]  /*87c0*/  LDSM.16.MT88.4 R164, [R0+0x1800] ;  /* 0x0018000000a4783b */ /* 0x000e6e0000004200 */
[----:B------:R-:W-:Y:S01]  /*87d0*/  HMMA.16816.F32 R160, R32, R10, R160 ;  /* 0x0000000a20a0723c */ /* 0x000fe200000018a0 */
[----:B------:R3:W1:Y:S07]  /*87e0*/  LDSM.16.MT88.4 R8, [R0+0x3800] ;  /* 0x003800000008783b */ /* 0x00066e0000004200 */
[-C--:B--2---:R-:W-:Y:S08]  /*87f0*/  HMMA.16816.F32 R100, R4, R12.reuse, R100 ;  /* 0x0000000c0464723c */ /* 0x084ff00000001864 */
[C---:B------:R-:W-:Y:S08]  /*8800*/  HMMA.16816.F32 R104, R16.reuse, R12, R104 ;  /* 0x0000000c1068723c */ /* 0x040ff00000001868 */
[-C--:B------:R-:W-:Y:S03]  /*8810*/  HMMA.16816.F32 R108, R16, R14.reuse, R108 ;  /* 0x0000000e106c723c */ /* 0x080fe6000000186c */
[C---:B---3--:R-:W-:Y:S02]  /*8820*/  VIADD R0, R208.reuse, 0xffffc000 ;  /* 0xffffc000d0007836 */ /* 0x048fe40000000000 */
        /* <DEDUP_REMOVED lines=11> */
[-C--:B----4-:R-:W-:Y:S08]  /*88e0*/  HMMA.16816.F32 R148, R4, R28.reuse, R148 ;  /* 0x0000001c0494723c */ /* 0x090ff00000001894 */
[C---:B------:R-:W-:Y:S08]  /*88f0*/  HMMA.16816.F32 R152, R16.reuse, R28, R152 ;  /* 0x0000001c1098723c */ /* 0x040ff00000001898 */
[-C--:B------:R-:W-:Y:S08]  /*8900*/  HMMA.16816.F32 R156, R16, R30.reuse, R156 ;  /* 0x0000001e109c723c */ /* 0x080ff0000000189c */
[----:B------:R-:W-:Y:S08]  /*8910*/  HMMA.16816.F32 R160, R4, R30, R160 ;  /* 0x0000001e04a0723c */ /* 0x000ff000000018a0 */
[-C--:B-----5:R-:W-:Y:S08]  /*8920*/  HMMA.16816.F32 R100, R168, R172.reuse, R100 ;  /* 0x000000aca864723c */ /* 0x0a0ff00000001864 */
        /* <DEDUP_REMOVED lines=17> */
[----:B------:R-:W1:Y:S01]  /*8a40*/  LDCU UR5, c[0x0][0x500] ;  /* 0x0000a000ff0577ac */ /* 0x000e620008000800 */
[----:B------:R-:W-:Y:S01]  /*8a50*/  IMAD.SHL.U32 R251, R215, 0x10, RZ ;  /* 0x00000010d7fb7824 */ /* 0x000fe200078e00ff */
[----:B------:R-:W-:Y:S01]  /*8a60*/  LOP3.LUT R0, R203, 0xc00, RZ, 0xc0, !PT ;  /* 0x00000c00cb007812 */ /* 0x000fe200078ec0ff */
[----:B------:R-:W-:Y:S01]  /*8a70*/  IMAD.SHL.U32 R252, R215, 0x2, RZ ;  /* 0x00000002d7fc7824 */ /* 0x000fe200078e00ff */
[----:B------:R-:W-:Y:S01]  /*8a80*/  F2FP.F16.F32.PACK_AB R164, R37, R36 ;  /* 0x0000002425a4723e */ /* 0x000fe200000000ff */
[----:B------:R-:W-:Y:S01]  /*8a90*/  IMAD.MOV.U32 R37, RZ, RZ, 0x20 ;  /* 0x00000020ff257424 */ /* 0x000fe200078e00ff */
[----:B------:R-:W-:Y:S01]  /*8aa0*/  LOP3.LUT R251, R251, 0x1c0, RZ, 0xc0, !PT ;  /* 0x000001c0fbfb7812 */ /* 0x000fe200078ec0ff */
[----:B------:R-:W-:Y:S01]  /*8ab0*/  UISETP.NE.AND UP0, UPT, UR42, -0x1, UPT ;  /* 0xffffffff2a00788c */ /* 0x000fe2000bf05270 */
[----:B------:R-:W-:Y:S01]  /*8ac0*/  LOP3.LUT R0, R0, 0x6, R202, 0xf8, !PT ;  /* 0x0000000600007812 */ /* 0x000fe200078ef8ca */
[----:B------:R-:W-:Y:S01]  /*8ad0*/  UMOV UR25, UR18 ;  /* 0x0000001200197c82 */ /* 0x000fe20008000000 */
[----:B------:R-:W-:Y:S01]  /*8ae0*/  LOP3.LUT R251, R251, 0x38, R252, 0xf8, !PT ;  /* 0x00000038fbfb7812 */ /* 0x000fe200078ef8fc */
[----:B------:R-:W-:Y:S01]  /*8af0*/  UISETP.NE.AND UP1, UPT, UR42, -0x1, UPT ;  /* 0xffffffff2a00788c */ /* 0x000fe2000bf25270 */
[----:B------:R-:W-:-:S02]  /*8b00*/  LOP3.LUT P0, RZ, R215, 0x10, RZ, 0xc0, !PT ;  /* 0x00000010d7ff7812 */ /* 0x000fc4000780c0ff */
[----:B------:R-:W-:Y:S02]  /*8b10*/  LOP3.LUT R0, R0, R251, R204, 0xf6, !PT ;  /* 0x000000fb00007212 */ /* 0x000fe400078ef6cc */
[----:B------:R-:W-:Y:S02]  /*8b20*/  SEL R37, R37, 0xffffffe0, !P4 ;  /* 0xffffffe025257807 */ /* 0x000fe40006000000 */
[----:B------:R-:W-:Y:S01]  /*8b30*/  LEA R0, R0, UR4, 0x1 ;  /* 0x0000000400007c11 */ /* 0x000fe2000f8e08ff */
[----:B-1----:R-:W-:Y:S01]  /*8b40*/  FMUL.FTZ R100, R100, UR5 ;  /* 0x0000000564647c20 */ /* 0x002fe20008410000 */
        /* <DEDUP_REMOVED lines=29> */
[----:B------:R-:W-:Y:S02]  /*8d20*/  VIADD R2, R0, 0xc040 ;  /* 0x0000c04000027836 */ /* 0x000fe40000000000 */
        /* <DEDUP_REMOVED lines=50> */
[----:B-1----:R-:W-:-:S02]  /*9050*/  IMAD.IADD R4, R37, 0x1, R2 ;  /* 0x0000000125047824 */ /* 0x002fc400078e0202 */
        /* <DEDUP_REMOVED lines=21> */
[----:B------:R-:W1:Y:S01]  /*91b0*/  @UP0 LDCU.64 UR10, c[0x0][0x5c0] ;  /* 0x0000b800ff0a07ac */ /* 0x000e620008000a00 */
        /* <DEDUP_REMOVED lines=15> */
[----:B------:R-:W-:Y:S01]  /*92b0*/  F2FP.F16.F32.PACK_AB R10, R10, R158 ;  /* 0x0000009e0a0a723e */ /* 0x000fe200000000ff */
[----:B-1----:R-:W-:Y:S01]  /*92c0*/  @UP0 UIMAD.WIDE.U32 UR8, UR15, UR10, URZ ;  /* 0x0000000a0f0802a5 */ /* 0x002fe2000f8e00ff */
        /* <DEDUP_REMOVED lines=83> */
[----:B------:R-:W1:Y:S01]  /*9800*/  LDCU.64 UR10, c[0x0][0x5c0] ;  /* 0x0000b800ff0a77ac */ /* 0x000e620008000a00 */
[----:B------:R-:W3:Y:S01]  /*9810*/  LDCU.64 UR8, c[0x0][0x5a8] ;  /* 0x0000b500ff0877ac */ /* 0x000ee20008000a00 */
[----:B------:R-:W-:-:S04]  /*9820*/  USHF.R.S32.HI UR5, URZ, 0x1f, UR40 ;  /* 0x0000001fff057899 */ /* 0x000fc80008011428 */
[----:B-1----:R-:W-:Y:S02]  /*9830*/  UIMAD UR5, UR5, UR10, URZ ;  /* 0x0000000a050572a4 */ /* 0x002fe4000f8e02ff */
[----:B------:R-:W-:Y:S02]  /*9840*/  UIMAD.WIDE.U32 UR12, UR40, UR10, URZ ;  /* 0x0000000a280c72a5 */ /* 0x000fe4000f8e00ff */
[----:B------:R-:W-:-:S04]  /*9850*/  UIMAD UR5, UR40, UR11, UR5 ;  /* 0x0000000b280572a4 */ /* 0x000fc8000f8e0205 */
[----:B------:R-:W-:-:S04]  /*9860*/  UIADD3 UR13, UPT, UPT, UR13, UR5, URZ ;  /* 0x000000050d0d7290 */ /* 0x000fc8000fffe0ff */
[----:B---3--:R-:W-:-:S04]  /*9870*/  UIMAD.WIDE.U32 UR12, UR25, UR8, UR12 ;  /* 0x00000008190c72a5 */ /* 0x008fc8000f8e000c */
[----:B------:R-:W-:-:S03]  /*9880*/  UIMAD UR15, UR25, UR9, UR13 ;  /* 0x00000009190f72a4 */ /* 0x000fc6000f8e020d */
[----:B------:R-:W-:-:S09]  /*9890*/  UMOV UR38, UR12 ;  /* 0x0000000c00267c82 */ /* 0x000fd20008000000 */
.L_x_374:
        /* <DEDUP_REMOVED lines=9> */
[----:B------:R-:W-:-:S06]  /*9930*/  UIMAD UR13, UR25, UR13, UR17 ;  /* 0x0000000d190d72a4 */ /* 0x000fcc000f8e0211 */
[----:B--2---:R-:W-:Y:S01]  /*9940*/  MOV R30, UR13 ;  /* 0x0000000d001e7c02 */ /* 0x004fe20008000f00 */
[----:B------:R-:W-:Y:S06]  /*9950*/  BRA `(.L_x_376) ;  /* 0x0000000000187947 */ /* 0x000fec0003800000 */
.L_x_375:
[----:B------:R-:W1:Y:S01]  /*9960*/  LDCU.64 UR8, c[0x0][0x5c8] ;  /* 0x0000b900ff0877ac */ /* 0x000e620008000a00 */
[----:B------:R-:W-:-:S04]  /*9970*/  UIADD3 UR5, UPT, UPT, UR40, UR42, URZ ;  /* 0x0000002a28057290 */ /* 0x000fc8000fffe0ff */
[----:B-1----:R-:W-:Y:S02]  /*9980*/  UIMAD.WIDE.U32 UR16, UR5, UR8, URZ ;  /* 0x00000008051072a5 */ /* 0x002fe4000f8e00ff */
[----:B------:R-:W-:-:S04]  /*9990*/  UIMAD UR5, UR5, UR9, URZ ;  /* 0x00000009050572a4 */ /* 0x000fc8000f8e02ff */
[----:B------:R-:W-:-:S06]  /*99a0*/  UIADD3 UR5, UPT, UPT, UR17, UR5, URZ ;  /* 0x0000000511057290 */ /* 0x000fcc000fffe0ff */
[----:B--2---:R-:W-:-:S07]  /*99b0*/  MOV R30, UR5 ;  /* 0x00000005001e7c02 */ /* 0x004fce0008000f00 */
.L_x_376:
        /* <DEDUP_REMOVED lines=42> */
[----:B------:R-:W5:Y:S01]  /*9c60*/  LDS.128 R12, [R0+0x10000] ;  /* 0x01000000000c7984 */ /* 0x000f620000000c00 */
[----:B------:R-:W-:Y:S01]  /*9c70*/  IMAD.MOV.U32 R2, RZ, RZ, R6 ;  /* 0x000000ffff027224 */ /* 0x000fe200078e0006 */
[----:B------:R-:W2:Y:S01]  /*9c80*/  LDCU.64 UR12, c[0x0][0x560] ;  /* 0x0000ac00ff0c77ac */ /* 0x000ea20008000a00 */
[----:B------:R-:W-:Y:S02]  /*9c90*/  IMAD.MOV.U32 R3, RZ, RZ, R19 ;  /* 0x000000ffff037224 */ /* 0x000fe400078e0013 */
[----:B------:R-:W-:-:S04]  /*9ca0*/  IMAD.WIDE.U32 R4, R217, UR10, R2 ;  /* 0x0000000ad9047c25 */ /* 0x000fc8000f8e0002 */
[----:B------:R-:W-:Y:S01]  /*9cb0*/  IMAD R3, R217, UR11, R5 ;  /* 0x0000000bd9037c24 */ /* 0x000fe2000f8e0205 */
[----:B----4-:R-:W-:Y:S02]  /*9cc0*/  ISETP.GE.AND P1, PT, R249, UR15, PT ;  /* 0x0000000ff9007c0c */ /* 0x010fe4000bf26270 */
[----:B------:R-:W-:Y:S02]  /*9cd0*/  ISETP.GE.AND P0, PT, R250, UR15, PT ;  /* 0x0000000ffa007c0c */ /* 0x000fe4000bf06270 */
[----:B--2---:R-:W-:-:S04]  /*9ce0*/  LEA R2, P2, R4, UR12, 0x1 ;  /* 0x0000000c04027c11 */ /* 0x004fc8000f8408ff */
[----:B------:R-:W-:-:S05]  /*9cf0*/  LEA.HI.X R3, R4, UR13, R3, 0x1, P2 ;  /* 0x0000000d04037c11 */ /* 0x000fca00090f0c03 */
[----:B------:R-:W2:Y:S04]  /*9d00*/  @!P1 LDS.128 R8, [R0+0xc000] ;  /* 0x00c0000000089984 */ /* 0x000ea80000000c00 */
[----:B-----5:R4:W-:Y:S04]  /*9d10*/  @!P0 STG.E.128 desc[UR34][R2.64+0x80], R12 ;  /* 0x0000800c02008986 */ /* 0x0209e8000c101d22 */
[----:B--2---:R4:W-:Y:S02]  /*9d20*/  @!P1 STG.E.128 desc[UR34][R2.64], R8 ;  /* 0x0000000802009986 */ /* 0x0049e4000c101d22 */
.L_x_378:
[----:B------:R-:W-:Y:S05]  /*9d30*/  BSYNC.RECONVERGENT B0 ;  /* 0x0000000000007941 */ /* 0x000fea0003800200 */
.L_x_377:
[----:B------:R-:W-:Y:S04]  /*9d40*/  BSSY.RECONVERGENT B0, `(.L_x_379) ;  /* 0x0000010000007945 */ /* 0x000fe80003800200 */
[----:B------:R-:W-:Y:S05]  /*9d50*/  @P6 BRA `(.L_x_380) ;  /* 0x0000000000386947 */ /* 0x000fea0003800000 */
[----:B------:R-:W5:Y:S01]  /*9d60*/  LDCU UR15, c[0x0][0x440] ;  /* 0x00008800ff0f77ac */ /* 0x000f620008000800 */
[----:B----4-:R-:W-:Y:S01]  /*9d70*/  MOV R3, R19 ;  /* 0x0000001300037202 */ /* 0x010fe20000000f00 */
[----:B------:R-:W-:Y:S01]  /*9d80*/  IMAD.MOV.U32 R2, RZ, RZ, R6 ;  /* 0x000000ffff027224 */ /* 0x000fe200078e0006 */
[----:B------:R-:W4:Y:S01]  /*9d90*/  LDCU.64 UR12, c[0x0][0x560] ;  /* 0x0000ac00ff0c77ac */ /* 0x000f220008000a00 */
[----:B------:R-:W-:Y:S02]  /*9da0*/  IMAD R8, R29, UR10, RZ ;  /* 0x0000000a1d087c24 */ /* 0x000fe4000f8e02ff */
[----:B------:R-:W-:-:S04]  /*9db0*/  IMAD.WIDE.U32 R4, R28, UR10, R2 ;  /* 0x0000000a1c047c25 */ /* 0x000fc8000f8e0002 */
[----:B------:R-:W-:-:S04]  /*9dc0*/  IMAD R2, R28, UR11, R8 ;  /* 0x0000000b1c027c24 */ /* 0x000fc8000f8e0208 */
[----:B------:R-:W-:Y:S01]  /*9dd0*/  IMAD.IADD R3, R2, 0x1, R5 ;  /* 0x0000000102037824 */ /* 0x000fe200078e0205 */
[----:B-----5:R-:W-:Y:S02]  /*9de0*/  ISETP.GE.AND P1, PT, R249, UR15, PT ;  /* 0x0000000ff9007c0c */ /* 0x020fe4000bf26270 */
[----:B------:R-:W-:Y:S02]  /*9df0*/  ISETP.GE.AND P0, PT, R250, UR15, PT ;  /* 0x0000000ffa007c0c */ /* 0x000fe4000bf06270 */
[----:B----4-:R-:W-:-:S04]  /*9e00*/  LEA R2, P2, R4, UR12, 0x1 ;  /* 0x0000000c04027c11 */ /* 0x010fc8000f8408ff */
[----:B------:R-:W-:-:S05]  /*9e10*/  LEA.HI.X R3, R4, UR13, R3, 0x1, P2 ;  /* 0x0000000d04037c11 */ /* 0x000fca00090f0c03 */
[----:B------:R4:W-:Y:S04]  /*9e20*/  @!P1 STG.E.128 desc[UR34][R2.64], R24 ;  /* 0x0000001802009986 */ /* 0x0009e8000c101d22 */
[----:B--2---:R4:W-:Y:S02]  /*9e30*/  @!P0 STG.E.128 desc[UR34][R2.64+0x80], R20 ;  /* 0x0000801402008986 */ /* 0x0049e4000c101d22 */
.L_x_380:
[----:B------:R-:W-:Y:S05]  /*9e40*/  BSYNC.RECONVERGENT B0 ;  /* 0x0000000000007941 */ /* 0x000fea0003800200 */
.L_x_379:
[----:B----4-:R4:W1:Y:S01]  /*9e50*/  LDS.128 R12, [R0+0xe000] ;  /* 0x00e00000000c7984 */ /* 0x0108620000000c00 */
[----:B------:R-:W-:Y:S01]  /*9e60*/  MOV R5, RZ ;  /* 0x000000ff00057202 */ /* 0x000fe20000000f00 */
[----:B------:R-:W-:Y:S01]  /*9e70*/  IMAD.U32 R2, RZ, RZ, UR8 ;  /* 0x00000008ff027e24 */ /* 0x000fe2000f8e00ff */
[C---:B--2---:R-:W-:Y:S01]  /*9e80*/  IADD3 R20, P1, PT, R217.reuse, 0x40, RZ ;  /* 0x00000040d9147810 */ /* 0x044fe20007f3e0ff */
[----:B------:R4:W2:Y:S01]  /*9e90*/  LDS.128 R8, [R0+0x12000] ;  /* 0x0120000000087984 */ /* 0x0008a20000000c00 */
[----:B------:R-:W-:Y:S01]  /*9ea0*/  IMAD.MOV.U32 R4, RZ, RZ, R249 ;  /* 0x000000ffff047224 */ /* 0x000fe200078e00f9 */
[----:B------:R-:W-:Y:S01]  /*9eb0*/  BSSY.RECONVERGENT B0, `(.L_x_381) ;  /* 0x0000013000007945 */ /* 0x000fe20003800200 */
[----:B------:R-:W-:Y:S02]  /*9ec0*/  IADD3 R21, P0, PT, R217, 0x60, RZ ;  /* 0x00000060d9157810 */ /* 0x000fe40007f1e0ff */
[----:B------:R-:W-:Y:S01]  /*9ed0*/  IMAD.WIDE.U32 R16, R2, UR5, R4 ;  /* 0x0000000502107c25 */ /* 0x000fe2000f8e0004 */
[----:B------:R-:W-:Y:S01]  /*9ee0*/  IADD3.X R22, PT, PT, RZ, RZ, RZ, P1, !PT ;  /* 0x000000ffff167210 */ /* 0x000fe20000ffe4ff */
[----:B------:R-:W-:Y:S09]  /*9ef0*/  @P5 BRA `(.L_x_382) ;  /* 0x0000000000385947 */ /* 0x000ff20003800000 */
[----:B------:R-:W5:Y:S01]  /*9f00*/  LDCU.64 UR12, c[0x0][0x560] ;  /* 0x0000ac00ff0c77ac */ /* 0x000f620008000a00 */
[----:B------:R-:W-:Y:S01]  /*9f10*/  MOV R3, R19 ;  /* 0x0000001300037202 */ /* 0x000fe20000000f00 */
[----:B------:R-:W-:Y:S01]  /*9f20*/  IMAD.MOV.U32 R2, RZ, RZ, R6 ;  /* 0x000000ffff027224 */ /* 0x000fe200078e0006 */
[----:B------:R-:W3:Y:S01]  /*9f30*/  LDCU UR15, c[0x0][0x440] ;  /* 0x00008800ff0f77ac */ /* 0x000ee20008000800 */
[----:B------:R-:W-:Y:S02]  /*9f40*/  IMAD R18, R22, UR10, RZ ;  /* 0x0000000a16127c24 */ /* 0x000fe4000f8e02ff */
[----:B------:R-:W-:-:S04]  /*9f50*/  IMAD.WIDE.U32 R4, R20, UR10, R2 ;  /* 0x0000000a14047c25 */ /* 0x000fc8000f8e0002 */
[----:B------:R-:W-:-:S04]  /*9f60*/  IMAD R2, R20, UR11, R18 ;  /* 0x0000000b14027c24 */ /* 0x000fc8000f8e0212 */
[----:B------:R-:W-:Y:S01]  /*9f70*/  IMAD.IADD R3, R2, 0x1, R5 ;  /* 0x0000000102037824 */ /* 0x000fe200078e0205 */
[----:B-----5:R-:W-:-:S04]  /*9f80*/  LEA R2, P1, R4, UR12, 0x1 ;  /* 0x0000000c04027c11 */ /* 0x020fc8000f8208ff */
[----:B------:R-:W-:Y:S02]  /*9f90*/  LEA.HI.X R3, R4, UR13, R3, 0x1, P1 ;  /* 0x0000000d04037c11 */ /* 0x000fe400088f0c03 */
[----:B---3--:R-:W-:Y:S02]  /*9fa0*/  ISETP.GE.AND P2, PT, R249, UR15, PT ;  /* 0x0000000ff9007c0c */ /* 0x008fe4000bf46270 */
[----:B------:R-:W-:-:S11]  /*9fb0*/  ISETP.GE.AND P1, PT, R250, UR15, PT ;  /* 0x0000000ffa007c0c */ /* 0x000fd6000bf26270 */
[----:B-1----:R1:W-:Y:S04]  /*9fc0*/  @!P2 STG.E.128 desc[UR34][R2.64], R12 ;  /* 0x0000000c0200a986 */ /* 0x0023e8000c101d22 */
[----:B--2---:R1:W-:Y:S02]  /*9fd0*/  @!P1 STG.E.128 desc[UR34][R2.64+0x80], R8 ;  /* 0x0000800802009986 */ /* 0x0043e4000c101d22 */
.L_x_382:
[----:B------:R-:W-:Y:S05]  /*9fe0*/  BSYNC.RECONVERGENT B0 ;  /* 0x0000000000007941 */ /* 0x000fea0003800200 */
.L_x_381:
[----:B-1----:R1:W1:Y:S01]  /*9ff0*/  LDS.128 R12, [R0+0xf000] ;  /* 0x00f00000000c7984 */ /* 0x0022620000000c00 */
[----:B------:R-:W-:Y:S01]  /*a000*/  BSSY.RECONVERGENT B0, `(.L_x_383) ;  /* 0x0000012000007945 */ /* 0x000fe20003800200 */
[----:B------:R-:W-:Y:S02]  /*a010*/  IADD3.X R18, PT, PT, RZ, RZ, RZ, P0, !PT ;  /* 0x000000ffff127210 */ /* 0x000fe400007fe4ff */
[----:B--2---:R2:W1:Y:S01]  /*a020*/  LDS.128 R8, [R0+0x13000] ;  /* 0x0130000000087984 */ /* 0x0044620000000c00 */
[----:B------:R-:W-:Y:S05]  /*a030*/  @P4 BRA `(.L_x_384) ;  /* 0x0000000000384947 */ /* 0x000fea0003800000 */
[----:B------:R-:W5:Y:S01]  /*a040*/  LDCU UR15, c[0x0][0x440] ;  /* 0x00008800ff0f77ac */ /* 0x000f620008000800 */
[----:B------:R-:W-:Y:S01]  /*a050*/  MOV R3, R19 ;  /* 0x0000001300037202 */ /* 0x000fe20000000f00 */
[----:B------:R-:W-:Y:S01]  /*a060*/  IMAD.MOV.U32 R2, RZ, RZ, R6 ;  /* 0x000000ffff027224 */ /* 0x000fe200078e0006 */
[----:B------:R-:W3:Y:S01]  /*a070*/  LDCU.64 UR12, c[0x0][0x560] ;  /* 0x0000ac00ff0c77ac */ /* 0x000ee20008000a00 */
[----:B------:R-:W-:Y:S02]  /*a080*/  IMAD R7, R18, UR10, RZ ;  /* 0x0000000a12077c24 */ /* 0x000fe4000f8e02ff */
[----:B------:R-:W-:-:S04]  /*a090*/  IMAD.WIDE.U32 R4, R21, UR10, R2 ;  /* 0x0000000a15047c25 */ /* 0x000fc8000f8e0002 */
[----:B------:R-:W-:-:S04]  /*a0a0*/  IMAD R2, R21, UR11, R7 ;  /* 0x0000000b15027c24 */ /* 0x000fc8000f8e0207 */
[----:B------:R-:W-:Y:S01]  /*a0b0*/  IMAD.IADD R3, R2, 0x1, R5 ;  /* 0x0000000102037824 */ /* 0x000fe200078e0205 */
[----:B-----5:R-:W-:Y:S02]  /*a0c0*/  ISETP.GE.AND P1, PT, R249, UR15, PT ;  /* 0x0000000ff9007c0c */ /* 0x020fe4000bf26270 */
[----:B------:R-:W-:Y:S02]  /*a0d0*/  ISETP.GE.AND P0, PT, R250, UR15, PT ;  /* 0x0000000ffa007c0c */ /* 0x000fe4000bf06270 */
[----:B---3--:R-:W-:-:S04]  /*a0e0*/  LEA R2, P2, R4, UR12, 0x1 ;  /* 0x0000000c04027c11 */ /* 0x008fc8000f8408ff */
[----:B------:R-:W-:-:S05]  /*a0f0*/  LEA.HI.X R3, R4, UR13, R3, 0x1, P2 ;  /* 0x0000000d04037c11 */ /* 0x000fca00090f0c03 */
[----:B-1----:R1:W-:Y:S04]  /*a100*/  @!P1 STG.E.128 desc[UR34][R2.64], R12 ;  /* 0x0000000c02009986 */ /* 0x0023e8000c101d22 */
[----:B------:R1:W-:Y:S02]  /*a110*/  @!P0 STG.E.128 desc[UR34][R2.64+0x80], R8 ;  /* 0x0000800802008986 */ /* 0x0003e4000c101d22 */
.L_x_384:
[----:B------:R-:W-:Y:S05]  /*a120*/  BSYNC.RECONVERGENT B0 ;  /* 0x0000000000007941 */ /* 0x000fea0003800200 */
.L_x_383:
        /* <DEDUP_REMOVED lines=10> */
[----:B------:R-:W5:Y:S01]  /*a1d0*/  LDCU UR5, c[0x0][0x440] ;  /* 0x00008800ff0577ac */ /* 0x000f620008000800 */
[----:B------:R-:W-:Y:S02]  /*a1e0*/  IMAD.MOV.U32 R2, RZ, RZ, R6 ;  /* 0x000000ffff027224 */ /* 0x000fe400078e0006 */
[----:B------:R-:W-:Y:S01]  /*a1f0*/  IMAD.MOV.U32 R3, RZ, RZ, R16 ;  /* 0x000000ffff037224 */ /* 0x000fe200078e0010 */
[----:B------:R-:W5:Y:S01]  /*a200*/  LDCU.64 UR10, c[0x0][0x568] ;  /* 0x0000ad00ff0a77ac */ /* 0x000f620008000a00 */
[----:B------:R-:W-:-:S04]  /*a210*/  IMAD.WIDE.U32 R4, R217, UR8, R2 ;  /* 0x00000008d9047c25 */ /* 0x000fc8000f8e0002 */
[----:B-1234-:R-:W-:Y:S01]  /*a220*/  IMAD R0, R217, UR9, R5 ;  /* 0x00000009d9007c24 */ /* 0x01efe2000f8e0205 */
[----:B-----5:R-:W-:Y:S02]  /*a230*/  ISETP.GE.AND P1, PT, R249, UR5, PT ;  /* 0x00000005f9007c0c */ /* 0x020fe4000bf26270 */
[----:B------:R-:W-:Y:S02]  /*a240*/  ISETP.GE.AND P0, PT, R250, UR5, PT ;  /* 0x00000005fa007c0c */ /* 0x000fe4000bf06270 */
[----:B------:R-:W-:-:S04]  /*a250*/  LEA R2, P2, R4, UR10, 0x1 ;  /* 0x0000000a04027c11 */ /* 0x000fc8000f8408ff */
[----:B------:R-:W-:-:S05]  /*a260*/  LEA.HI.X R3, R4, UR11, R0, 0x1, P2 ;  /* 0x0000000b04037c11 */ /* 0x000fca00090f0c00 */
[----:B------:R1:W-:Y:S04]  /*a270*/  @!P1 STG.E.128 desc[UR34][R2.64], R12 ;  /* 0x0000000c02009986 */ /* 0x0003e8000c101d22 */
[----:B------:R1:W-:Y:S02]  /*a280*/  @!P0 STG.E.128 desc[UR34][R2.64+0x80], R8 ;  /* 0x0000800802008986 */ /* 0x0003e4000c101d22 */
.L_x_386:
[----:B------:R-:W-:Y:S05]  /*a290*/  BSYNC.RECONVERGENT B0 ;  /* 0x0000000000007941 */ /* 0x000fea0003800200 */
.L_x_385:
[----:B------:R-:W-:Y:S04]  /*a2a0*/  BSSY.RECONVERGENT B0, `(.L_x_387) ;  /* 0x0000010000007945 */ /* 0x000fe80003800200 */
[----:B------:R-:W-:Y:S05]  /*a2b0*/  @P6 BRA `(.L_x_388) ;  /* 0x0000000000386947 */ /* 0x000fea0003800000 */
[----:B------:R-:W5:Y:S01]  /*a2c0*/  LDCU UR5, c[0x0][0x440] ;  /* 0x00008800ff0577ac */ /* 0x000f620008000800 */
[----:B-1----:R-:W-:Y:S01]  /*a2d0*/  MOV R3, R16 ;  /* 0x0000001000037202 */ /* 0x002fe20000000f00 */
[----:B--234-:R-:W-:Y:S01]  /*a2e0*/  IMAD R0, R29, UR8, RZ ;  /* 0x000000081d007c24 */ /* 0x01cfe2000f8e02ff */
        /* <DEDUP_REMOVED lines=9> */
[----:B------:R1:W-:Y:S04]  /*a380*/  @!P1 STG.E.128 desc[UR34][R2.64], R36 ;  /* 0x0000002402009986 */ /* 0x0003e8000c101d22 */
[----:B------:R1:W-:Y:S02]  /*a390*/  @!P0 STG.E.128 desc[UR34][R2.64+0x80], R32 ;  /* 0x0000802002008986 */ /* 0x0003e4000c101d22 */
.L_x_388:
[----:B------:R-:W-:Y:S05]  /*a3a0*/  BSYNC.RECONVERGENT B0 ;  /* 0x0000000000007941 */ /* 0x000fea0003800200 */
.L_x_387:
        /* <DEDUP_REMOVED lines=16> */
.L_x_390:
[----:B------:R-:W-:Y:S05]  /*a4b0*/  BSYNC.RECONVERGENT B0 ;  /* 0x0000000000007941 */ /* 0x000fea0003800200 */
.L_x_389:
        /* <DEDUP_REMOVED lines=15> */
.L_x_342:
[----:B------:R-:W-:Y:S05]  /*a5b0*/  BSYNC.RECONVERGENT B1 ;  /* 0x0000000000017941 */ /* 0x000fea0003800200 */
.L_x_312:
[----:B------:R-:W5:Y:S01]  /*a5c0*/  LDCU UR8, c[0x0][0x438] ;  /* 0x00008700ff0877ac */ /* 0x000f620008000800 */
[----:B------:R-:W4:Y:S01]  /*a5d0*/  LDCU UR9, c[0x0][0x370] ;  /* 0x00006e00ff0977ac */ /* 0x000f220008000800 */
[----:B------:R-:W-:Y:S01]  /*a5e0*/  UMOV UR10, UR20 ;  /* 0x00000014000a7c82 */ /* 0x000fe20008000000 */
[----:B-----5:R-:W-:-:S04]  /*a5f0*/  UIADD3 UR8, UPT, UPT, UR8, 0x7f, URZ ;  /* 0x0000007f08087890 */ /* 0x020fc8000fffe0ff */
[----:B------:R-:W-:Y:S02]  /*a600*/  USHF.R.S32.HI UR5, URZ, 0x1f, UR8 ;  /* 0x0000001fff057899 */ /* 0x000fe40008011408 */
[----:B----4-:R-:W-:Y:S02]  /*a610*/  UIADD3 UR43, UPT, UPT, UR9, UR43, URZ ;  /* 0x0000002b092b7290 */ /* 0x010fe4000fffe0ff */
[----:B------:R-:W-:-:S04]  /*a620*/  ULEA.HI UR5, UR5, UR8, URZ, 0x7 ;  /* 0x0000000805057291 */ /* 0x000fc8000f8f38ff */
[----:B------:R-:W-:-:S04]  /*a630*/  USHF.R.S32.HI UR5, URZ, 0x7, UR5 ;  /* 0x00000007ff057899 */ /* 0x000fc80008011405 */
[----:B------:R-:W-:-:S09]  /*a640*/  UISETP.GE.AND UP0, UPT, UR43, UR5, UPT ;  /* 0x000000052b00728c */ /* 0x000fd2000bf06270 */
[----:B------:R-:W-:Y:S05]  /*a650*/  BRA.U !UP0, `(.L_x_391) ;  /* 0xffffff5d08347547 */ /* 0x000fea000b83ffff */
[----:B------:R-:W-:Y:S05]  /*a660*/  EXIT ;  /* 0x000000000000794d */ /* 0x000fea0003800000 */
.L_x_392:
        /* <DEDUP_REMOVED lines=9> */
.L_x_1248:


//--------------------- .text._ZN5flash27flash_bwd_convert_dq_kernelI23Flash_bwd_kernel_traitsILi128ELi64ELi64ELi8ELi4ELi2ELi2ELb1ELb0EN7cutlass6half_tE19Flash_kernel_traitsILi128ELi64ELi64ELi8ES3_EEEEvNS_16Flash_bwd_paramsEi --------------------------
	.section	.text._ZN5flash27flash_bwd_convert_dq_kernelI23Flash_bwd_kernel_traitsILi128ELi64ELi64ELi8ELi4ELi2ELi2ELb1ELb0EN7cutlass6half_tE19Flash_kernel_traitsILi128ELi64ELi64ELi8ES3_EEEEvNS_16Flash_bwd_paramsEi,"ax",@progbits
	.align	128
        .global         _ZN5flash27flash_bwd_convert_dq_kernelI23Flash_bwd_kernel_traitsILi128ELi64ELi64ELi8ELi4ELi2ELi2ELb1ELb0EN7cutlass6half_tE19Flash_kernel_traitsILi128ELi64ELi64ELi8ES3_EEEEvNS_16Flash_bwd_paramsEi
        .type           _ZN5flash27flash_bwd_convert_dq_kernelI23Flash_bwd_kernel_traitsILi128ELi64ELi64ELi8ELi4ELi2ELi2ELb1ELb0EN7cutlass6half_tE19Flash_kernel_traitsILi128ELi64ELi64ELi8ES3_EEEEvNS_16Flash_bwd_paramsEi,@function
        .size           _ZN5flash27flash_bwd_convert_dq_kernelI23Flash_bwd_kernel_traitsILi128ELi64ELi64ELi8ELi4ELi2ELi2ELb1ELb0EN7cutlass6half_tE19Flash_kernel_traitsILi128ELi64ELi64ELi8ES3_EEEEvNS_16Flash_bwd_paramsEi,(.L_x_1249 - _ZN5flash27flash_bwd_convert_dq_kernelI23Flash_bwd_kernel_traitsILi128ELi64ELi64ELi8ELi4ELi2ELi2ELb1ELb0EN7cutlass6half_tE19Flash_kernel_traitsILi128ELi64ELi64ELi8ES3_EEEEvNS_16Flash_bwd_paramsEi)
        .other          _ZN5flash27flash_bwd_convert_dq_kernelI23Flash_bwd_kernel_traitsILi128ELi64ELi64ELi8ELi4ELi2ELi2ELb1ELb0EN7cutlass6half_tE19Flash_kernel_traitsILi128ELi64ELi64ELi8ES3_EEEEvNS_16Flash_bwd_paramsEi,@"STO_CUDA_ENTRY STV_DEFAULT"
_ZN5flash27flash_bwd_convert_dq_kernelI23Flash_bwd_kernel_traitsILi128ELi64ELi64ELi8ELi4ELi2ELi2ELb1ELb0EN7cutlass6half_tE19Flash_kernel_traitsILi128ELi64ELi64ELi8ES3_EEEEvNS_16Flash_bwd_paramsEi:
.text._ZN5flash27flash_bwd_convert_dq_kernelI23Flash_bwd_kernel_traitsILi128ELi64ELi64ELi8ELi4ELi2ELi2ELb1ELb0EN7cutlass6half_tE19Flash_kernel_traitsILi128ELi64ELi64ELi8ES3_EEEEvNS_16Flash_bwd_paramsEi:
[----:B------:R-:W-:Y:S08]  /*0000*/  LDC R1, c[0x0][0x37c] ;  /* 0x0000df00ff017b82 */ /* 0x000ff00000000800 */
[----:B------:R-:W0:Y:S01]  /*0010*/  LDC.64 R4, c[0x0][0x460] ;  /* 0x00011800ff047b82 */ /* 0x000e220000000a00 */
[----:B------:R-:W1:Y:S01]  /*0020*/  S2R R7, SR_CTAID.Y ;  /* 0x0000000000077919 */ /* 0x000e620000002600 */
[----:B------:R-:W2:Y:S01]  /*0030*/  LDCU.64 UR8, c[0x0][0x358] ;  /* 0x00006b00ff0877ac */ /* 0x000ea20008000a00 */
[----:B------:R-:W-:-:S05]  /*0040*/  MOV R25, 0xffffffff ;  /* 0xffffffff00197802 */ /* 0x000fca0000000f00 */
[----:B------:R-:W1:Y:S01]  /*0050*/  LDC.64 R2, c[0x0][0x460] ;  /* 0x00011800ff027b82 */ /* 0x000e620000000a00 */
[C---:B0-----:R-:W-:Y:S02]  /*0060*/  ISETP.NE.U32.AND P0, PT, R4.reuse, RZ, PT ;  /* 0x000000ff0400720c */ /* 0x041fe40003f05070 */
[----:B------:R-:W-:Y:S02]  /*0070*/  ISETP.NE.U32.AND P1, PT, R4, RZ, PT ;  /* 0x000000ff0400720c */ /* 0x000fe40003f25070 */
[C---:B------:R-:W-:Y:S02]  /*0080*/  ISETP.NE.AND.EX P0, PT, R5.reuse, RZ, PT, P0 ;  /* 0x000000ff0500720c */ /* 0x040fe40003f05300 */
[----:B------:R-:W-:Y:S01]  /*0090*/  ISETP.NE.AND.EX P1, PT, R5, RZ, PT, P1 ;  /* 0x000000ff0500720c */ /* 0x000fe20003f25310 */
[----:B-1----:R-:W-:-:S10]  /*00a0*/  IMAD.WIDE.U32 R2, R7, 0x4, R2 ;  /* 0x0000000407027825 */ /* 0x002fd400078e0002 */
[----:B--2---:R-:W2:Y:S04]  /*00b0*/  @P0 LDG.E R25, desc[UR8][R2.64] ;  /* 0x0000000802190981 */ /* 0x004ea8000c1e1900 */
[----:B------:R-:W2:Y:S01]  /*00c0*/  @P1 LDG.E R0, desc[UR8][R2.64+0x4] ;  /* 0x0000040802001981 */ /* 0x000ea2000c1e1900 */
[----:B------:R-:W0:Y:S08]  /*00d0*/  S2UR UR4, SR_CTAID.X ;  /* 0x00000000000479c3 */ /* 0x000e300000002500 */
[----:B------:R-:W1:Y:S01]  /*00e0*/  @!P1 LDC R5, c[0x0][0x434] ;  /* 0x00010d00ff059b82 */ /* 0x000e620000000800 */
[----:B0-----:R-:W-:Y:S01]  /*00f0*/  USHF.L.U32 UR4, UR4, 0x6, URZ ;  /* 0x0000000604047899 */ /* 0x001fe200080006ff */
[----:B--2---:R-:W-:-:S05]  /*0100*/  @P1 IADD3 R5, PT, PT, R0, -R25, RZ ;  /* 0x8000001900051210 */ /* 0x004fca0007ffe0ff */
[----:B-1----:R-:W-:-:S13]  /*0110*/  ISETP.GT.AND P1, PT, R5, UR4, PT ;  /* 0x0000000405007c0c */ /* 0x002fda000bf24270 */
[----:B------:R-:W-:Y:S05]  /*0120*/  @!P1 EXIT ;  /* 0x000000000000994d */ /* 0x000fea0003800000 */
[----:B------:R-:W-:Y:S01]  /*0130*/  ISETP.NE.AND P1, PT, R25, -0x1, PT ;  /* 0xffffffff1900780c */ /* 0x000fe20003f25270 */
[----:B------:R-:W0:Y:S01]  /*0140*/  LDC R41, c[0x0][0x44c] ;  /* 0x00011300ff297b82 */ /* 0x000e220000000800 */
[----:B------:R-:W0:Y:S07]  /*0150*/  LDCU UR6, c[0x0][0x3e0] ;  /* 0x00007c00ff0677ac */ /* 0x000e2e0008000800 */
[----:B------:R-:W1:Y:S08]  /*0160*/  S2UR UR7, SR_CTAID.Z ;  /* 0x00000000000779c3 */ /* 0x000e700000002700 */
[----:B------:R-:W2:Y:S08]  /*0170*/  @!P1 LDC.64 R2, c[0x0][0x5a0] ;  /* 0x00016800ff029b82 */ /* 0x000eb00000000a00 */
[----:B------:R-:W3:Y:S01]  /*0180*/  @P1 LDC.64 R10, c[0x0][0x5b8] ;  /* 0x00016e00ff0a1b82 */ /* 0x000ee20000000a00 */
[----:B--2---:R-:W-:-:S04]  /*0190*/  @!P1 IMAD.WIDE.U32 R8, R7, R2, RZ ;  /* 0x0000000207089225 */ /* 0x004fc800078e00ff */
[----:B------:R-:W-:Y:S02]  /*01a0*/  @!P1 IMAD R6, R7, R3, R9 ;  /* 0x0000000307069224 */ /* 0x000fe400078e0209 */
[----:B---3--:R-:W-:-:S04]  /*01b0*/  @P1 IMAD.WIDE.U32 R2, R25, R10, RZ ;  /* 0x0000000a19021225 */ /* 0x008fc800078e00ff */
[----:B------:R-:W-:Y:S01]  /*01c0*/  @P1 IMAD R6, R25, R11, R3 ;  /* 0x0000000b19061224 */ /* 0x000fe200078e0203 */
[----:B------:R-:W-:Y:S01]  /*01d0*/  @P1 MOV R8, R2 ;  /* 0x0000000200081202 */ /* 0x000fe20000000f00 */
[----:B0-----:R-:W-:Y:S01]  /*01e0*/  IMAD.WIDE R2, R41, UR6, RZ ;  /* 0x0000000629027c25 */ /* 0x001fe2000f8e02ff */
[----:B-1----:R-:W-:Y:S06]  /*01f0*/  @P1 BRA `(.L_x_393) ;  /* 0x0000000000401947 */ /* 0x002fec0003800000 */
[----:B------:R-:W0:Y:S02]  /*0200*/  LDCU UR10, c[0x0][0x444] ;  /* 0x00008880ff0a77ac */ /* 0x000e240008000800 */
[----:B0-----:R-:W-:Y:S02]  /*0210*/  USHF.R.S32.HI UR5, URZ, 0x1f, UR10 ;  /* 0x0000001fff057899 */ /* 0x001fe4000801140a */
[----:B------:R-:W-:-:S04]  /*0220*/  IMAD.WIDE.U32 R10, R7, UR10, RZ ;  /* 0x0000000a070a7c25 */ /* 0x000fc8000f8e00ff */
[----:B------:R-:W-:Y:S01]  /*0230*/  IMAD R9, R7, UR5, RZ ;  /* 0x0000000507097c24 */ /* 0x000fe2000f8e02ff */
[----:B------:R-:W-:Y:S02]  /*0240*/  USHF.R.S32.HI UR5, URZ, 0x1f, UR6 ;  /* 0x0000001fff057899 */ /* 0x000fe40008011406 */
[----:B------:R-:W-:Y:S02]  /*0250*/  IMAD.WIDE.U32 R12, R10, UR6, RZ ;  /* 0x000000060a0c7c25 */ /* 0x000fe4000f8e00ff */
[----:B------:R-:W-:Y:S02]  /*0260*/  IADD3 R0, PT, PT, R11, R9, RZ ;  /* 0x000000090b007210 */ /* 0x000fe40007ffe0ff */
[----:B------:R-:W-:-:S04]  /*0270*/  IMAD.WIDE.U32 R24, R12, R41, RZ ;  /* 0x000000290c187225 */ /* 0x000fc800078e00ff */
[----:B------:R-:W-:-:S04]  /*0280*/  IMAD R9, R0, UR6, RZ ;  /* 0x0000000600097c24 */ /* 0x000fc8000f8e02ff */
[----:B------:R-:W-:-:S05]  /*0290*/  IMAD R9, R10, UR5, R9 ;  /* 0x000000050a097c24 */ /* 0x000fca000f8e0209 */
[----:B------:R-:W-:Y:S02]  /*02a0*/  IADD3 R0, PT, PT, R13, R9, RZ ;  /* 0x000000090d007210 */ /* 0x000fe40007ffe0ff */
[----:B------:R-:W-:-:S03]  /*02b0*/  SHF.R.S32.HI R9, RZ, 0x1f, R41 ;  /* 0x0000001fff097819 */ /* 0x000fc60000011429 */
[----:B------:R-:W-:-:S04]  /*02c0*/  IMAD R0, R0, R41, RZ ;  /* 0x0000002900007224 */ /* 0x000fc800078e02ff */
[----:B------:R-:W-:-:S05]  /*02d0*/  IMAD R9, R9, R12, R0 ;  /* 0x0000000c09097224 */ /* 0x000fca00078e0200 */
[----:B------:R-:W-:Y:S01]  /*02e0*/  IADD3 R22, PT, PT, R25, R9, RZ ;  /* 0x0000000919167210 */ /* 0x000fe20007ffe0ff */
[----:B------:R-:W-:Y:S06]  /*02f0*/  BRA `(.L_x_394) ;  /* 0x00000000000c7947 */ /* 0x000fec0003800000 */
.L_x_393:
[-C--:B------:R-:W-:Y:S02]  /*0300*/  IMAD R9, R3, R25.reuse, RZ ;  /* 0x0000001903097224 */ /* 0x080fe400078e02ff */
[----:B------:R-:W-:-:S04]  /*0310*/  IMAD.WIDE.U32 R24, R2, R25, RZ ;  /* 0x0000001902187225 */ /* 0x000fc800078e00ff */
[----:B------:R-:W-:-:S07]  /*0320*/  IMAD.IADD R22, R25, 0x1, R9 ;  /* 0x0000000119167824 */ /* 0x000fce00078e0209 */
.L_x_394:
[----:B------:R-:W0:Y:S01]  /*0330*/  LDCU UR5, c[0x0][0x600] ;  /* 0x0000c000ff0577ac */ /* 0x000e220008000800 */
[----:B------:R-:W-:Y:S01]  /*0340*/  SHF.L.U32 R0, R7, 0x7, RZ ;  /* 0x0000000707007819 */ /* 0x000fe200000006ff */
[----:B------:R-:W1:Y:S01]  /*0350*/  S2R R25, SR_TID.X ;  /* 0x0000000000197919 */ /* 0x000e620000002100 */
[----:B------:R-:W-:Y:S01]  /*0360*/  HFMA2 R42, -RZ, RZ, 0, 0 ;  /* 0x00000000ff2a7431 */ /* 0x000fe200000001ff */
[----:B------:R-:W-:Y:S02]  /*0370*/  CS2R R14, SRZ ;  /* 0x00000000000e7805 */ /* 0x000fe4000001ff00 */
[----:B------:R-:W-:Y:S01]  /*0380*/  SEL R0, R0, RZ, P0 ;  /* 0x000000ff00007207 */ /* 0x000fe20000000000 */
[----:B------:R-:W-:Y:S01]  /*0390*/  HFMA2 R4, -RZ, RZ, 0, 0 ;  /* 0x00000000ff047431 */ /* 0x000fe200000001ff */
[----:B------:R-:W-:Y:S02]  /*03a0*/  CS2R R16, SRZ ;  /* 0x0000000000107805 */ /* 0x000fe4000001ff00 */
[----:B------:R-:W-:-:S02]  /*03b0*/  CS2R R10, SRZ ;  /* 0x00000000000a7805 */ /* 0x000fc4000001ff00 */
[----:B------:R-:W-:Y:S01]  /*03c0*/  IADD3 R7, P0, PT, R0, UR4, RZ ;  /* 0x0000000400077c10 */ /* 0x000fe2000ff1e0ff */
[----:B------:R-:W-:Y:S01]  /*03d0*/  HFMA2 R0, -RZ, RZ, 0, 0 ;  /* 0x00000000ff007431 */ /* 0x000fe200000001ff */
[----:B------:R-:W-:Y:S02]  /*03e0*/  CS2R R12, SRZ ;  /* 0x00000000000c7805 */ /* 0x000fe4000001ff00 */
[----:B------:R-:W-:Y:S02]  /*03f0*/  CS2R R26, SRZ ;  /* 0x00000000001a7805 */ /* 0x000fe4000001ff00 */
[----:B------:R-:W-:Y:S01]  /*0400*/  IADD3.X R9, PT, PT, RZ, RZ, RZ, P0, !PT ;  /* 0x000000ffff097210 */ /* 0x000fe200007fe4ff */
[----:B------:R-:W-:Y:S01]  /*0410*/  IMAD.WIDE.U32 R20, R7, R2, RZ ;  /* 0x0000000207147225 */ /* 0x000fe200078e00ff */
[----:B------:R-:W-:Y:S02]  /*0420*/  CS2R R28, SRZ ;  /* 0x00000000001c7805 */ /* 0x000fe4000001ff00 */
[----:B------:R-:W-:-:S02]  /*0430*/  CS2R R18, SRZ ;  /* 0x0000000000127805 */ /* 0x000fc4000001ff00 */
[----:B------:R-:W-:Y:S01]  /*0440*/  CS2R R32, SRZ ;  /* 0x0000000000207805 */ /* 0x000fe2000001ff00 */
[----:B0-----:R-:W-:Y:S01]  /*0450*/  UISETP.GE.AND UP0, UPT, UR5, 0x1, UPT ;  /* 0x000000010500788c */ /* 0x001fe2000bf06270 */
[----:B------:R-:W-:Y:S01]  /*0460*/  IMAD R9, R9, R2, RZ ;  /* 0x0000000209097224 */ /* 0x000fe200078e02ff */
[----:B------:R-:W-:Y:S02]  /*0470*/  CS2R R34, SRZ ;  /* 0x0000000000227805 */ /* 0x000fe4000001ff00 */
[----:B------:R-:W-:Y:S02]  /*0480*/  CS2R R36, SRZ ;  /* 0x0000000000247805 */ /* 0x000fe4000001ff00 */
[----:B------:R-:W-:Y:S01]  /*0490*/  CS2R R30, SRZ ;  /* 0x00000000001e7805 */ /* 0x000fe2000001ff00 */
[----:B------:R-:W-:Y:S01]  /*04a0*/  IMAD R43, R3, R7, R9 ;  /* 0x00000007032b7224 */ /* 0x000fe200078e0209 */
[----:B------:R-:W-:Y:S02]  /*04b0*/  CS2R R2, SRZ ;  /* 0x0000000000027805 */ /* 0x000fe4000001ff00 */
[----:B------:R-:W-:Y:S01]  /*04c0*/  MOV R7, RZ ;  /* 0x000000ff00077202 */ /* 0x000fe20000000f00 */
[----:B------:R-:W-:Y:S01]  /*04d0*/  IMAD.MOV.U32 R40, RZ, RZ, RZ ;  /* 0x000000ffff287224 */ /* 0x000fe200078e00ff */
[----:B------:R-:W-:-:S02]  /*04e0*/  MOV R9, RZ ;  /* 0x000000ff00097202 */ /* 0x000fc40000000f00 */
[----:B------:R-:W-:Y:S01]  /*04f0*/  CS2R R38, SRZ ;  /* 0x0000000000267805 */ /* 0x000fe2000001ff00 */
[----:B-1----:R-:W-:Y:S06]  /*0500*/  BRA.U !UP0, `(.L_x_395) ;  /* 0x0000000508887547 */ /* 0x002fec000b800000 */
[----:B------:R-:W-:Y:S01]  /*0510*/  IMAD R23, R41, UR7, RZ ;  /* 0x0000000729177c24 */ /* 0x000fe2000f8e02ff */
[----:B------:R-:W0:Y:S01]  /*0520*/  LDCU.64 UR10, c[0x0][0x570] ;  /* 0x0000ae00ff0a77ac */ /* 0x000e220008000a00 */
[----:B------:R-:W-:Y:S01]  /*0530*/  IADD3 R21, PT, PT, R21, R43, RZ ;  /* 0x0000002b15157210 */ /* 0x000fe20007ffe0ff */
[----:B------:R-:W-:Y:S01]  /*0540*/  IMAD R41, R41, UR6, RZ ;  /* 0x0000000629297c24 */ /* 0x000fe2000f8e02ff */
[----:B------:R-:W-:Y:S01]  /*0550*/  MOV R42, RZ ;  /* 0x000000ff002a7202 */ /* 0x000fe20000000f00 */
[----:B------:R-:W-:Y:S01]  /*0560*/  UIADD3 UR5, UPT, UPT, -UR5, URZ, URZ ;  /* 0x000000ff05057290 */ /* 0x000fe2000fffe1ff */
[----:B------:R-:W-:Y:S02]  /*0570*/  IADD3 R43, P0, P1, R23, R24, R20 ;  /* 0x00000018172b7210 */ /* 0x000fe4000791e014 */
[----:B------:R-:W-:Y:S02]  /*0580*/  SHF.R.U32.HI R20, RZ, 0x5, R25 ;  /* 0x00000005ff147819 */ /* 0x000fe40000011619 */
[----:B------:R-:W-:-:S02]  /*0590*/  LOP3.LUT R25, R25, 0x1f, RZ, 0xc0, !PT ;  /* 0x0000001f19197812 */ /* 0x000fc400078ec0ff */
[----:B------:R-:W-:-:S03]  /*05a0*/  SHF.R.S32.HI R23, RZ, 0x1f, R23 ;  /* 0x0000001fff177819 */ /* 0x000fc60000011417 */
[----:B------:R-:W-:Y:S01]  /*05b0*/  IMAD R20, R20, R41, R25 ;  /* 0x0000002914147224 */ /* 0x000fe200078e0219 */
[----:B------:R-:W-:-:S04]  /*05c0*/  IADD3.X R21, PT, PT, R23, R22, R21, P0, P1 ;  /* 0x0000001617157210 */ /* 0x000fc800007e2415 */
[----:B------:R-:W-:-:S04]  /*05d0*/  IADD3 R24, P2, PT, R20, R43, RZ ;  /* 0x0000002b14187210 */ /* 0x000fc80007f5e0ff */
[----:B0-----:R-:W-:Y:S02]  /*05e0*/  LEA R25, P0, R24, UR10, 0x2 ;  /* 0x0000000a18197c11 */ /* 0x001fe4000f8010ff */
[----:B------:R-:W-:Y:S02]  /*05f0*/  LEA.HI.X.SX32 R21, R20, R21, 0x1, P2 ;  /* 0x0000001514157211 */ /* 0x000fe400010f0eff */
[----:B------:R-:W-:Y:S02]  /*0600*/  IADD3 R25, P1, PT, R25, 0x100, RZ ;  /* 0x0000010019197810 */ /* 0x000fe40007f3e0ff */
[----:B------:R-:W-:-:S04]  /*0610*/  LEA.HI.X R22, R24, UR11, R21, 0x2, P0 ;  /* 0x0000000b18167c11 */ /* 0x000fc800080f1415 */
[----:B------:R-:W-:-:S07]  /*0620*/  IADD3.X R22, PT, PT, RZ, R22, RZ, P1, !PT ;  /* 0x00000016ff167210 */ /* 0x000fce0000ffe4ff */
.L_x_396:
[----:B------:R-:W-:Y:S01]  /*0630*/  MOV R20, R25 ;  /* 0x0000001900147202 */ /* 0x000fe20000000f00 */
[----:B------:R-:W-:Y:S01]  /*0640*/  IMAD.SHL.U32 R45, R41, 0x8, RZ ;  /* 0x00000008292d7824 */ /* 0x000fe200078e00ff */
[----:B------:R-:W-:-:S03]  /*0650*/  MOV R21, R22 ;  /* 0x0000001600157202 */ /* 0x000fc60000000f00 */
[----:B------:R-:W-:-:S05]  /*0660*/  IMAD.WIDE R44, R45, 0x4, R20 ;  /* 0x000000042d2c7825 */ /* 0x000fca00078e0214 */
[----:B------:R-:W2:Y:S04]  /*0670*/  LDG.E R22, desc[UR8][R44.64+-0x100] ;  /* 0xffff00082c167981 */ /* 0x000ea8000c1e1900 */
[----:B------:R-:W3:Y:S04]  /*0680*/  LDG.E R25, desc[UR8][R44.64+-0x80] ;  /* 0xffff80082c197981 */ /* 0x000ee8000c1e1900 */
[----:B------:R-:W4:Y:S01]  /*0690*/  LDG.E R24, desc[UR8][R44.64] ;  /* 0x000000082c187981 */ /* 0x000f22000c1e1900 */
[----:B--2---:R-:W-:Y:S01]  /*06a0*/  FADD.FTZ R39, R22, R39 ;  /* 0x0000002716277221 */ /* 0x004fe20000010000 */
[----:B------:R-:W-:-:S02]  /*06b0*/  IMAD.WIDE R22, R41, 0x20, R44 ;  /* 0x0000002029167825 */ /* 0x000fc400078e022c */
[----:B------:R-:W2:Y:S04]  /*06c0*/  LDG.E R45, desc[UR8][R44.64+0x80] ;  /* 0x000080082c2d7981 */ /* 0x000ea8000c1e1900 */
[----:B------:R-:W5:Y:S01]  /*06d0*/  LDG.E R43, desc[UR8][R22.64+-0x100] ;  /* 0xffff0008162b7981 */ /* 0x000f62000c1e1900 */
[----:B---3--:R-:W-:Y:S01]  /*06e0*/  FADD.FTZ R31, R25, R31 ;  /* 0x0000001f191f7221 */ /* 0x008fe20000010000 */
[----:B----4-:R-:W-:Y:S01]  /*06f0*/  FADD.FTZ R19, R24, R19 ;  /* 0x0000001318137221 */ /* 0x010fe20000010000 */
[----:B------:R-:W-:-:S05]  /*0700*/  IMAD.WIDE R24, R41, 0x20, R22 ;  /* 0x0000002029187825 */ /* 0x000fca00078e0216 */
[----:B------:R-:W3:Y:S01]  /*0710*/  LDG.E R44, desc[UR8][R24.64+-0x100] ;  /* 0xffff0008182c7981 */ /* 0x000ee2000c1e1900 */
[----:B--2---:R-:W-:-:S03]  /*0720*/  FADD.FTZ R12, R45, R12 ;  /* 0x0000000c2d0c7221 */ /* 0x004fc60000010000 */
[----:B------:R-:W2:Y:S01]  /*0730*/  LDG.E R45, desc[UR8][R22.64+-0x80] ;  /* 0xffff8008162d7981 */ /* 0x000ea2000c1e1900 */
[----:B-----5:R-:W-:-:S03]  /*0740*/  FADD.FTZ R38, R43, R38 ;  /* 0x000000262b267221 */ /* 0x020fc60000010000 */
[----:B------:R-:W4:Y:S04]  /*0750*/  LDG.E R43, desc[UR8][R22.64] ;  /* 0x00000008162b7981 */ /* 0x000f28000c1e1900 */
[----:B------:R-:W5:Y:S01]  /*0760*/  LDG.E R22, desc[UR8][R22.64+0x80] ;  /* 0x0000800816167981 */ /* 0x000f62000c1e1900 */
[----:B---3--:R-:W-:-:S03]  /*0770*/  FADD.FTZ R37, R44, R37 ;  /* 0x000000252c257221 */ /* 0x008fc60000010000 */
[----:B------:R-:W3:Y:S01]  /*0780*/  LDG.E R23, desc[UR8][R24.64+-0x80] ;  /* 0xffff800818177981 */ /* 0x000ee2000c1e1900 */
[----:B--2---:R-:W-:Y:S01]  /*0790*/  FADD.FTZ R30, R45, R30 ;  /* 0x0000001e2d1e7221 */ /* 0x004fe20000010000 */
[----:B------:R-:W-:-:S04]  /*07a0*/  IMAD.WIDE R44, R41, 0x20, R24 ;  /* 0x00000020292c7825 */ /* 0x000fc800078e0218 */
[----:B----4-:R-:W-:Y:S02]  /*07b0*/  FADD.FTZ R18, R43, R18 ;  /* 0x000000122b127221 */ /* 0x010fe40000010000 */
[----:B------:R-:W2:Y:S01]  /*07c0*/  LDG.E R43, desc[UR8][R24.64] ;  /* 0x00000008182b7981 */ /* 0x000ea2000c1e1900 */
[----:B-----5:R-:W-:-:S03]  /*07d0*/  FADD.FTZ R11, R22, R11 ;  /* 0x0000000b160b7221 */ /* 0x020fc60000010000 */
[----:B------:R-:W4:Y:S04]  /*07e0*/  LDG.E R22, desc[UR8][R44.64+-0x100] ;  /* 0xffff00082c167981 */ /* 0x000f28000c1e1900 */
[----:B------:R-:W5:Y:S01]  /*07f0*/  LDG.E R25, desc[UR8][R24.64+0x80] ;  /* 0x0000800818197981 */ /* 0x000f62000c1e1900 */
[----:B---3--:R-:W-:Y:S01]  /*0800*/  FADD.FTZ R4, R23, R4 ;  /* 0x0000000417047221 */ /* 0x008fe20000010000 */
[----:B--2---:R-:W-:Y:S02]  /*0810*/  FADD.FTZ R3, R43, R3 ;  /* 0x000000032b037221 */ /* 0x004fe40000010000 */
[----:B------:R-:W2:Y:S01]  /*0820*/  LDG.E R43, desc[UR8][R44.64] ;  /* 0x000000082c2b7981 */ /* 0x000ea2000c1e1900 */
[----:B----4-:R-:W-:Y:S01]  /*0830*/  FADD.FTZ R0, R22, R0 ;  /* 0x0000000016007221 */ /* 0x010fe20000010000 */
[----:B------:R-:W-:-:S04]  /*0840*/  IMAD.WIDE R22, R41, 0x20, R44 ;  /* 0x0000002029167825 */ /* 0x000fc800078e022c */
[----:B-----5:R-:W-:Y:S02]  /*0850*/  FADD.FTZ R2, R25, R2 ;  /* 0x0000000219027221 */ /* 0x020fe40000010000 */
[----:B------:R-:W3:Y:S04]  /*0860*/  LDG.E R25, desc[UR8][R44.64+-0x80] ;  /* 0xffff80082c197981 */ /* 0x000ee8000c1e1900 */
[----:B------:R-:W4:Y:S04]  /*0870*/  LDG.E R24, desc[UR8][R22.64+-0x100] ;  /* 0xffff000816187981 */ /* 0x000f28000c1e1900 */
[----:B------:R-:W5:Y:S01]  /*0880*/  LDG.E R44, desc[UR8][R44.64+0x80] ;  /* 0x000080082c2c7981 */ /* 0x000f62000c1e1900 */
[----:B--2---:R-:W-:-:S03]  /*0890*/  FADD.FTZ R29, R43, R29 ;  /* 0x0000001d2b1d7221 */ /* 0x004fc60000010000 */
[----:B------:R-:W2:Y:S01]  /*08a0*/  LDG.E R43, desc[UR8][R22.64] ;  /* 0x00000008162b7981 */ /* 0x000ea2000c1e1900 */
[----:B---3--:R-:W-:Y:S01]  /*08b0*/  FADD.FTZ R36, R25, R36 ;  /* 0x0000002419247221 */ /* 0x008fe20000010000 */
[----:B----4-:R-:W-:Y:S01]  /*08c0*/  FADD.FTZ R10, R24, R10 ;  /* 0x0000000a180a7221 */ /* 0x010fe20000010000 */
[----:B------:R-:W-:-:S04]  /*08d0*/  IMAD.WIDE R24, R41, 0x20, R22 ;  /* 0x0000002029187825 */ /* 0x000fc800078e0216 */
[----:B-----5:R-:W-:Y:S01]  /*08e0*/  FADD.FTZ R17, R44, R17 ;  /* 0x000000112c117221 */ /* 0x020fe20000010000 */
[----:B------:R-:W3:Y:S04]  /*08f0*/  LDG.E R45, desc[UR8][R24.64+-0x100] ;  /* 0xffff0008182d7981 */ /* 0x000ee8000c1e1900 */
[----:B------:R-:W4:Y:S04]  /*0900*/  LDG.E R44, desc[UR8][R22.64+-0x80] ;  /* 0xffff8008162c7981 */ /* 0x000f28000c1e1900 */
[----:B------:R-:W5:Y:S04]  /*0910*/  LDG.E R23, desc[UR8][R22.64+0x80] ;  /* 0x0000800816177981 */ /* 0x000f68000c1e1900 */
[----:B------:R-:W3:Y:S01]  /*0920*/  LDG.E R22, desc[UR8][R24.64] ;  /* 0x0000000818167981 */ /* 0x000ee2000c1e1900 */
[----:B--2---:R-:W-:-:S03]  /*0930*/  FADD.FTZ R28, R43, R28 ;  /* 0x0000001c2b1c7221 */ /* 0x004fc60000010000 */
[----:B------:R-:W2:Y:S01]  /*0940*/  LDG.E R43, desc[UR8][R24.64+0x80] ;  /* 0x00008008182b7981 */ /* 0x000ea2000c1e1900 */
[----:B-----5:R-:W-:-:S03]  /*0950*/  FADD.FTZ R16, R23, R16 ;  /* 0x0000001017107221 */ /* 0x020fc60000010000 */
[----:B------:R-:W5:Y:S01]  /*0960*/  LDG.E R23, desc[UR8][R24.64+-0x80] ;  /* 0xffff800818177981 */ /* 0x000f62000c1e1900 */
[----:B----4-:R-:W-:Y:S01]  /*0970*/  FADD.FTZ R35, R44, R35 ;  /* 0x000000232c237221 */ /* 0x010fe20000010000 */
[----:B---3--:R-:W-:Y:S01]  /*0980*/  FADD.FTZ R9, R45, R9 ;  /* 0x000000092d097221 */ /* 0x008fe20000010000 */
[----:B------:R-:W-:-:S05]  /*0990*/  IMAD.WIDE R44, R41, 0x20, R24 ;  /* 0x00000020292c7825 */ /* 0x000fca00078e0218 */
[----:B------:R-:W3:Y:S01]  /*09a0*/  LDG.E R24, desc[UR8][R44.64+-0x100] ;  /* 0xffff00082c187981 */ /* 0x000ee2000c1e1900 */
[----:B------:R-:W-:-:S03]  /*09b0*/  FADD.FTZ R27, R22, R27 ;  /* 0x0000001b161b7221 */ /* 0x000fc60000010000 */
[----:B------:R-:W4:Y:S04]  /*09c0*/  LDG.E R22, desc[UR8][R44.64+0x80] ;  /* 0x000080082c167981 */ /* 0x000f28000c1e1900 */
[----:B------:R-:W4:Y:S01]  /*09d0*/  LDG.E R25, desc[UR8][R20.64+-0x80] ;  /* 0xffff800814197981 */ /* 0x000f22000c1e1900 */
[----:B--2---:R-:W-:-:S03]  /*09e0*/  FADD.FTZ R15, R43, R15 ;  /* 0x0000000f2b0f7221 */ /* 0x004fc60000010000 */
[----:B------:R-:W2:Y:S01]  /*09f0*/  LDG.E R43, desc[UR8][R44.64] ;  /* 0x000000082c2b7981 */ /* 0x000ea2000c1e1900 */
[----:B-----5:R-:W-:-:S03]  /*0a00*/  FADD.FTZ R7, R23, R7 ;  /* 0x0000000717077221 */ /* 0x020fc60000010000 */
[----:B------:R-:W5:Y:S01]  /*0a10*/  LDG.E R23, desc[UR8][R44.64+-0x80] ;  /* 0xffff80082c177981 */ /* 0x000f62000c1e1900 */
[----:B---3--:R-:W-:-:S03]  /*0a20*/  FADD.FTZ R33, R24, R33 ;  /* 0x0000002118217221 */ /* 0x008fc60000010000 */
[----:B------:R-:W3:Y:S01]  /*0a30*/  LDG.E R24, desc[UR8][R20.64+0x80] ;  /* 0x0000800814187981 */ /* 0x000ee2000c1e1900 */
[----:B--2---:R-:W-:-:S03]  /*0a40*/  FADD.FTZ R26, R43, R26 ;  /* 0x0000001a2b1a7221 */ /* 0x004fc60000010000 */
[----:B------:R-:W2:Y:S01]  /*0a50*/  LDG.E R43, desc[UR8][R20.64] ;  /* 0x00000008142b7981 */ /* 0x000ea2000c1e1900 */
[----:B-----5:R-:W-:-:S03]  /*0a60*/  FADD.FTZ R14, R23, R14 ;  /* 0x0000000e170e7221 */ /* 0x020fc60000010000 */
[----:B------:R-:W5:Y:S01]  /*0a70*/  LDG.E R23, desc[UR8][R20.64+-0x100] ;  /* 0xffff000814177981 */ /* 0x000f62000c1e1900 */
[----:B----4-:R-:W-:Y:S01]  /*0a80*/  FADD.FTZ R42, R22, R42 ;  /* 0x0000002a162a7221 */ /* 0x010fe20000010000 */
[----:B------:R-:W-:-:S04]  /*0a90*/  UIADD3 UR5, UPT, UPT, UR5, 0x1, URZ ;  /* 0x0000000105057890 */ /* 0x000fc8000fffe0ff */
[----:B------:R-:W-:Y:S01]  /*0aa0*/  UISETP.NE.AND UP0, UPT, UR5, URZ, UPT ;  /* 0x000000ff0500728c */ /* 0x000fe2000bf05270 */
[----:B------:R-:W-:Y:S01]  /*0ab0*/  FADD.FTZ R40, R25, R40 ;  /* 0x0000002819287221 */ /* 0x000fe20000010000 */
[----:B---3--:R-:W-:Y:S01]  /*0ac0*/  FADD.FTZ R13, R24, R13 ;  /* 0x0000000d180d7221 */ /* 0x008fe20000010000 */
[----:B--2---:R-:W-:Y:S01]  /*0ad0*/  FADD.FTZ R32, R43, R32 ;  /* 0x000000202b207221 */ /* 0x004fe20000010000 */
[----:B-----5:R-:W-:Y:S02]  /*0ae0*/  FADD.FTZ R34, R23, R34 ;  /* 0x0000002217227221 */ /* 0x020fe40000010000 */
[----:B------:R-:W0:Y:S02]  /*0af0*/  LDC.64 R22, c[0x0][0x5f8] ;  /* 0x00017e00ff167b82 */ /* 0x000e240000000a00 */
[----:B0-----:R-:W-:-:S04]  /*0b00*/  LEA R25, P0, R22, R20, 0x2 ;  /* 0x0000001416197211 */ /* 0x001fc800078010ff */
[----:B------:R-:W-:Y:S01]  /*0b10*/  LEA.HI.X R22, R22, R21, R23, 0x2, P0 ;  /* 0x0000001516167211 */ /* 0x000fe200000f1417 */
[----:B------:R-:W-:Y:S08]  /*0b20*/  BRA.U UP0, `(.L_x_396) ;  /* 0xfffffff900c07547 */ /* 0x000ff0000b83ffff */
.L_x_395:
[----:B------:R-:W0:Y:S01]  /*0b30*/  S2R R23, SR_TID.X ;  /* 0x0000000000177919 */ /* 0x000e220000002100 */
[----:B------:R-:W1:Y:S01]  /*0b40*/  LDCU UR10, c[0x0][0x500] ;  /* 0x0000a000ff0a77ac */ /* 0x000e620008000800 */
[----:B------:R-:W2:Y:S01]  /*0b50*/  S2UR UR6, SR_CgaCtaId ;  /* 0x00000000000679c3 */ /* 0x000ea20000008800 */
[----:B------:R-:W-:Y:S01]  /*0b60*/  IADD3 R5, PT, PT, R5, -UR4, RZ ;  /* 0x8000000405057c10 */ /* 0x000fe2000fffe0ff */
[----:B------:R-:W-:Y:S01]  /*0b70*/  BSSY.RECONVERGENT B0, `(.L_x_397) ;  /* 0x0000074000007945 */ /* 0x000fe20003800200 */
[----:B------:R-:W-:Y:S01]  /*0b80*/  UMOV UR5, 0x400 ;  /* 0x0000040000057882 */ /* 0x000fe20000000000 */
[----:B-1----:R-:W-:Y:S01]  /*0b90*/  FMUL.FTZ R30, R30, UR10 ;  /* 0x0000000a1e1e7c20 */ /* 0x002fe20008410000 */
[----:B------:R-:W-:Y:S01]  /*0ba0*/  FMUL.FTZ R27, R27, UR10 ;  /* 0x0000000a1b1b7c20 */ /* 0x000fe20008410000 */
[----:B------:R-:W-:Y:S01]  /*0bb0*/  FMUL.FTZ R26, R26, UR10 ;  /* 0x0000000a1a1a7c20 */ /* 0x000fe20008410000 */
[----:B------:R-:W-:Y:S01]  /*0bc0*/  FMUL.FTZ R9, R9, UR10 ;  /* 0x0000000a09097c20 */ /* 0x000fe20008410000 */
[----:B------:R-:W-:Y:S01]  /*0bd0*/  FMUL.FTZ R28, R28, UR10 ;  /* 0x0000000a1c1c7c20 */ /* 0x000fe20008410000 */
[----:B------:R-:W-:Y:S01]  /*0be0*/  FMUL.FTZ R34, R34, UR10 ;  /* 0x0000000a22227c20 */ /* 0x000fe20008410000 */
[----:B------:R-:W-:Y:S01]  /*0bf0*/  FMUL.FTZ R39, R39, UR10 ;  /* 0x0000000a27277c20 */ /* 0x000fe20008410000 */
[----:B--2---:R-:W-:Y:S01]  /*0c00*/  ULEA UR5, UR6, UR5, 0x18 ;  /* 0x0000000506057291 */ /* 0x004fe2000f8ec0ff */
[----:B------:R-:W-:Y:S01]  /*0c10*/  FMUL.FTZ R38, R38, UR10 ;  /* 0x0000000a26267c20 */ /* 0x000fe20008410000 */
[----:B------:R-:W-:Y:S01]  /*0c20*/  FMUL.FTZ R37, R37, UR10 ;  /* 0x0000000a25257c20 */ /* 0x000fe20008410000 */
[----:B------:R-:W-:Y:S01]  /*0c30*/  F2FP.F16.F32.PACK_AB R26, R26, R27 ;  /* 0x0000001b1a1a723e */ /* 0x000fe200000000ff */
[----:B------:R-:W-:Y:S01]  /*0c40*/  FMUL.FTZ R40, R40, UR10 ;  /* 0x0000000a28287c20 */ /* 0x000fe20008410000 */
[----:B------:R-:W-:Y:S01]  /*0c50*/  FMUL.FTZ R31, R31, UR10 ;  /* 0x0000000a1f1f7c20 */ /* 0x000fe20008410000 */
[----:B0-----:R-:W-:Y:S01]  /*0c60*/  SHF.L.U32 R21, R23, 0x4, RZ ;  /* 0x0000000417157819 */ /* 0x001fe200000006ff */
[----:B------:R-:W-:Y:S01]  /*0c70*/  FMUL.FTZ R35, R35, UR10 ;  /* 0x0000000a23237c20 */ /* 0x000fe20008410000 */
[----:B------:R-:W-:Y:S01]  /*0c80*/  SHF.L.U32 R22, R23, 0x5, RZ ;  /* 0x0000000517167819 */ /* 0x000fe200000006ff */
[----:B------:R-:W-:Y:S01]  /*0c90*/  FMUL.FTZ R14, R14, UR10 ;  /* 0x0000000a0e0e7c20 */ /* 0x000fe20008410000 */
[----:B------:R-:W-:Y:S01]  /*0ca0*/  SHF.R.U32.HI R20, RZ, 0x3, R23 ;  /* 0x00000003ff147819 */ /* 0x000fe20000011617 */
[----:B------:R-:W-:Y:S01]  /*0cb0*/  FMUL.FTZ R32, R32, UR10 ;  /* 0x0000000a20207c20 */ /* 0x000fe20008410000 */
[----:B------:R-:W-:Y:S01]  /*0cc0*/  LOP3.LUT R25, R21, 0x1c0, RZ, 0xc0, !PT ;  /* 0x000001c015197812 */ /* 0x000fe200078ec0ff */
[----:B------:R-:W-:Y:S01]  /*0cd0*/  FMUL.FTZ R18, R18, UR10 ;  /* 0x0000000a12127c20 */ /* 0x000fe20008410000 */
[----:B------:R-:W-:Y:S01]  /*0ce0*/  LOP3.LUT R24, R22, 0x400, RZ, 0xc0, !PT ;  /* 0x0000040016187812 */ /* 0x000fe200078ec0ff */
[----:B------:R-:W-:Y:S01]  /*0cf0*/  FMUL.FTZ R3, R3, UR10 ;  /* 0x0000000a03037c20 */ /* 0x000fe20008410000 */
[----:B------:R-:W-:Y:S01]  /*0d00*/  SHF.L.U32 R21, R23, 0x1, RZ ;  /* 0x0000000117157819 */ /* 0x000fe200000006ff */
[----:B------:R-:W-:Y:S01]  /*0d10*/  FMUL.FTZ R13, R13, UR10 ;  /* 0x0000000a0d0d7c20 */ /* 0x000fe20008410000 */
[----:B------:R-:W-:Y:S01]  /*0d20*/  LOP3.LUT R22, R25, 0x18, R20, 0xf8, !PT ;  /* 0x0000001819167812 */ /* 0x000fe200078ef814 */
[----:B------:R-:W-:Y:S01]  /*0d30*/  FMUL.FTZ R12, R12, UR10 ;  /* 0x0000000a0c0c7c20 */ /* 0x000fe20008410000 */
[--C-:B------:R-:W-:Y:S01]  /*0d40*/  LOP3.LUT R25, R24, 0x6, R21.reuse, 0xf8, !PT ;  /* 0x0000000618197812 */ /* 0x100fe200078ef815 */
[----:B------:R-:W-:Y:S01]  /*0d50*/  FMUL.FTZ R24, R0, UR10 ;  /* 0x0000000a00187c20 */ /* 0x000fe20008410000 */
[----:B------:R-:W-:Y:S01]  /*0d60*/  LOP3.LUT R22, R22, 0x38, R21, 0x78, !PT ;  /* 0x0000003816167812 */ /* 0x000fe200078e7815 */
[C---:B------:R-:W-:Y:S01]  /*0d70*/  IMAD.SHL.U32 R21, R23.reuse, 0x8, RZ ;  /* 0x0000000817157824 */ /* 0x040fe200078e00ff */
[----:B------:R-:W-:Y:S01]  /*0d80*/  LOP3.LUT P0, RZ, R23, 0x10, RZ, 0xc0, !PT ;  /* 0x0000001017ff7812 */ /* 0x000fe2000780c0ff */
[----:B------:R-:W-:Y:S01]  /*0d90*/  FMUL.FTZ R11, R11, UR10 ;  /* 0x0000000a0b0b7c20 */ /* 0x000fe20008410000 */
[----:B------:R-:W-:Y:S01]  /*0da0*/  LOP3.LUT R22, R25, R22, RZ, 0xfc, !PT ;  /* 0x0000001619167212 */ /* 0x000fe200078efcff */
[----:B------:R-:W-:Y:S01]  /*0db0*/  FMUL.FTZ R25, R10, UR10 ;  /* 0x0000000a0a197c20 */ /* 0x000fe20008410000 */
[----:B------:R-:W-:Y:S01]  /*0dc0*/  LOP3.LUT R0, R21, 0x1f8, RZ, 0xc0, !PT ;  /* 0x000001f815007812 */ /* 0x000fe200078ec0ff */
[----:B------:R-:W-:Y:S01]  /*0dd0*/  FMUL.FTZ R10, R33, UR10 ;  /* 0x0000000a210a7c20 */ /* 0x000fe20008410000 */
[----:B------:R-:W-:Y:S01]  /*0de0*/  LEA R27, R22, UR5, 0x1 ;  /* 0x00000005161b7c11 */ /* 0x000fe2000f8e08ff */
[----:B------:R-:W-:Y:S01]  /*0df0*/  FMUL.FTZ R33, R19, UR10 ;  /* 0x0000000a13217c20 */ /* 0x000fe20008410000 */
[----:B------:R-:W-:Y:S01]  /*0e00*/  LOP3.LUT R0, R0, 0x38, R23, 0x78, !PT ;  /* 0x0000003800007812 */ /* 0x000fe200078e7817 */
[----:B------:R-:W-:Y:S01]  /*0e10*/  FMUL.FTZ R23, R4, UR10 ;  /* 0x0000000a04177c20 */ /* 0x000fe20008410000 */
[----:B------:R-:W-:Y:S01]  /*0e20*/  F2FP.F16.F32.PACK_AB R24, R25, R24 ;  /* 0x000000181918723e */ /* 0x000fe200000000ff */
        /* <DEDUP_REMOVED lines=11> */
[----:B------:R-:W-:Y:S01]  /*0ee0*/  IADD3 R28, PT, PT, R27, 0x40, RZ ;  /* 0x000000401b1c7810 */ /* 0x000fe20007ffe0ff */
[----:B------:R-:W-:Y:S01]  /*0ef0*/  FMUL.FTZ R15, R15, UR10 ;  /* 0x0000000a0f0f7c20 */ /* 0x000fe20008410000 */
[----:B------:R-:W-:Y:S01]  /*0f00*/  F2FP.F16.F32.PACK_AB R4, R31, R40 ;  /* 0x000000281f04723e */ /* 0x000fe200000000ff */
[----:B------:R-:W-:Y:S01]  /*0f10*/  FMUL.FTZ R42, R42, UR10 ;  /* 0x0000000a2a2a7c20 */ /* 0x000fe20008410000 */
[----:B------:R-:W-:Y:S01]  /*0f20*/  @P0 IADD3 R28, PT, PT, R27, -0x40, RZ ;  /* 0xffffffc01b1c0810 */ /* 0x000fe20007ffe0ff */
[----:B------:R-:W-:Y:S01]  /*0f30*/  STS [R27], R34 ;  /* 0x000000221b007388 */ /* 0x000fe20000000800 */
[----:B------:R-:W-:-:S02]  /*0f40*/  F2FP.F16.F32.PACK_AB R10, R35, R10 ;  /* 0x0000000a230a723e */ /* 0x000fc400000000ff */
[----:B------:R-:W-:Y:S01]  /*0f50*/  F2FP.F16.F32.PACK_AB R19, R14, R25 ;  /* 0x000000190e13723e */ /* 0x000fe200000000ff */
[----:B------:R-:W-:Y:S01]  /*0f60*/  STS [R27+0x400], R37 ;  /* 0x000400251b007388 */ /* 0x000fe20000000800 */
[----:B------:R-:W-:Y:S02]  /*0f70*/  F2FP.F16.F32.PACK_AB R14, R33, R32 ;  /* 0x00000020210e723e */ /* 0x000fe400000000ff */
[----:B------:R-:W-:Y:S01]  /*0f80*/  F2FP.F16.F32.PACK_AB R18, R3, R18 ;  /* 0x000000120312723e */ /* 0x000fe200000000ff */
[----:B------:R0:W-:Y:S01]  /*0f90*/  STS [R28], R4 ;  /* 0x000000041c007388 */ /* 0x0001e20000000800 */
[----:B------:R-:W-:Y:S02]  /*0fa0*/  F2FP.F16.F32.PACK_AB R22, R12, R13 ;  /* 0x0000000d0c16723e */ /* 0x000fe400000000ff */
[----:B------:R-:W-:Y:S01]  /*0fb0*/  F2FP.F16.F32.PACK_AB R11, R2, R11 ;  /* 0x0000000b020b723e */ /* 0x000fe200000000ff */
[----:B------:R-:W-:Y:S01]  /*0fc0*/  STS [R28+0x400], R7 ;  /* 0x000400071c007388 */ /* 0x000fe20000000800 */
[----:B------:R-:W-:Y:S01]  /*0fd0*/  F2FP.F16.F32.PACK_AB R25, R16, R17 ;  /* 0x000000111019723e */ /* 0x000fe200000000ff */
[----:B------:R-:W1:Y:S01]  /*0fe0*/  LDC.64 R2, c[0x0][0x5b8] ;  /* 0x00016e00ff027b82 */ /* 0x000e620000000a00 */
[----:B------:R-:W-:Y:S01]  /*0ff0*/  F2FP.F16.F32.PACK_AB R42, R42, R15 ;  /* 0x0000000f2a2a723e */ /* 0x000fe200000000ff */
[----:B------:R-:W-:Y:S01]  /*1000*/  STS [R27+0x1000], R24 ;  /* 0x001000181b007388 */ /* 0x000fe20000000800 */
[----:B------:R-:W-:Y:S01]  /*1010*/  LOP3.LUT R0, R0, 0x1e00, R21, 0xf8, !PT ;  /* 0x00001e0000007812 */ /* 0x000fe200078ef815 */
[----:B0-----:R-:W-:Y:S01]  /*1020*/  VIADD R4, R20, 0x20 ;  /* 0x0000002014047836 */ /* 0x001fe20000000000 */
[----:B------:R-:W-:Y:S01]  /*1030*/  LOP3.LUT R16, R21, 0x38, RZ, 0xc0, !PT ;  /* 0x0000003815107812 */ /* 0x000fe200078ec0ff */
[----:B------:R-:W-:Y:S01]  /*1040*/  STS [R27+0x1400], R9 ;  /* 0x001400091b007388 */ /* 0x000fe20000000800 */
[----:B------:R-:W-:-:S02]  /*1050*/  LEA R0, R0, UR5, 0x1 ;  /* 0x0000000500007c11 */ /* 0x000fc4000f8e08ff */
[----:B------:R-:W-:Y:S01]  /*1060*/  MOV R17, RZ ;  /* 0x000000ff00117202 */ /* 0x000fe20000000f00 */
[----:B------:R-:W-:Y:S01]  /*1070*/  STS [R28+0x1000], R10 ;  /* 0x0010000a1c007388 */ /* 0x000fe20000000800 */
[----:B------:R-:W-:Y:S02]  /*1080*/  ISETP.GE.AND P1, PT, R20, R5, PT ;  /* 0x000000051400720c */ /* 0x000fe40003f26270 */
[----:B------:R-:W-:Y:S01]  /*1090*/  LOP3.LUT R21, R16, 0x40, RZ, 0xfc, !PT ;  /* 0x0000004010157812 */ /* 0x000fe200078efcff */
[----:B------:R-:W-:Y:S04]  /*10a0*/  STS [R28+0x1400], R19 ;  /* 0x001400131c007388 */ /* 0x000fe80000000800 */
[----:B------:R-:W-:Y:S04]  /*10b0*/  STS [R27+0x2000], R14 ;  /* 0x0020000e1b007388 */ /* 0x000fe80000000800 */
[----:B------:R0:W-:Y:S04]  /*10c0*/  STS [R27+0x2400], R18 ;  /* 0x002400121b007388 */ /* 0x0001e80000000800 */
[----:B------:R-:W-:Y:S04]  /*10d0*/  STS [R28+0x2000], R22 ;  /* 0x002000161c007388 */ /* 0x000fe80000000800 */
[----:B------:R1:W-:Y:S01]  /*10e0*/  STS [R28+0x2400], R11 ;  /* 0x0024000b1c007388 */ /* 0x0003e20000000800 */
[----:B0-----:R-:W0:Y:S03]  /*10f0*/  LDC.64 R18, c[0x0][0x5d0] ;  /* 0x00017400ff127b82 */ /* 0x001e260000000a00 */
[----:B------:R-:W-:Y:S04]  /*1100*/  STS [R27+0x3000], R23 ;  /* 0x003000171b007388 */ /* 0x000fe80000000800 */
[----:B------:R-:W-:Y:S01]  /*1110*/  STS [R27+0x3400], R26 ;  /* 0x0034001a1b007388 */ /* 0x000fe20000000800 */
[----:B-1----:R-:W-:-:S03]  /*1120*/  IMAD.WIDE.U32 R10, R2, UR4, R16 ;  /* 0x00000004020a7c25 */ /* 0x002fc6000f8e0010 */
[----:B------:R0:W-:Y:S01]  /*1130*/  STS [R28+0x3000], R25 ;  /* 0x003000191c007388 */ /* 0x0001e20000000800 */
[----:B------:R-:W-:Y:S01]  /*1140*/  IMAD R7, R3, UR4, R11 ;  /* 0x0000000403077c24 */ /* 0x000fe2000f8e020b */
[----:B------:R-:W-:Y:S02]  /*1150*/  IADD3 R8, P0, PT, R8, R10, RZ ;  /* 0x0000000a08087210 */ /* 0x000fe40007f1e0ff */
[----:B------:R1:W-:Y:S02]  /*1160*/  STS [R28+0x3400], R42 ;  /* 0x0034002a1c007388 */ /* 0x0003e40000000800 */
[----:B------:R-:W-:Y:S01]  /*1170*/  IADD3.X R9, PT, PT, R6, R7, RZ, P0, !PT ;  /* 0x0000000706097210 */ /* 0x000fe200007fe4ff */
[----:B------:R-:W-:Y:S01]  /*1180*/  BAR.SYNC.DEFER_BLOCKING 0x0 ;  /* 0x0000000000007b1d */ /* 0x000fe20000010000 */
[----:B------:R-:W-:Y:S01]  /*1190*/  ISETP.GE.AND P0, PT, R4, R5, PT ;  /* 0x000000050400720c */ /* 0x000fe20003f06270 */
[----:B0-----:R-:W-:-:S04]  /*11a0*/  IMAD.WIDE.U32 R24, R18, UR7, R8 ;  /* 0x0000000712187c25 */ /* 0x001fc8000f8e0008 */
[----:B------:R-:W-:Y:S01]  /*11b0*/  IMAD R23, R19, UR7, R25 ;  /* 0x0000000713177c24 */ /* 0x000fe2000f8e0219 */
[----:B------:R1:W0:Y:S01]  /*11c0*/  LDS.128 R12, [R0+0x1000] ;  /* 0x00100000000c7984 */ /* 0x0002220000000c00 */
[----:B------:R-:W-:Y:S06]  /*11d0*/  @P1 BRA `(.L_x_398) ;  /* 0x0000000000341947 */ /* 0x000fec0003800000 */
[----:B------:R-:W2:Y:S01]  /*11e0*/  LDCU UR4, c[0x0][0x440] ;  /* 0x00008800ff0477ac */ /* 0x000ea20008000800 */
[----:B------:R-:W3:Y:S01]  /*11f0*/  LDS.128 R4, [R0+0x2000] ;  /* 0x0020000000047984 */ /* 0x000ee20000000c00 */
[----:B------:R-:W-:Y:S01]  /*1200*/  MOV R22, R24 ;  /* 0x0000001800167202 */ /* 0x000fe20000000f00 */
[----:B------:R-:W4:Y:S04]  /*1210*/  LDCU.64 UR6, c[0x0][0x558] ;  /* 0x0000ab00ff0677ac */ /* 0x000f280008000a00 */
[----:B------:R-:W-:-:S04]  /*1220*/  IMAD.WIDE.U32 R18, R20, R2, R22 ;  /* 0x0000000214127225 */ /* 0x000fc800078e0016 */
[----:B------:R-:W-:Y:S01]  /*1230*/  IMAD R19, R20, R3, R19 ;  /* 0x0000000314137224 */ /* 0x000fe200078e0213 */
[----:B--2---:R-:W-:Y:S02]  /*1240*/  ISETP.GE.AND P1, PT, R16, UR4, PT ;  /* 0x0000000410007c0c */ /* 0x004fe4000bf26270 */
[----:B------:R-:W-:Y:S02]  /*1250*/  ISETP.GE.AND P2, PT, R21, UR4, PT ;  /* 0x0000000415007c0c */ /* 0x000fe4000bf46270 */
[----:B----4-:R-:W-:-:S04]  /*1260*/  LEA R26, P3, R18, UR6, 0x1 ;  /* 0x00000006121a7c11 */ /* 0x010fc8000f8608ff */
[----:B------:R-:W-:-:S05]  /*1270*/  LEA.HI.X R27, R18, UR7, R19, 0x1, P3 ;  /* 0x00000007121b7c11 */ /* 0x000fca00098f0c13 */
[----:B------:R-:W2:Y:S04]  /*1280*/  @!P1 LDS.128 R8, [R0] ;  /* 0x0000000000089984 */ /* 0x000ea80000000c00 */
[----:B---3--:R3:W-:Y:S04]  /*1290*/  @!P2 STG.E.128 desc[UR8][R26.64+0x80], R4 ;  /* 0x000080041a00a986 */ /* 0x0087e8000c101d08 */
[----:B--2---:R3:W-:Y:S02]  /*12a0*/  @!P1 STG.E.128 desc[UR8][R26.64], R8 ;  /* 0x000000081a009986 */ /* 0x0047e4000c101d08 */
.L_x_398:
[----:B------:R-:W-:Y:S05]  /*12b0*/  BSYNC.RECONVERGENT B0 ;  /* 0x0000000000007941 */ /* 0x000fea0003800200 */
.L_x_397:
[----:B------:R-:W-:Y:S05]  /*12c0*/  @P0 EXIT ;  /* 0x000000000000094d */ /* 0x000fea0003800000 */
[----:B---3--:R2:W3:Y:S01]  /*12d0*/  LDS.128 R4, [R0+0x3000] ;  /* 0x0030000000047984 */ /* 0x0084e20000000c00 */
[----:B------:R-:W4:Y:S01]  /*12e0*/  LDCU UR4, c[0x0][0x440] ;  /* 0x00008800ff0477ac */ /* 0x000f220008000800 */
[----:B------:R-:W-:Y:S02]  /*12f0*/  IADD3 R11, P0, PT, R20, 0x20, RZ ;  /* 0x00000020140b7810 */ /* 0x000fe40007f1e0ff */
[----:B------:R-:W-:Y:S01]  /*1300*/  MOV R8, R24 ;  /* 0x0000001800087202 */ /* 0x000fe20000000f00 */
[----:B------:R-:W5:Y:S01]  /*1310*/  LDCU.64 UR6, c[0x0][0x558] ;  /* 0x0000ab00ff0677ac */ /* 0x000f620008000a00 */
[----:B------:R-:W-:-:S05]  /*1320*/  IADD3.X R9, PT, PT, RZ, RZ, RZ, P0, !PT ;  /* 0x000000ffff097210 */ /* 0x000fca00007fe4ff */
[----:B------:R-:W-:Y:S01]  /*1330*/  IMAD R10, R9, R2, RZ ;  /* 0x00000002090a7224 */ /* 0x000fe200078e02ff */
[----:B------:R-:W-:-:S03]  /*1340*/  MOV R9, R23 ;  /* 0x0000001700097202 */ /* 0x000fc60000000f00 */
[C---:B------:R-:W-:Y:S02]  /*1350*/  IMAD R3, R11.reuse, R3, R10 ;  /* 0x000000030b037224 */ /* 0x040fe400078e020a */
[----:B------:R-:W-:Y:S01]  /*1360*/  IMAD.WIDE.U32 R8, R11, R2, R8 ;  /* 0x000000020b087225 */ /* 0x000fe200078e0008 */
[----:B----4-:R-:W-:Y:S02]  /*1370*/  ISETP.GE.AND P1, PT, R16, UR4, PT ;  /* 0x0000000410007c0c */ /* 0x010fe4000bf26270 */
[----:B------:R-:W-:Y:S02]  /*1380*/  ISETP.GE.AND P2, PT, R21, UR4, PT ;  /* 0x0000000415007c0c */ /* 0x000fe4000bf46270 */
[----:B-----5:R-:W-:Y:S02]  /*1390*/  LEA R2, P0, R8, UR6, 0x1 ;  /* 0x0000000608027c11 */ /* 0x020fe4000f8008ff */
[----:B------:R-:W-:-:S04]  /*13a0*/  IADD3 R3, PT, PT, R9, R3, RZ ;  /* 0x0000000309037210 */ /* 0x000fc80007ffe0ff */
[----:B------:R-:W-:-:S05]  /*13b0*/  LEA.HI.X R3, R8, UR7, R3, 0x1, P0 ;  /* 0x0000000708037c11 */ /* 0x000fca00080f0c03 */
[----:B0-----:R2:W-:Y:S01]  /*13c0*/  @!P1 STG.E.128 desc[UR8][R2.64], R12 ;  /* 0x0000000c02009986 */ /* 0x0015e2000c101d08 */
[----:B------:R-:W-:Y:S05]  /*13d0*/  @P2 EXIT ;  /* 0x000000000000294d */ /* 0x000fea0003800000 */
[----:B---3--:R-:W-:Y:S01]  /*13e0*/  STG.E.128 desc[UR8][R2.64+0x80], R4 ;  /* 0x0000800402007986 */ /* 0x008fe2000c101d08 */
[----:B------:R-:W-:Y:S05]  /*13f0*/  EXIT ;  /* 0x000000000000794d */ /* 0x000fea0003800000 */
.L_x_399:
        /* <DEDUP_REMOVED lines=16> */
.L_x_1249:


//--------------------- .text._ZN5flash44flash_bwd_dq_dk_dv_loop_seqk_parallel_kernelI23Flash_bwd_kernel_traitsILi128ELi64ELi64ELi8ELi4ELi2ELi2ELb1ELb0EN7cutlass6half_tE19Flash_kernel_traitsILi128ELi64ELi64ELi8ES3_EELb1ELb1ELb0ELb0ELb0ELb0ELb0EEEvNS_16Flash_bwd_paramsE --------------------------
	.section	.text._ZN5flash44flash_bwd_dq_dk_dv_loop_seqk_parallel_kernelI23Flash_bwd_kernel_traitsILi128ELi64ELi64ELi8ELi4ELi2ELi2ELb1ELb0EN7cutlass6half_tE19Flash_kernel_traitsILi128ELi64ELi64ELi8ES3_EELb1ELb1ELb0ELb0ELb0ELb0ELb0EEEvNS_16Flash_bwd_paramsE,"ax",@progbits
	.align	128
        .global         _ZN5flash44flash_bwd_dq_dk_dv_loop_seqk_parallel_kernelI23Flash_bwd_kernel_traitsILi128ELi64ELi64ELi8ELi4ELi2ELi2ELb1ELb0EN7cutlass6half_tE19Flash_kernel_traitsILi128ELi64ELi64ELi8ES3_EELb1ELb1ELb0ELb0ELb0ELb0ELb0EEEvNS_16Flash_bwd_paramsE
        .type           _ZN5flash44flash_bwd_dq_dk_dv_loop_seqk_parallel_kernelI23Flash_bwd_kernel_traitsILi128ELi64ELi64ELi8ELi4ELi2ELi2ELb1ELb0EN7cutlass6half_tE19Flash_kernel_traitsILi128ELi64ELi64ELi8ES3_EELb1ELb1ELb0ELb0ELb0ELb0ELb0EEEvNS_16Flash_bwd_paramsE,@function
        .size           _ZN5flash44flash_bwd_dq_dk_dv_loop_seqk_parallel_kernelI23Flash_bwd_kernel_traitsILi128ELi64ELi64ELi8ELi4ELi2ELi2ELb1ELb0EN7cutlass6half_tE19Flash_kernel_traitsILi128ELi64ELi64ELi8ES3_EELb1ELb1ELb0ELb0ELb0ELb0ELb0EEEvNS_16Flash_bwd_paramsE,(.L_x_1250 - _ZN5flash44flash_bwd_dq_dk_dv_loop_seqk_parallel_kernelI23Flash_bwd_kernel_traitsILi128ELi64ELi64ELi8ELi4ELi2ELi2ELb1ELb0EN7cutlass6half_tE19Flash_kernel_traitsILi128ELi64ELi64ELi8ES3_EELb1ELb1ELb0ELb0ELb0ELb0ELb0EEEvNS_16Flash_bwd_paramsE)
        .other          _ZN5flash44flash_bwd_dq_dk_dv_loop_seqk_parallel_kernelI23Flash_bwd_kernel_traitsILi128ELi64ELi64ELi8ELi4ELi2ELi2ELb1ELb0EN7cutlass6half_tE19Flash_kernel_traitsILi128ELi64ELi64ELi8ES3_EELb1ELb1ELb0ELb0ELb0ELb0ELb0EEEvNS_16Flash_bwd_paramsE,@"STO_CUDA_ENTRY STV_DEFAULT"
_ZN5flash44flash_bwd_dq_dk_dv_loop_seqk_parallel_kernelI23Flash_bwd_kernel_traitsILi128ELi64ELi64ELi8ELi4ELi2ELi2ELb1ELb0EN7cutlass6half_tE19Flash_kernel_traitsILi128ELi64ELi64ELi8ES3_EELb1ELb1ELb0ELb0ELb0ELb0ELb0EEEvNS_16Flash_bwd_paramsE:
.text._ZN5flash44flash_bwd_dq_dk_dv_loop_seqk_parallel_kernelI23Flash_bwd_kernel_traitsILi128ELi64ELi64ELi8ELi4ELi2ELi2ELb1ELb0EN7cutlass6half_tE19Flash_kernel_traitsILi128ELi64ELi64ELi8ES3_EELb1ELb1ELb0ELb0ELb0ELb0ELb0EEEvNS_16Flash_bwd_paramsE:
        /* <DEDUP_REMOVED lines=17> */
[----:B------:R-:W4:Y:S01]  /*0110*/  S2R R206, SR_CTAID.Z ;  /* 0x0000000000ce7919 */ /* 0x000f220000002700 */
[----:B------:R-:W4:Y:S01]  /*0120*/  LDC.64 R216, c[0x0][0x460] ;  /* 0x00011800ffd87b82 */ /* 0x000f220000000a00 */
[----:B------:R-:W1:Y:S01]  /*0130*/  LDCU.64 UR8, c[0x0][0x470] ;  /* 0x00008e00ff0877ac */ /* 0x000e620008000a00 */
[----:B------:R-:W-:Y:S01]  /*0140*/  UMOV UR23, URZ ;  /* 0x000000ff00177c82 */ /* 0x000fe20008000000 */
[----:B------:R-:W-:-:S05]  /*0150*/  UMOV UR24, URZ ;  /* 0x000000ff00187c82 */ /* 0x000fca0008000000 */
[----:B------:R-:W4:Y:S01]  /*0160*/  S2UR UR16, SR_CTAID.X ;  /* 0x00000000001079c3 */ /* 0x000f220000002500 */
[----:B---3--:R-:W-:Y:S01]  /*0170*/  IMAD.U32 R7, RZ, RZ, UR4 ;  /* 0x00000004ff077e24 */ /* 0x008fe2000f8e00ff */
        /* <DEDUP_REMOVED lines=10> */
[----:B------:R-:W-:-:S02]  /*0220*/  LOP3.LUT R210, R199, 0x30, RZ, 0xc0, !PT ;  /* 0x00000030c7d27812 */ /* 0x000fc400078ec0ff */
[--C-:B------:R-:W-:Y:S01]  /*0230*/  LOP3.LUT R211, R2, 0x20, R3.reuse, 0x78, !PT ;  /* 0x0000002002d37812 */ /* 0x100fe200078e7803 */
[----:B------:R-:W-:Y:S01]  /*0240*/  IMAD.SHL.U32 R2, R203, 0x20, RZ ;  /* 0x00000020cb027824 */ /* 0x000fe200078e00ff */
[----:B------:R-:W-:Y:S02]  /*0250*/  LOP3.LUT R210, R210, 0x7, R3, 0xf8, !PT ;  /* 0x00000007d2d27812 */ /* 0x000fe400078ef803 */
[--C-:B------:R-:W-:Y:S02]  /*0260*/  LOP3.LUT R211, R211, 0x1c0, R12.reuse, 0xf8, !PT ;  /* 0x000001c0d3d37812 */ /* 0x100fe400078ef80c */
[----:B------:R-:W-:Y:S02]  /*0270*/  LOP3.LUT R3, R2, 0x200, RZ, 0xc0, !PT ;  /* 0x0000020002037812 */ /* 0x000fe400078ec0ff */
[----:B------:R-:W-:Y:S02]  /*0280*/  LOP3.LUT R6, R200, 0x1c0, RZ, 0xc0, !PT ;  /* 0x000001c0c8067812 */ /* 0x000fe400078ec0ff */
[----:B------:R-:W-:-:S02]  /*0290*/  LOP3.LUT R4, R3, 0x3800, R12, 0xf8, !PT ;  /* 0x0000380003047812 */ /* 0x000fc400078ef80c */
[----:B------:R-:W-:Y:S02]  /*02a0*/  LOP3.LUT R10, R199, 0x10, RZ, 0xc0, !PT ;  /* 0x00000010c70a7812 */ /* 0x000fe400078ec0ff */
[----:B------:R-:W-:Y:S02]  /*02b0*/  SHF.R.U32.HI R215, RZ, 0x3, R203 ;  /* 0x00000003ffd77819 */ /* 0x000fe400000116cb */
[----:B------:R-:W-:Y:S02]  /*02c0*/  LOP3.LUT R12, R12, 0x1c0, RZ, 0xc0, !PT ;  /* 0x000001c00c0c7812 */ /* 0x000fe400078ec0ff */
[----:B------:R-:W-:Y:S02]  /*02d0*/  LOP3.LUT R212, R213, 0x1f8, RZ, 0xc0, !PT ;  /* 0x000001f8d5d47812 */ /* 0x000fe400078ec0ff */
[----:B------:R-:W-:Y:S02]  /*02e0*/  LOP3.LUT R6, R6, 0x38, R213, 0xf8, !PT ;  /* 0x0000003806067812 */ /* 0x000fe400078ef8d5 */
[----:B------:R-:W-:-:S02]  /*02f0*/  LOP3.LUT R201, R10, 0x8, R203, 0xf8, !PT ;  /* 0x000000080ac97812 */ /* 0x000fc400078ef8cb */
[C---:B------:R-:W-:Y:S02]  /*0300*/  LOP3.LUT R5, R2.reuse, 0xc00, RZ, 0xc0, !PT ;  /* 0x00000c0002057812 */ /* 0x040fe400078ec0ff */
[----:B------:R-:W-:Y:S02]  /*0310*/  LOP3.LUT R3, R2, 0x400, RZ, 0xc0, !PT ;  /* 0x0000040002037812 */ /* 0x000fe400078ec0ff */
[----:B------:R-:W-:Y:S02]  /*0320*/  LOP3.LUT R209, R12, 0x18, R215, 0xf8, !PT ;  /* 0x000000180cd17812 */ /* 0x000fe400078ef8d7 */
[----:B------:R-:W-:Y:S02]  /*0330*/  R2P PR, R203, 0xe ;  /* 0x0000000ecb007804 */ /* 0x000fe40000000000 */
[--C-:B------:R-:W-:Y:S02]  /*0340*/  LOP3.LUT R212, R212, 0x38, R203.reuse, 0x78, !PT ;  /* 0x00000038d4d47812 */ /* 0x100fe400078e78cb */
[----:B------:R-:W-:-:S02]  /*0350*/  LOP3.LUT R203, R6, 0x8, R203, 0x78, !PT ;  /* 0x0000000806cb7812 */ /* 0x000fc400078e78cb */
[----:B------:R-:W-:Y:S02]  /*0360*/  LOP3.LUT R199, R6, 0x8, R199, 0x78, !PT ;  /* 0x0000000806c77812 */ /* 0x000fe400078e78c7 */
[----:B------:R-:W-:Y:S02]  /*0370*/  LOP3.LUT R201, R201, R6, RZ, 0x3c, !PT ;  /* 0x00000006c9c97212 */ /* 0x000fe400078e3cff */
[--C-:B------:R-:W-:Y:S02]  /*0380*/  LOP3.LUT R8, R5, 0x6, R0.reuse, 0xf8, !PT ;  /* 0x0000000605087812 */ /* 0x100fe400078ef800 */
[--C-:B------:R-:W-:Y:S02]  /*0390*/  LOP3.LUT R6, R3, 0x6, R0.reuse, 0xf8, !PT ;  /* 0x0000000603067812 */ /* 0x100fe400078ef800 */
[----:B------:R-:W-:Y:S02]  /*03a0*/  LOP3.LUT R209, R209, 0x38, R0, 0x78, !PT ;  /* 0x00000038d1d17812 */ /* 0x000fe400078e7800 */
[----:B------:R-:W-:-:S02]  /*03b0*/  LOP3.LUT R0, R0, 0x20, RZ, 0xc0, !PT ;  /* 0x0000002000007812 */ /* 0x000fc400078ec0ff */
[----:B------:R-:W-:Y:S02]  /*03c0*/  LOP3.LUT R3, R200, 0x200, RZ, 0xc0, !PT ;  /* 0x00000200c8037812 */ /* 0x000fe400078ec0ff */
[----:B------:R-:W-:Y:S02]  /*03d0*/  LOP3.LUT R5, R0, 0x18, R215, 0xf8, !PT ;  /* 0x0000001800057812 */ /* 0x000fe400078ef8d7 */
[----:B------:R-:W-:Y:S02]  /*03e0*/  LOP3.LUT R203, R4, R203, RZ, 0xfc, !PT ;  /* 0x000000cb04cb7212 */ /* 0x000fe400078efcff */
[C-C-:B------:R-:W-:Y:S02]  /*03f0*/  LOP3.LUT R4, R3.reuse, 0xc00, R2.reuse, 0xf8, !PT ;  /* 0x00000c0003047812 */ /* 0x140fe400078ef802 */
[--C-:B------:R-:W-:Y:S02]  /*0400*/  LOP3.LUT R0, R3, 0x400, R2.reuse, 0xf8, !PT ;  /* 0x0000040003007812 */ /* 0x100fe400078ef802 */
[----:B------:R-:W-:-:S02]  /*0410*/  LOP3.LUT R201, R201, 0x200, R2, 0xf8, !PT ;  /* 0x00000200c9c97812 */ /* 0x000fc400078ef802 */
[----:B------:R-:W-:Y:S02]  /*0420*/  LOP3.LUT R2, R5, 0x1c0, R200, 0xf8, !PT ;  /* 0x000001c005027812 */ /* 0x000fe400078ef8c8 */
[----:B------:R-:W-:Y:S02]  /*0430*/  LOP3.LUT R211, R8, R211, RZ, 0xfc, !PT ;  /* 0x000000d308d37212 */ /* 0x000fe400078efcff */
[----:B------:R-:W-:Y:S02]  /*0440*/  LOP3.LUT R3, R2, 0x38, R213, 0x78, !PT ;  /* 0x0000003802037812 */ /* 0x000fe400078e78d5 */
[----:B------:R-:W-:Y:S02]  /*0450*/  LEA R211, R211, UR5, 0x1 ;  /* 0x00000005d3d37c11 */ /* 0x000fe4000f8e08ff */
[----:B------:R-:W-:Y:S02]  /*0460*/  LOP3.LUT R205, R4, R199, RZ, 0xfc, !PT ;  /* 0x000000c704cd7212 */ /* 0x000fe400078efcff */
[----:B------:R-:W-:Y:S01]  /*0470*/  LOP3.LUT R209, R6, R209, RZ, 0xfc, !PT ;  /* 0x000000d106d17212 */ /* 0x000fe200078efcff */
[C---:B------:R-:W-:Y:S01]  /*0480*/  VIADD R218, R211.reuse, 0x20 ;  /* 0x00000020d3da7836 */ /* 0x040fe20000000000 */
[----:B------:R-:W-:Y:S01]  /*0490*/  LOP3.LUT R199, R0, R199, RZ, 0xfc, !PT ;  /* 0x000000c700c77212 */ /* 0x000fe200078efcff */
[----:B------:R-:W-:Y:S01]  /*04a0*/  @P3 VIADD R218, R211, 0xffffffe0 ;  /* 0xffffffe0d3da3836 */ /* 0x000fe20000000000 */
[----:B----4-:R-:W-:-:S02]  /*04b0*/  LEA R216, P0, R207, R216, 0x2 ;  /* 0x000000d8cfd87211 */ /* 0x010fc400078010ff */
[----:B------:R-:W-:Y:S02]  /*04c0*/  LOP3.LUT R200, R3, 0x200, R200, 0xf8, !PT ;  /* 0x0000020003c87812 */ /* 0x000fe400078ef8c8 */
[----:B------:R-:W-:Y:S02]  /*04d0*/  LOP3.LUT R214, R213, 0x38, RZ, 0xc0, !PT ;  /* 0x00000038d5d67812 */ /* 0x000fe400078ec0ff */
[----:B------:R-:W-:Y:S02]  /*04e0*/  LOP3.LUT R212, R212, 0x1e00, R213, 0xf8, !PT ;  /* 0x00001e00d4d47812 */ /* 0x000fe400078ef8d5 */
[----:B------:R-:W-:Y:S02]  /*04f0*/  LEA.HI.X R217, R207, R217, RZ, 0x2, P0 ;  /* 0x000000d9cfd97211 */ /* 0x000fe400000f14ff */
[----:B------:R-:W-:Y:S02]  /*0500*/  SEL R204, R204, 0xfffffff0, !P1 ;  /* 0xfffffff0cccc7807 */ /* 0x000fe40004800000 */
[----:B------:R-:W-:-:S02]  /*0510*/  SEL R202, R202, 0xffffffe0, !P2 ;  /* 0xffffffe0caca7807 */ /* 0x000fc40005000000 */
[----:B------:R-:W-:Y:S02]  /*0520*/  LOP3.LUT R208, R214, 0x40, RZ, 0xfc, !PT ;  /* 0x00000040d6d07812 */ /* 0x000fe400078efcff */
[----:B------:R-:W-:Y:S02]  /*0530*/  LEA R212, R212, UR6, 0x1 ;  /* 0x00000006d4d47c11 */ /* 0x000fe4000f8e08ff */
[----:B------:R-:W-:Y:S02]  /*0540*/  LEA R209, R209, UR6, 0x1 ;  /* 0x00000006d1d17c11 */ /* 0x000fe4000f8e08ff */
[----:B------:R-:W-:Y:S02]  /*0550*/  LEA R201, R201, UR5, 0x1 ;  /* 0x00000005c9c97c11 */ /* 0x000fe4000f8e08ff */
[----:B------:R-:W-:Y:S02]  /*0560*/  LEA R205, R205, UR6, 0x1 ;  /* 0x00000006cdcd7c11 */ /* 0x000fe4000f8e08ff */
[----:B------:R-:W-:-:S02]  /*0570*/  LEA R203, R203, UR4, 0x1 ;  /* 0x00000004cbcb7c11 */ /* 0x000fc4000f8e08ff */
[----:B------:R-:W-:Y:S02]  /*0580*/  LEA R199, R199, UR4, 0x1 ;  /* 0x00000004c7c77c11 */ /* 0x000fe4000f8e08ff */
[----:B------:R-:W-:-:S07]  /*0590*/  LEA R200, R200, UR6, 0x1 ;  /* 0x00000006c8c87c11 */ /* 0x000fce000f8e08ff */
.L_x_457:
[----:B-1----:R-:W1:Y:S01]  /*05a0*/  LDCU.64 UR4, c[0x0][0x478] ;  /* 0x00008f00ff0477ac */ /* 0x002e620008000a00 */
[----:B---3--:R-:W2:Y:S01]  /*05b0*/  LDC.64 R2, c[0x0][0x460] ;  /* 0x00011800ff027b82 */ /* 0x008ea20000000a00 */
[----:B------:R-:W-:Y:S01]  /*05c0*/  ISETP.NE.U32.AND P4, PT, RZ, UR8, PT ;  /* 0x00000008ff007c0c */ /* 0x000fe2000bf85070 */
[----:B------:R-:W-:Y:S02]  /*05d0*/  IMAD.SHL.U32 R9, R207, 0x4, RZ ;  /* 0x00000004cf097824 */ /* 0x000fe400078e00ff */
[----:B------:R-:W-:Y:S01]  /*05e0*/  IMAD.MOV.U32 R238, RZ, RZ, RZ ;  /* 0x000000ffffee7224 */ /* 0x000fe200078e00ff */
[----:B------:R-:W-:-:S03]  /*05f0*/  ISETP.NE.AND.EX P4, PT, RZ, UR9, PT, P4 ;  /* 0x00000009ff007c0c */ /* 0x000fc6000bf85340 */
[----:B------:R-:W3:Y:S08]  /*0600*/  LDC.U8 R0, c[0x0][0x532] ;  /* 0x00014c80ff007b82 */ /* 0x000ef00000000000 */
[----:B------:R-:W4:Y:S01]  /*0610*/  LDC.64 R4, c[0x0][0x468] ;  /* 0x00011a00ff047b82 */ /* 0x000f220000000a00 */
[----:B-1----:R-:W-:Y:S02]  /*0620*/  ISETP.NE.U32.AND P3, PT, RZ, UR4, PT ;  /* 0x00000004ff007c0c */ /* 0x002fe4000bf65070 */
[----:B------:R-:W-:-:S02]  /*0630*/  @P4 IADD3 R14, P1, PT, R9, UR8, RZ ;  /* 0x00000008090e4c10 */ /* 0x000fc4000ff3e0ff */
[----:B------:R-:W-:Y:S02]  /*0640*/  ISETP.NE.AND.EX P3, PT, RZ, UR5, PT, P3 ;  /* 0x00000005ff007c0c */ /* 0x000fe4000bf65330 */
[C---:B--2---:R-:W-:Y:S02]  /*0650*/  ISETP.NE.U32.AND P5, PT, R2.reuse, RZ, PT ;  /* 0x000000ff0200720c */ /* 0x044fe40003fa5070 */
[----:B------:R-:W-:Y:S02]  /*0660*/  ISETP.NE.U32.AND P2, PT, R2, RZ, PT ;  /* 0x000000ff0200720c */ /* 0x000fe40003f45070 */
[----:B------:R-:W-:Y:S02]  /*0670*/  SHF.R.U32.HI R2, RZ, 0x1e, R207 ;  /* 0x0000001eff027819 */ /* 0x000fe400000116cf */
[C---:B------:R-:W-:Y:S02]  /*0680*/  ISETP.NE.AND.EX P5, PT, R3.reuse, RZ, PT, P5 ;  /* 0x000000ff0300720c */ /* 0x040fe40003fa5350 */
[----:B------:R-:W-:-:S03]  /*0690*/  ISETP.NE.AND.EX P2, PT, R3, RZ, PT, P2 ;  /* 0x000000ff0300720c */ /* 0x000fc60003f45320 */
[----:B------:R-:W-:Y:S01]  /*06a0*/  @P3 IADD3 R12, P0, PT, R9, UR4, RZ ;  /* 0x00000004090c3c10 */ /* 0x000fe2000ff1e0ff */
[----:B------:R-:W-:Y:S01]  /*06b0*/  IMAD.MOV.U32 R11, RZ, RZ, -0x1 ;  /* 0xffffffffff0b7424 */ /* 0x000fe200078e00ff */
[C---:B------:R-:W-:Y:S01]  /*06c0*/  @P4 IADD3.X R15, PT, PT, R2.reuse, UR9, RZ, P1, !PT ;  /* 0x00000009020f4c10 */ /* 0x040fe20008ffe4ff */
[----:B------:R-:W-:Y:S01]  /*06d0*/  IMAD.MOV.U32 R241, RZ, RZ, -0x1 ;  /* 0xfffffffffff17424 */ /* 0x000fe200078e00ff */
[----:B------:R-:W-:Y:S01]  /*06e0*/  @P3 IADD3.X R13, PT, PT, R2, UR5, RZ, P0, !PT ;  /* 0x00000005020d3c10 */ /* 0x000fe200087fe4ff */
[----:B------:R-:W1:Y:S02]  /*06f0*/  @!P3 LDC R6, c[0x0][0x43c] ;  /* 0x00010f00ff06bb82 */ /* 0x000e640000000800 */
[----:B------:R-:W2:Y:S01]  /*0700*/  @P4 LDG.E R238, desc[UR18][R14.64] ;  /* 0x000000120eee4981 */ /* 0x000ea2000c1e1900 */
[----:B---3--:R-:W-:-:S03]  /*0710*/  ISETP.NE.AND P4, PT, R0, RZ, PT ;  /* 0x000000ff0000720c */ /* 0x008fc60003f85270 */
[----:B------:R-:W2:Y:S04]  /*0720*/  @P3 LDG.E R239, desc[UR18][R12.64] ;  /* 0x000000120cef3981 */ /* 0x000ea8000c1e1900 */
[----:B-----5:R3:W5:Y:S04]  /*0730*/  @P5 LDG.E R11, desc[UR18][R216.64] ;  /* 0x00000012d80b5981 */ /* 0x020768000c1e1900 */
[----:B------:R3:W5:Y:S01]  /*0740*/  @P2 LDG.E R0, desc[UR18][R216.64+0x4] ;  /* 0x00000412d8002981 */ /* 0x000762000c1e1900 */
[----:B----4-:R-:W-:Y:S02]  /*0750*/  IADD3 R8, P0, PT, R9, R4, RZ ;  /* 0x0000000409087210 */ /* 0x010fe40007f1e0ff */
[----:B------:R-:W-:-:S03]  /*0760*/  ISETP.EQ.U32.AND P1, PT, R4, RZ, PT ;  /* 0x000000ff0400720c */ /* 0x000fc60003f22070 */
[----:B------:R-:W-:Y:S01]  /*0770*/  IMAD.X R9, R2, 0x1, R5, P0 ;  /* 0x0000000102097824 */ /* 0x000fe200000e0605 */
[----:B------:R-:W-:Y:S01]  /*0780*/  ISETP.EQ.OR.EX P1, PT, R5, RZ, !P4, P1 ;  /* 0x000000ff0500720c */ /* 0x000fe20006722710 */
[----:B------:R-:W4:Y:S08]  /*0790*/  @!P3 LDC.64 R2, c[0x0][0x488] ;  /* 0x00012200ff02bb82 */ /* 0x000f300000000a00 */
[----:B------:R-:W1:Y:S04]  /*07a0*/  @!P2 LDC R232, c[0x0][0x434] ;  /* 0x00010d00ffe8ab82 */ /* 0x000e680000000800 */
[----:B------:R3:W5:Y:S01]  /*07b0*/  @!P1 LDG.E R241, desc[UR18][R8.64] ;  /* 0x0000001208f19981 */ /* 0x000762000c1e1900 */
[----:B------:R-:W-:Y:S01]  /*07c0*/  ISETP.NE.U32.AND P1, PT, R4, RZ, PT ;  /* 0x000000ff0400720c */ /* 0x000fe20003f25070 */
[----:B------:R-:W-:-:S03]  /*07d0*/  USHF.L.U32 UR21, UR17, 0x6, URZ ;  /* 0x0000000611157899 */ /* 0x000fc600080006ff */
[----:B------:R-:W-:Y:S02]  /*07e0*/  ISETP.NE.AND.EX P1, PT, R5, RZ, PT, P1 ;  /* 0x000000ff0500720c */ /* 0x000fe40003f25310 */
[----:B----4-:R-:W-:-:S04]  /*07f0*/  @!P3 ISETP.NE.U32.AND P0, PT, R2, RZ, PT ;  /* 0x000000ff0200b20c */ /* 0x010fc80003f05070 */
[----:B------:R-:W-:-:S04]  /*0800*/  @!P3 ISETP.NE.AND.EX P0, PT, R3, RZ, PT, P0 ;  /* 0x000000ff0300b20c */ /* 0x000fc80003f05300 */
[----:B-1----:R-:W-:Y:S01]  /*0810*/  @!P3 SEL R6, R6, RZ, P0 ;  /* 0x000000ff0606b207 */ /* 0x002fe20000000000 */
[----:B--2---:R-:W-:Y:S02]  /*0820*/  @P3 IMAD.IADD R239, R239, 0x1, -R238 ;  /* 0x00000001efef3824 */ /* 0x004fe400078e0aee */
[----:B---3--:R-:W-:Y:S06]  /*0830*/  @!P1 BRA `(.L_x_400) ;  /* 0x00000000000c9947 */ /* 0x008fec0003800000 */
[----:B------:R-:W2:Y:S02]  /*0840*/  @P4 LDG.E R2, desc[UR18][R8.64+0x4] ;  /* 0x0000041208024981 */ /* 0x000ea4000c1e1900 */
[----:B--2--5:R-:W-:-:S06]  /*0850*/  @P4 IADD3 R7, PT, PT, R2, -R241, RZ ;  /* 0x800000f102074210 */ /* 0x024fcc0007ffe0ff */
[----:B------:R1:W5:Y:S02]  /*0860*/  @!P4 LDG.E R7, desc[UR18][R8.64] ;  /* 0x000000120807c981 */ /* 0x000364000c1e1900 */
.L_x_400:
        /* <DEDUP_REMOVED lines=12> */
[----:B------:R-:W3:Y:S03]  /*0930*/  @P3 LDC.64 R2, c[0x0][0x3b0] ;  /* 0x0000ec00ff023b82 */ /* 0x000ee60000000a00 */
[----:B------:R-:W-:-:S04]  /*0940*/  IADD3 R17, PT, PT, R236, -0x40, RZ ;  /* 0xffffffc0ec117810 */ /* 0x000fc80007ffe0ff */
[----:B------:R-:W-:Y:S01]  /*0950*/  SHF.R.S32.HI R19, RZ, 0x1f, R17 ;  /* 0x0000001fff137819 */ /* 0x000fe20000011411 */
[----:B--2---:R-:W-:-:S04]  /*0960*/  @!P3 IMAD.WIDE.U32 R20, R207, R4, RZ ;  /* 0x00000004cf14b225 */ /* 0x004fc800078e00ff */
[----:B-1----:R-:W-:Y:S02]  /*0970*/  @!P3 IMAD R9, R207, R5, R21 ;  /* 0x00000005cf09b224 */ /* 0x002fe400078e0215 */
[----:B---3--:R-:W-:-:S04]  /*0980*/  @P3 IMAD.WIDE.U32 R4, R11, R2, RZ ;  /* 0x000000020b043225 */ /* 0x008fc800078e00ff */
[----:B------:R-:W-:Y:S02]  /*0990*/  @P3 IMAD R9, R11, R3, R5 ;  /* 0x000000030b093224 */ /* 0x000fe400078e0205 */
[----:B------:R-:W-:Y:S01]  /*09a0*/  @P3 IMAD.MOV.U32 R20, RZ, RZ, R4 ;  /* 0x000000ffff143224 */ /* 0x000fe200078e0004 */
        /* <DEDUP_REMOVED lines=12> */
.L_x_402:
[----:B------:R-:W1:Y:S01]  /*0a70*/  LDCU.64 UR12, c[0x0][0x3b8] ;  /* 0x00007700ff0c77ac */ /* 0x000e620008000a00 */
[----:B------:R-:W-:-:S05]  /*0a80*/  IADD3 R2, PT, PT, R238, R241, RZ ;  /* 0x000000f1ee027210 */ /* 0x000fca0007ffe0ff */
[C---:B-1----:R-:W-:Y:S02]  /*0a90*/  IMAD R7, R2.reuse, UR13, RZ ;  /* 0x0000000d02077c24 */ /* 0x042fe4000f8e02ff */
[----:B------:R-:W-:-:S05]  /*0aa0*/  IMAD.WIDE.U32 R2, R2, UR12, RZ ;  /* 0x0000000c02027c25 */ /* 0x000fca000f8e00ff */
[----:B------:R-:W-:Y:S02]  /*0ab0*/  IADD3 R7, PT, PT, R3, R7, RZ ;  /* 0x0000000703077210 */ /* 0x000fe40007ffe0ff */
[----:B------:R-:W-:-:S07]  /*0ac0*/  MOV R8, R2 ;  /* 0x0000000200087202 */ /* 0x000fce0000000f00 */
.L_x_403:
[----:B------:R-:W1:Y:S01]  /*0ad0*/  LDC R3, c[0x0][0x3e8] ;  /* 0x0000fa00ff037b82 */ /* 0x000e620000000800 */
[----:B------:R-:W-:Y:S01]  /*0ae0*/  USHF.R.S32.HI UR20, URZ, 0x1f, UR21 ;  /* 0x0000001fff147899 */ /* 0x000fe20008011415 */
[----:B-1----:R-:W-:-:S04]  /*0af0*/  IABS R4, R3 ;  /* 0x0000000300047213 */ /* 0x002fc80000000000 */
        /* <DEDUP_REMOVED lines=34> */
.L_x_404:
[----:B------:R-:W1:Y:S01]  /*0d20*/  LDCU.64 UR10, c[0x0][0x3c0] ;  /* 0x00007800ff0a77ac */ /* 0x000e620008000a00 */
[----:B------:R-:W-:-:S05]  /*0d30*/  IADD3 R2, PT, PT, R238, R241, RZ ;  /* 0x000000f1ee027210 */ /* 0x000fca0007ffe0ff */
[C---:B-1----:R-:W-:Y:S02]  /*0d40*/  IMAD R10, R2.reuse, UR11, RZ ;  /* 0x0000000b020a7c24 */ /* 0x042fe4000f8e02ff */
[----:B------:R-:W-:-:S05]  /*0d50*/  IMAD.WIDE.U32 R12, R2, UR10, RZ ;  /* 0x0000000a020c7c25 */ /* 0x000fca000f8e00ff */
[----:B------:R-:W-:-:S07]  /*0d60*/  IADD3 R10, PT, PT, R13, R10, RZ ;  /* 0x0000000a0d0a7210 */ /* 0x000fce0007ffe0ff */
.L_x_405:
        /* <DEDUP_REMOVED lines=27> */
.L_x_406:
[C---:B------:R-:W-:Y:S02]  /*0f20*/  IMAD R15, R11.reuse, UR7, RZ ;  /* 0x000000070b0f7c24 */ /* 0x040fe4000f8e02ff */
[----:B------:R-:W-:-:S05]  /*0f30*/  IMAD.WIDE.U32 R24, R11, UR6, RZ ;  /* 0x000000060b187c25 */ /* 0x000fca000f8e00ff */
[----:B------:R-:W-:Y:S02]  /*0f40*/  IADD3 R15, PT, PT, R25, R15, RZ ;  /* 0x0000000f190f7210 */ /* 0x000fe40007ffe0ff */
.L_x_407:
        /* <DEDUP_REMOVED lines=20> */
.L_x_408:
[----:B------:R-:W1:Y:S01]  /*1090*/  LDC R16, c[0x0][0x434] ;  /* 0x00010d00ff107b82 */ /* 0x000e620000000800 */
[----:B------:R-:W-:-:S04]  /*10a0*/  IMAD R3, R207, UR22, R206 ;  /* 0x00000016cf037c24 */ /* 0x000fc8000f8e02ce */
[----:B-1----:R-:W-:-:S03]  /*10b0*/  IMAD R16, R3, R16, RZ ;  /* 0x0000001003107224 */ /* 0x002fc600078e02ff */
.L_x_409:
        /* <DEDUP_REMOVED lines=11> */
.L_x_410:
[----:B------:R-:W1:Y:S01]  /*1170*/  LDC R18, c[0x0][0x444] ;  /* 0x00011100ff127b82 */ /* 0x000e620000000800 */
[----:B------:R-:W-:-:S04]  /*1180*/  IMAD R3, R207, UR22, R206 ;  /* 0x00000016cf037c24 */ /* 0x000fc8000f8e02ce */
[----:B-1----:R-:W-:-:S07]  /*1190*/  IMAD R18, R3, R18, RZ ;  /* 0x0000001203127224 */ /* 0x002fce00078e02ff */
.L_x_411:
[----:B------:R-:W1:Y:S01]  /*11a0*/  LDCU.128 UR4, c[0x0][0x590] ;  /* 0x0000b200ff0477ac */ /* 0x000e620008000c00 */
[----:B------:R-:W-:Y:S01]  /*11b0*/  IADD3 R28, P0, PT, R214, R28, RZ ;  /* 0x0000001cd61c7210 */ /* 0x000fe20007f1e0ff */
[----:B------:R-:W2:Y:S01]  /*11c0*/  LDC.64 R2, c[0x0][0x3b0] ;  /* 0x0000ec00ff027b82 */ /* 0x000ea20000000a00 */
[----:B------:R-:W3:Y:S01]  /*11d0*/  S2R R246, SR_TID.X ;  /* 0x0000000000f67919 */ /* 0x000ee20000002100 */
[----:B------:R-:W-:Y:S01]  /*11e0*/  UIMAD UR26, UR22, UR26, URZ ;  /* 0x0000001a161a72a4 */ /* 0x000fe2000f8e02ff */
[----:B------:R-:W-:Y:S01]  /*11f0*/  ISETP.NE.AND P4, PT, RZ, UR27, PT ;  /* 0x0000001bff007c0c */ /* 0x000fe2000bf85270 */
[----:B------:R-:W-:Y:S01]  /*1200*/  IMAD.X R29, RZ, RZ, R21, P0 ;  /* 0x000000ffff1d7224 */ /* 0x000fe200000e0615 */
[--C-:B------:R-:W-:Y:S01]  /*1210*/  IADD3 R24, P1, P0, R4, R24, R22.reuse ;  /* 0x0000001804187210 */ /* 0x100fe2000783e016 */
[----:B------:R-:W4:Y:S01]  /*1220*/  S2R R21, SR_TID.X ;  /* 0x0000000000157919 */ /* 0x000f220000002100 */
[----:B------:R-:W-:Y:S01]  /*1230*/  SHF.R.S32.HI R22, RZ, 0x1f, R22 ;  /* 0x0000001fff167819 */ /* 0x000fe20000011416 */
[----:B------:R-:W5:Y:S01]  /*1240*/  LDC.64 R4, c[0x0][0x5f8] ;  /* 0x00017e00ff047b82 */ /* 0x000f620000000a00 */
[----:B------:R-:W5:Y:S01]  /*1250*/  LDCU.64 UR14, c[0x0][0x3c8] ;  /* 0x00007900ff0e77ac */ /* 0x000f620008000a00 */
[----:B------:R-:W-:Y:S01]  /*1260*/  BSSY.RECONVERGENT B1, `(.L_x_401) ;  /* 0x00005ed000017945 */ /* 0x000fe20003800200 */
[----:B------:R-:W-:Y:S01]  /*1270*/  USHF.L.U32 UR28, UR26, 0x6, URZ ;  /* 0x000000061a1c7899 */ /* 0x000fe200080006ff */
[----:B-1----:R-:W-:Y:S01]  /*1280*/  IMAD R26, R19, UR4, RZ ;  /* 0x00000004131a7c24 */ /* 0x002fe2000f8e02ff */
[----:B------:R-:W-:-:S03]  /*1290*/  USHF.L.U64.HI UR25, UR4, 0x5, UR5 ;  /* 0x0000000504197899 */ /* 0x000fc60008010205 */
[----:B------:R-:W1:Y:S01]  /*12a0*/  LDC.64 R248, c[0x0][0x420] ;  /* 0x00010800fff87b82 */ /* 0x000e620000000a00 */
[----:B------:R-:W-:Y:S01]  /*12b0*/  USHF.L.U32 UR27, UR4, 0x5, URZ ;  /* 0x00000005041b7899 */ /* 0x000fe200080006ff */
[C---:B------:R-:W-:Y:S02]  /*12c0*/  IMAD R11, R17.reuse, UR5, R26 ;  /* 0x00000005110b7c24 */ /* 0x040fe4000f8e021a */
[----:B------:R-:W-:-:S04]  /*12d0*/  IMAD.WIDE.U32 R26, R17, UR4, R28 ;  /* 0x00000004111a7c25 */ /* 0x000fc8000f8e001c */
[----:B------:R-:W-:Y:S01]  /*12e0*/  IMAD.IADD R27, R27, 0x1, R11 ;  /* 0x000000011b1b7824 */ /* 0x000fe200078e020b */
[----:B------:R-:W-:Y:S01]  /*12f0*/  IADD3.X R11, PT, PT, R14, R15, R22, P1, P0 ;  /* 0x0000000f0e0b7210 */ /* 0x000fe20000fe0416 */
[----:B------:R-:W-:Y:S02]  /*1300*/  IMAD.MOV.U32 R14, RZ, RZ, R214 ;  /* 0x000000ffff0e7224 */ /* 0x000fe400078e00d6 */
[----:B------:R-:W-:Y:S02]  /*1310*/  IMAD.MOV.U32 R15, RZ, RZ, RZ ;  /* 0x000000ffff0f7224 */ /* 0x000fe400078e00ff */
[----:B------:R-:W-:Y:S01]  /*1320*/  IMAD.WIDE.U32 R30, R206, UR6, R26 ;  /* 0x00000006ce1e7c25 */ /* 0x000fe2000f8e001a */
[----:B---3--:R-:W-:-:S03]  /*1330*/  SHF.R.U32.HI R246, RZ, 0x5, R246 ;  /* 0x00000005fff67819 */ /* 0x008fc600000116f6 */
[----:B--2---:R-:W-:-:S04]  /*1340*/  IMAD.WIDE.U32 R22, R17, R2, R14 ;  /* 0x0000000211167225 */ /* 0x004fc800078e000e */
[----:B------:R-:W-:Y:S01]  /*1350*/  IMAD R26, R19, R2, RZ ;  /* 0x00000002131a7224 */ /* 0x000fe200078e02ff */
[----:B------:R-:W-:Y:S01]  /*1360*/  IADD3 R28, P0, PT, R20, R22, RZ ;  /* 0x00000016141c7210 */ /* 0x000fe20007f1e0ff */
[----:B------:R-:W-:Y:S01]  /*1370*/  IMAD R31, R206, UR7, R31 ;  /* 0x00000007ce1f7c24 */ /* 0x000fe2000f8e021f */
[----:B------:R-:W2:Y:S01]  /*1380*/  LDC R22, c[0x0][0x508] ;  /* 0x00014200ff167b82 */ /* 0x000ea20000000800 */
[----:B------:R-:W-:Y:S01]  /*1390*/  IMAD R26, R17, R3, R26 ;  /* 0x00000003111a7224 */ /* 0x000fe200078e021a */
[----:B------:R-:W3:Y:S04]  /*13a0*/  LDCU.64 UR6, c[0x0][0x550] ;  /* 0x0000aa00ff0677ac */ /* 0x000ee80008000a00 */
[----:B------:R-:W-:Y:S01]  /*13b0*/  IADD3.X R29, PT, PT, R9, R23, R26, P0, !PT ;  /* 0x00000017091d7210 */ /* 0x000fe200007fe41a */
[----:B------:R-:W-:Y:S01]  /*13c0*/  IMAD.WIDE.U32 R26, R215, UR4, R30 ;  /* 0x00000004d71a7c25 */ /* 0x000fe2000f8e001e */
[----:B----4-:R-:W-:-:S03]  /*13d0*/  LOP3.LUT R9, R21, 0x1f, RZ, 0xc0, !PT ;  /* 0x0000001f15097812 */ /* 0x010fc600078ec0ff */
[----:B-----5:R-:W-:-:S04]  /*13e0*/  IMAD.WIDE.U32 R20, R4, UR16, RZ ;  /* 0x0000001004147c25 */ /* 0x020fc8000f8e00ff */
[----:B------:R-:W-:Y:S01]  /*13f0*/  IMAD R17, R246, UR26, R9 ;  /* 0x0000001af6117c24 */ /* 0x000fe2000f8e0209 */
[----:B------:R-:W-:Y:S01]  /*1400*/  SEL R4, R20, RZ, P4 ;  /* 0x000000ff14047207 */ /* 0x000fe20002000000 */
[----:B------:R-:W-:Y:S02]  /*1410*/  IMAD R20, R5, UR16, R21 ;  /* 0x0000001005147c24 */ /* 0x000fe4000f8e0215 */
[----:B------:R-:W-:Y:S01]  /*1420*/  IMAD R229, R215, UR5, R27 ;  /* 0x00000005d7e57c24 */ /* 0x000fe2000f8e021b */
[----:B------:R-:W-:Y:S01]  /*1430*/  IADD3 R5, P1, P0, R17, R24, R4 ;  /* 0x0000001811057210 */ /* 0x000fe2000783e004 */
[----:B------:R-:W-:Y:S01]  /*1440*/  VIADD R4, R232, UR21 ;  /* 0x00000015e8047c36 */ /* 0x000fe20008000000 */
[----:B------:R-:W4:Y:S01]  /*1450*/  LDCU.64 UR4, c[0x0][0x380] ;  /* 0x00007000ff0477ac */ /* 0x000f220008000a00 */
[----:B------:R-:W-:Y:S01]  /*1460*/  IMAD.WIDE.U32 R28, R206, UR14, R28 ;  /* 0x0000000ece1c7c25 */ /* 0x000fe2000f8e001c */
[----:B------:R-:W5:Y:S01]  /*1470*/  LDC.64 R24, c[0x0][0x5e8] ;  /* 0x00017a00ff187b82 */ /* 0x000f620000000a00 */
[----:B------:R-:W-:-:S02]  /*1480*/  SHF.R.S32.HI R17, RZ, 0x1f, R17 ;  /* 0x0000001fff117819 */ /* 0x000fc40000011411 */
[----:B--2---:R-:W-:Y:S01]  /*1490*/  IADD3 R22, PT, PT, R4, -R22, -R239 ;  /* 0x8000001604167210 */ /* 0x004fe20007ffe8ef */
[----:B------:R-:W-:Y:S01]  /*14a0*/  IMAD R29, R206, UR15, R29 ;  /* 0x0000000fce1d7c24 */ /* 0x000fe2000f8e021d */
[----:B------:R-:W2:Y:S01]  /*14b0*/  LDCU.64 UR14, c[0x0][0x570] ;  /* 0x0000ae00ff0e77ac */ /* 0x000ea20008000a00 */
[----:B------:R-:W-:Y:S02]  /*14c0*/  SEL R20, R20, RZ, P4 ;  /* 0x000000ff14147207 */ /* 0x000fe40002000000 */
[----:B------:R-:W-:Y:S01]  /*14d0*/  SHF.R.S32.HI R19, RZ, 0x1f, R22 ;  /* 0x0000001fff137819 */ /* 0x000fe20000011416 */
[----:B------:R-:W-:Y:S01]  /*14e0*/  IMAD.WIDE.U32 R28, R215, R2, R28 ;  /* 0x00000002d71c7225 */ /* 0x000fe200078e001c */
[----:B------:R-:W-:Y:S02]  /*14f0*/  IADD3.X R11, PT, PT, R17, R11, R20, P1, P0 ;  /* 0x0000000b110b7210 */ /* 0x000fe40000fe0414 */
[----:B------:R-:W-:Y:S01]  /*1500*/  LEA.HI R19, R19, R22, RZ, 0x6 ;  /* 0x0000001613137211 */ /* 0x000fe200078f30ff */
[----:B------:R-:W-:Y:S01]  /*1510*/  IMAD R227, R215, R3, R29 ;  /* 0x00000003d7e37224 */ /* 0x000fe200078e021d */
[----:B------:R-:W-:Y:S01]  /*1520*/  IADD3 R5, P0, PT, R5, UR28, RZ ;  /* 0x0000001c05057c10 */ /* 0x000fe2000ff1e0ff */
[----:B------:R-:W-:Y:S01]  /*1530*/  IMAD.U32 R20, RZ, RZ, UR28 ;  /* 0x0000001cff147e24 */ /* 0x000fe2000f8e00ff */
[----:B------:R-:W-:-:S02]  /*1540*/  SHF.R.S32.HI R19, RZ, 0x6, R19 ;  /* 0x00000006ff137819 */ /* 0x000fc40000011413 */
[C---:B----4-:R-:W-:Y:S02]  /*1550*/  LEA R226, P1, R28.reuse, UR4, 0x1 ;  /* 0x000000041ce27c11 */ /* 0x050fe4000f8208ff */
[----:B------:R-:W-:Y:S02]  /*1560*/  VIMNMX R222, PT, PT, RZ, R19, !PT ;  /* 0x00000013ffde7248 */ /* 0x000fe40007fe0100 */
[----:B------:R-:W-:Y:S02]  /*1570*/  LEA.HI.X R227, R28, UR5, R227, 0x1, P1 ;  /* 0x000000051ce37c11 */ /* 0x000fe400088f0ce3 */
[----:B------:R-:W-:Y:S02]  /*1580*/  ISETP.GT.AND P1, PT, R237, R222, PT ;  /* 0x000000deed00720c */ /* 0x000fe40003f24270 */
[----:B------:R-:W-:Y:S02]  /*1590*/  LEA.HI.X.SX32 R20, R20, R11, 0x1, P0 ;  /* 0x0000000b14147211 */ /* 0x000fe400000f0eff */
[----:B--2---:R-:W-:-:S02]  /*15a0*/  LEA R242, P0, R5, UR14, 0x2 ;  /* 0x0000000e05f27c11 */ /* 0x004fc4000f8010ff */
[----:B------:R-:W-:Y:S02]  /*15b0*/  LEA R17, R13, R18, 0x6 ;  /* 0x000000120d117211 */ /* 0x000fe400078e30ff */
[C---:B---3--:R-:W-:Y:S02]  /*15c0*/  LEA R228, P3, R26.reuse, UR6, 0x1 ;  /* 0x000000061ae47c11 */ /* 0x048fe4000f8608ff */
[----:B------:R-:W-:Y:S01]  /*15d0*/  LEA.HI.X R243, R5, UR15, R20, 0x2, P0 ;  /* 0x0000000f05f37c11 */ /* 0x000fe200080f1414 */
[----:B-----5:R-:W-:Y:S01]  /*15e0*/  IMAD.WIDE R224, R17, 0x4, R24 ;  /* 0x0000000411e07825 */ /* 0x020fe200078e0218 */
[----:B------:R-:W-:Y:S02]  /*15f0*/  IADD3 R11, P0, PT, R215, 0x20, RZ ;  /* 0x00000020d70b7810 */ /* 0x000fe40007f1e0ff */
[----:B------:R-:W-:Y:S01]  /*1600*/  LEA.HI.X R229, R26, UR7, R229, 0x1, P3 ;  /* 0x000000071ae57c11 */ /* 0x000fe200098f0ce5 */
[----:B------:R-:W-:Y:S01]  /*1610*/  IMAD R5, R13, 0x40, R16 ;  /* 0x000000400d057824 */ /* 0x000fe200078e0210 */
[C---:B------:R-:W-:Y:S01]  /*1620*/  SHF.L.U64.HI R16, R2.reuse, 0x5, R3 ;  /* 0x0000000502107819 */ /* 0x040fe20000010203 */
[----:B------:R-:W-:Y:S01]  /*1630*/  IMAD.SHL.U32 R3, R2, 0x20, RZ ;  /* 0x0000002002037824 */ /* 0x000fe200078e00ff */
[----:B------:R-:W-:Y:S01]  /*1640*/  IADD3 R17, PT, PT, R215, 0x20, RZ ;  /* 0x00000020d7117810 */ /* 0x000fe20007ffe0ff */
[----:B------:R-:W-:-:S02]  /*1650*/  IMAD.MOV.U32 R223, RZ, RZ, R225 ;  /* 0x000000ffffdf7224 */ /* 0x000fc400078e00e1 */
[----:B-1----:R-:W-:-:S04]  /*1660*/  IMAD.WIDE R248, R5, 0x4, R248 ;  /* 0x0000000405f87825 */ /* 0x002fc800078e02f8 */
        /* <DEDUP_REMOVED lines=13> */
.L_x_413:
[----:B------:R-:W1:Y:S01]  /*1740*/  LDCU.64 UR10, c[0x0][0x5c0] ;  /* 0x0000b800ff0a77ac */ /* 0x000e620008000a00 */
[----:B------:R-:W-:-:S05]  /*1750*/  IADD3 R0, PT, PT, R238, R241, RZ ;  /* 0x000000f1ee007210 */ /* 0x000fca0007ffe0ff */
[C---:B-1----:R-:W-:Y:S02]  /*1760*/  IMAD R3, R0.reuse, UR11, RZ ;  /* 0x0000000b00037c24 */ /* 0x042fe4000f8e02ff */
[----:B------:R-:W-:-:S05]  /*1770*/  IMAD.WIDE.U32 R4, R0, UR10, RZ ;  /* 0x0000000a00047c25 */ /* 0x000fca000f8e00ff */
[----:B------:R-:W-:Y:S02]  /*1780*/  IADD3 R0, PT, PT, R5, R3, RZ ;  /* 0x0000000305007210 */ /* 0x000fe40007ffe0ff */
.L_x_414:
        /* <DEDUP_REMOVED lines=11> */
.L_x_415:
[----:B------:R-:W1:Y:S01]  /*1840*/  LDCU.64 UR6, c[0x0][0x5c8] ;  /* 0x0000b900ff0677ac */ /* 0x000e620008000a00 */
[----:B------:R-:W-:-:S05]  /*1850*/  IADD3 R238, PT, PT, R238, R241, RZ ;  /* 0x000000f1eeee7210 */ /* 0x000fca0007ffe0ff */
[C---:B-1----:R-:W-:Y:S02]  /*1860*/  IMAD R5, R238.reuse, UR7, RZ ;  /* 0x00000007ee057c24 */ /* 0x042fe4000f8e02ff */
[----:B------:R-:W-:-:S05]  /*1870*/  IMAD.WIDE.U32 R6, R238, UR6, RZ ;  /* 0x00000006ee067c25 */ /* 0x000fca000f8e00ff */
[----:B------:R-:W-:-:S07]  /*1880*/  IADD3 R5, PT, PT, R7, R5, RZ ;  /* 0x0000000507057210 */ /* 0x000fce0007ffe0ff */
.L_x_416:
        /* <DEDUP_REMOVED lines=27> */
.L_x_418:
[----:B------:R-:W-:Y:S05]  /*1a40*/  BSYNC.RECONVERGENT B0 ;  /* 0x0000000000007941 */ /* 0x000fea0003800200 */
.L_x_417:
        /* <DEDUP_REMOVED lines=15> */
.L_x_420:
[----:B------:R-:W-:Y:S05]  /*1b40*/  BSYNC.RECONVERGENT B0 ;  /* 0x0000000000007941 */ /* 0x000fea0003800200 */
.L_x_419:
        /* <DEDUP_REMOVED lines=22> */
.L_x_422:
[----:B------:R-:W-:Y:S05]  /*1cb0*/  BSYNC.RECONVERGENT B0 ;  /* 0x0000000000007941 */ /* 0x000fea0003800200 */
.L_x_421:
[----:B------:R-:W-:Y:S05]  /*1cc0*/  @P3 BRA `(.L_x_423) ;  /* 0x0000005400183947 */ /* 0x000fea0003800000 */
[----:B------:R-:W4:Y:S01]  /*1cd0*/  LDCU UR10, c[0x0][0x440] ;  /* 0x00008800ff0a77ac */ /* 0x000f220008000800 */
[----:B---3--:R-:W-:Y:S01]  /*1ce0*/  MOV R5, R3 ;  /* 0x0000000300057202 */ /* 0x008fe20000000f00 */
[----:B------:R-:W-:Y:S01]  /*1cf0*/  IMAD R2, R2, UR6, RZ ;  /* 0x0000000602027c24 */ /* 0x000fe2000f8e02ff */
[----:B------:R-:W3:Y:S01]  /*1d00*/  LDCU.64 UR4, c[0x0][0x568] ;  /* 0x0000ad00ff0477ac */ /* 0x000ee20008000a00 */
[----:B------:R-:W-:Y:S02]  /*1d10*/  IMAD.MOV.U32 R4, RZ, RZ, R6 ;  /* 0x000000ffff047224 */ /* 0x000fe400078e0006 */
[C---:B------:R-:W-:Y:S02]  /*1d20*/  IMAD R2, R11.reuse, UR7, R2 ;  /* 0x000000070b027c24 */ /* 0x040fe4000f8e0202 */
[----:B------:R-:W-:-:S04]  /*1d30*/  IMAD.WIDE.U32 R4, R11, UR6, R4 ;  /* 0x000000060b047c25 */ /* 0x000fc8000f8e0004 */
[----:B------:R-:W-:Y:S01]  /*1d40*/  IMAD.IADD R3, R5, 0x1, R2 ;  /* 0x0000000105037824 */ /* 0x000fe200078e0202 */
[----:B----4-:R-:W-:Y:S02]  /*1d50*/  ISETP.GE.AND P0, PT, R214, UR10, PT ;  /* 0x0000000ad6007c0c */ /* 0x010fe4000bf06270 */
[----:B---3--:R-:W-:-:S04]  /*1d60*/  LEA R2, P1, R4, UR4, 0x1 ;  /* 0x0000000404027c11 */ /* 0x008fc8000f8208ff */
[----:B------:R-:W-:-:S07]  /*1d70*/  LEA.HI.X R3, R4, UR5, R3, 0x1, P1 ;  /* 0x0000000504037c11 */ /* 0x000fce00088f0c03 */
[----:B------:R3:W-:Y:S01]  /*1d80*/  @!P0 STG.E.128 desc[UR18][R2.64], RZ ;  /* 0x000000ff02008986 */ /* 0x0007e2000c101d12 */
[----:B------:R-:W-:-:S13]  /*1d90*/  ISETP.GE.AND P0, PT, R208, UR10, PT ;  /* 0x0000000ad0007c0c */ /* 0x000fda000bf06270 */
[----:B------:R-:W-:Y:S05]  /*1da0*/  @P0 BRA `(.L_x_423) ;  /* 0x0000005000e00947 */ /* 0x000fea0003800000 */
[----:B------:R4:W-:Y:S01]  /*1db0*/  STG.E.128 desc[UR18][R2.64+0x80], RZ ;  /* 0x000080ff02007986 */ /* 0x0009e2000c101d12 */
[----:B------:R-:W-:Y:S05]  /*1dc0*/  BRA `(.L_x_423) ;  /* 0x0000005000d87947 */ /* 0x000fea0003800000 */
.L_x_412:
[----:B------:R-:W-:Y:S01]  /*1dd0*/  IMAD.U32 R5, RZ, RZ, UR10 ;  /* 0x0000000aff057e24 */ /* 0x000fe2000f8e00ff */
[----:B------:R-:W-:Y:S01]  /*1de0*/  UIMAD UR6, UR20, UR10, URZ ;  /* 0x0000000a140672a4 */ /* 0x000fe2000f8e02ff */
[----:B------:R-:W-:Y:S02]  /*1df0*/  @P4 BAR.SYNC.DEFER_BLOCKING 0x0 ;  /* 0x0000000000004b1d */ /* 0x000fe40000010000 */
[----:B------:R-:W-:Y:S01]  /*1e00*/  IMAD.WIDE.U32 R18, R5, UR21, R14 ;  /* 0x0000001505127c25 */ /* 0x000fe2000f8e000e */
[----:B------:R-:W-:Y:S01]  /*1e10*/  UIMAD UR6, UR21, UR11, UR6 ;  /* 0x0000000b150672a4 */ /* 0x000fe2000f8e0206 */
[----:B------:R-:W-:Y:S02]  /*1e20*/  LOP3.LUT R5, R13, 0x80000001, RZ, 0xc0, !PT ;  /* 0x800000010d057812 */ /* 0x000fe400078ec0ff */
[----:B------:R-:W1:Y:S01]  /*1e30*/  LDCU.64 UR4, c[0x0][0x3d8] ;  /* 0x00007b00ff0477ac */ /* 0x000e620008000a00 */
[----:B------:R-:W-:Y:S01]  /*1e40*/  IADD3 R20, P0, PT, R12, R18, RZ ;  /* 0x000000120c147210 */ /* 0x000fe20007f1e0ff */
[----:B------:R-:W-:Y:S03]  /*1e50*/  BSSY.RECONVERGENT B0, `(.L_x_424) ;  /* 0x0000021000007945 */ /* 0x000fe60003800200 */
[----:B------:R-:W-:-:S02]  /*1e60*/  IADD3.X R21, PT, PT, R10, UR6, R19, P0, !PT ;  /* 0x000000060a157c10 */ /* 0x000fc400087fe413 */
[----:B------:R-:W-:Y:S02]  /*1e70*/  IADD3 R10, PT, PT, R239, -UR21, RZ ;  /* 0x80000015ef0a7c10 */ /* 0x000fe4000fffe0ff */
[----:B------:R-:W-:Y:S02]  /*1e80*/  ISETP.NE.AND P0, PT, R5, 0x1, PT ;  /* 0x000000010500780c */ /* 0x000fe40003f05270 */
[----:B------:R-:W-:Y:S02]  /*1e90*/  ISETP.GE.AND P6, PT, R215, R10, PT ;  /* 0x0000000ad700720c */ /* 0x000fe40003fc6270 */
[----:B------:R-:W-:Y:S01]  /*1ea0*/  SEL R5, RZ, 0x4000, P0 ;  /* 0x00004000ff057807 */ /* 0x000fe20000000000 */
[----:B-1----:R-:W-:Y:S02]  /*1eb0*/  IMAD R19, R0, UR4, RZ ;  /* 0x0000000400137c24 */ /* 0x002fe4000f8e02ff */
[----:B------:R-:W-:-:S04]  /*1ec0*/  IMAD.WIDE.U32 R20, R6, UR4, R20 ;  /* 0x0000000406147c25 */ /* 0x000fc8000f8e0014 */
[----:B------:R-:W-:-:S04]  /*1ed0*/  IMAD R19, R6, UR5, R19 ;  /* 0x0000000506137c24 */ /* 0x000fc8000f8e0213 */
[----:B------:R-:W-:Y:S01]  /*1ee0*/  IMAD.IADD R19, R21, 0x1, R19 ;  /* 0x0000000115137824 */ /* 0x000fe200078e0213 */
[----:B------:R-:W-:Y:S06]  /*1ef0*/  @P6 BRA `(.L_x_425) ;  /* 0x0000000000506947 */ /* 0x000fec0003800000 */
[----:B------:R-:W1:Y:S01]  /*1f00*/  LDCU UR6, c[0x0][0x440] ;  /* 0x00008800ff0677ac */ /* 0x000e620008000800 */
[----:B------:R-:W-:Y:S01]  /*1f10*/  IMAD.MOV.U32 R18, RZ, RZ, R20 ;  /* 0x000000ffff127224 */ /* 0x000fe200078e0014 */
[----:B------:R-:W2:Y:S03]  /*1f20*/  LDCU.64 UR4, c[0x0][0x390] ;  /* 0x00007200ff0477ac */ /* 0x000ea60008000a00 */
        /* <DEDUP_REMOVED lines=17> */
.L_x_425:
[----:B------:R2:W-:Y:S04]  /*2040*/  STS.128 [R212+0x10000], RZ ;  /* 0x010000ffd4007388 */ /* 0x0005e80000000c00 */
[----:B------:R2:W-:Y:S02]  /*2050*/  STS.128 [R212+0x12000], RZ ;  /* 0x012000ffd4007388 */ /* 0x0005e40000000c00 */
.L_x_426:
[----:B------:R-:W-:Y:S05]  /*2060*/  BSYNC.RECONVERGENT B0 ;  /* 0x0000000000007941 */ /* 0x000fea0003800200 */
.L_x_424:
        /* <DEDUP_REMOVED lines=26> */
.L_x_428:
[----:B------:R-:W-:Y:S05]  /*2210*/  BSYNC.RECONVERGENT B0 ;  /* 0x0000000000007941 */ /* 0x000fea0003800200 */
.L_x_427:
        /* <DEDUP_REMOVED lines=21> */
.L_x_430:
[----:B------:R1:W-:Y:S04]  /*2370*/  STS.128 [R212+0x8000], RZ ;  /* 0x008000ffd4007388 */ /* 0x0003e80000000c00 */
[----:B------:R1:W-:Y:S02]  /*2380*/  STS.128 [R212+0xa000], RZ ;  /* 0x00a000ffd4007388 */ /* 0x0003e40000000c00 */
.L_x_431:
[----:B------:R-:W-:Y:S05]  /*2390*/  BSYNC.RECONVERGENT B0 ;  /* 0x0000000000007941 */ /* 0x000fea0003800200 */
.L_x_429:
[----:B------:R-:W-:Y:S01]  /*23a0*/  ISETP.GE.AND P3, PT, R17, R10, PT ;  /* 0x0000000a1100720c */ /* 0x000fe20003f66270 */
[----:B------:R-:W-:-:S12]  /*23b0*/  BSSY.RECONVERGENT B0, `(.L_x_432) ;  /* 0x0000016000007945 */ /* 0x000fd80003800200 */
[----:B------:R1:W-:Y:S04]  /*23c0*/  @P3 STS.128 [R212+0x9000], RZ ;  /* 0x009000ffd4003388 */ /* 0x0003e80000000c00 */
[----:B------:R1:W-:Y:S01]  /*23d0*/  @P3 STS.128 [R212+0xb000], RZ ;  /* 0x00b000ffd4003388 */ /* 0x0003e20000000c00 */
[----:B------:R-:W-:Y:S05]  /*23e0*/  @P3 BRA `(.L_x_433) ;  /* 0x0000000000483947 */ /* 0x000fea0003800000 */
[----:B------:R-:W5:Y:S01]  /*23f0*/  LDCU UR4, c[0x0][0x440] ;  /* 0x00008800ff0477ac */ /* 0x000f620008000800 */
[----:B------:R-:W-:Y:S02]  /*2400*/  IMAD.U32 R17, RZ, RZ, UR27 ;  /* 0x0000001bff117e24 */ /* 0x000fe4000f8e00ff */
[----:B-1----:R-:W-:Y:S02]  /*2410*/  IMAD.U32 R13, RZ, RZ, UR27 ;  /* 0x0000001bff0d7e24 */ /* 0x002fe4000f8e00ff */
[----:B------:R-:W-:Y:S01]  /*2420*/  IMAD.U32 R12, RZ, RZ, UR25 ;  /* 0x00000019ff0c7e24 */ /* 0x000fe2000f8e00ff */
        /* <DEDUP_REMOVED lines=14> */
.L_x_433:
[----:B------:R-:W-:Y:S05]  /*2510*/  BSYNC.RECONVERGENT B0 ;  /* 0x0000000000007941 */ /* 0x000fea0003800200 */
.L_x_432:
        /* <DEDUP_REMOVED lines=19> */
.L_x_435:
[----:B------:R1:W-:Y:S04]  /*2650*/  STS.128 [R235], RZ ;  /* 0x000000ffeb007388 */ /* 0x0003e80000000c00 */
[----:B------:R1:W-:Y:S02]  /*2660*/  STS.128 [R235+0x2000], RZ ;  /* 0x002000ffeb007388 */ /* 0x0003e40000000c00 */
.L_x_436:
[----:B------:R-:W-:Y:S05]  /*2670*/  BSYNC.RECONVERGENT B0 ;  /* 0x0000000000007941 */ /* 0x000fea0003800200 */
.L_x_434:
[C---:B-1----:R-:W-:Y:S01]  /*2680*/  VIADD R13, R210.reuse, 0x8 ;  /* 0x00000008d20d7836 */ /* 0x042fe20000000000 */
        /* <DEDUP_REMOVED lines=26> */
.L_x_438:
[----:B------:R-:W-:Y:S05]  /*2830*/  BSYNC.RECONVERGENT B0 ;  /* 0x0000000000007941 */ /* 0x000fea0003800200 */
.L_x_437:
        /* <DEDUP_REMOVED lines=34> */
.L_x_440:
[----:B------:R1:W-:Y:S04]  /*2a60*/  STS.128 [R212+0xc000], RZ ;  /* 0x00c000ffd4007388 */ /* 0x0003e80000000c00 */
[----:B------:R1:W-:Y:S02]  /*2a70*/  STS.128 [R212+0xe000], RZ ;  /* 0x00e000ffd4007388 */ /* 0x0003e40000000c00 */
.L_x_441:
[----:B------:R-:W-:Y:S05]  /*2a80*/  BSYNC.RECONVERGENT B0 ;  /* 0x0000000000007941 */ /* 0x000fea0003800200 */
.L_x_439:
[----:B------:R1:W-:Y:S01]  /*2a90*/  @P5 STS.128 [R212+0xd000], RZ ;  /* 0x00d000ffd4005388 */ /* 0x0003e20000000c00 */
[----:B------:R-:W-:Y:S03]  /*2aa0*/  BSSY.RECONVERGENT B0, `(.L_x_442) ;  /* 0x0000019000007945 */ /* 0x000fe60003800200 */
        /* <DEDUP_REMOVED lines=24> */
.L_x_443:
[----:B------:R-:W-:Y:S05]  /*2c30*/  BSYNC.RECONVERGENT B0 ;  /* 0x0000000000007941 */ /* 0x000fea0003800200 */
.L_x_442:
[----:B------:R-:W0:Y:S01]  /*2c40*/  LDGDEPBAR ;  /* 0x00000000000079af */ /* 0x000e220000000000 */
[----:B------:R-:W3:Y:S01]  /*2c50*/  LDC.64 R12, c[0x0][0x528] ;  /* 0x00014a00ff0c7b82 */ /* 0x000ee20000000a00 */
[----:B------:R-:W-:Y:S01]  /*2c60*/  IMAD R230, R207, UR22, R206 ;  /* 0x00000016cfe67c24 */ /* 0x000fe2000f8e02ce */
[----:B------:R-:W1:Y:S01]  /*2c70*/  LDCU UR10, c[0x0][0x590] ;  /* 0x0000b200ff0a77ac */ /* 0x000e620008000800 */
[----:B------:R-:W1:Y:S01]  /*2c80*/  S2R R220, SR_TID.X ;  /* 0x0000000000dc7919 */ /* 0x000e620000002100 */
[----:B--2---:R-:W-:Y:S01]  /*2c90*/  IADD3 R7, PT, PT, R236, R210, R239 ;  /* 0x000000d2ec077210 */ /* 0x004fe20007ffe0ef */
[----:B------:R-:W2:Y:S03]  /*2ca0*/  LDCU UR4, c[0x0][0x440] ;  /* 0x00008800ff0477ac */ /* 0x000ea60008000800 */
[----:B------:R-:W1:Y:S01]  /*2cb0*/  LDC R219, c[0x0][0x44c] ;  /* 0x00011300ffdb7b82 */ /* 0x000e620000000800 */
[----:B------:R-:W1:Y:S01]  /*2cc0*/  LDCU UR5, c[0x0][0x3e0] ;  /* 0x00007c00ff0577ac */ /* 0x000e620008000800 */
[----:B------:R-:W1:Y:S01]  /*2cd0*/  LDCU UR7, c[0x0][0x45c] ;  /* 0x00008b80ff0777ac */ /* 0x000e620008000800 */
[----:B------:R-:W1:Y:S01]  /*2ce0*/  LDCU.U8 UR6, c[0x0][0x4f8] ;  /* 0x00009f00ff0677ac */ /* 0x000e620008000000 */
[----:B------:R-:W-:-:S04]  /*2cf0*/  DEPBAR.LE SB0, 0x1 ;  /* 0x000080400000791a */ /* 0x000fc80000000000 */
[----:B------:R-:W-:Y:S06]  /*2d00*/  BAR.SYNC.DEFER_BLOCKING 0x0 ;  /* 0x0000000000007b1d */ /* 0x000fec0000010000 */
[----:B---3--:R-:W3:Y:S04]  /*2d10*/  LDG.E.64 R10, desc[UR18][R12.64+0x8] ;  /* 0x000008120c0a7981 */ /* 0x008ee8000c1e1b00 */
[----:B------:R-:W2:Y:S01]  /*2d20*/  LDG.E.64 R2, desc[UR18][R12.64] ;  /* 0x000000120c027981 */ /* 0x000ea2000c1e1b00 */
[----:B------:R-:W-:Y:S01]  /*2d30*/  IMAD.SHL.U32 R230, R230, 0x20, RZ ;  /* 0x00000020e6e67824 */ /* 0x000fe200078e00ff */
[----:B------:R-:W-:Y:S01]  /*2d40*/  LOP3.LUT R246, R246, 0x3, RZ, 0xc0, !PT ;  /* 0x00000003f6f67812 */ /* 0x000fe200078ec0ff */
[----:B------:R-:W-:Y:S01]  /*2d50*/  IMAD.SHL.U32 R198, R202, 0x2, RZ ;  /* 0x00000002cac67824 */ /* 0x000fe200078e00ff */
[----:B------:R-:W1:Y:S01]  /*2d60*/  LDSM.16.M88.4 R116, [R203] ;  /* 0x00000000cb74783b */ /* 0x000e620000000200 */
[----:B------:R-:W-:Y:S01]  /*2d70*/  IMAD.SHL.U32 R0, R204, 0x2, RZ ;  /* 0x00000002cc007824 */ /* 0x000fe200078e00ff */
[----:B------:R-:W-:Y:S01]  /*2d80*/  IADD3 R221, PT, PT, R4, 0x40, -R239 ;  /* 0x0000004004dd7810 */ /* 0x000fe20007ffe8ef */
[----:B------:R-:W-:Y:S01]  /*2d90*/  IMAD.MOV.U32 R244, RZ, RZ, 0x10 ;  /* 0x00000010fff47424 */ /* 0x000fe200078e00ff */
[----:B------:R-:W1:Y:S01]  /*2da0*/  LDSM.16.M88.4 R120, [R203+0x800] ;  /* 0x00080000cb78783b */ /* 0x000e620000000200 */
[----:B------:R-:W-:Y:S01]  /*2db0*/  IMAD.SHL.U32 R188, R204, 0x2, RZ ;  /* 0x00000002ccbc7824 */ /* 0x000fe200078e00ff */
[----:B------:R-:W-:Y:S01]  /*2dc0*/  CS2R R94, SRZ ;  /* 0x00000000005e7805 */ /* 0x000fe2000001ff00 */
[--C-:B------:R-:W-:Y:S01]  /*2dd0*/  IMAD.IADD R189, R203, 0x1, R198.reuse ;  /* 0x00000001cbbd7824 */ /* 0x100fe200078e02c6 */
[----:B------:R-:W1:Y:S01]  /*2de0*/  LDSM.16.M88.4 R148, [R203+0x2000] ;  /* 0x00200000cb94783b */ /* 0x000e620000000200 */
[--C-:B------:R-:W-:Y:S01]  /*2df0*/  IMAD.IADD R191, R205, 0x1, R198.reuse ;  /* 0x00000001cdbf7824 */ /* 0x100fe200078e02c6 */
[----:B------:R-:W-:Y:S01]  /*2e00*/  CS2R R92, SRZ ;  /* 0x00000000005c7805 */ /* 0x000fe2000001ff00 */
[----:B------:R-:W-:Y:S01]  /*2e10*/  IMAD.IADD R195, R199, 0x1, R198 ;  /* 0x00000001c7c37824 */ /* 0x000fe200078e02c6 */
[----:B------:R-:W1:Y:S01]  /*2e20*/  LDSM.16.M88.4 R152, [R203+0x2800] ;  /* 0x00280000cb98783b */ /* 0x000e620000000200 */
[----:B------:R-:W-:Y:S01]  /*2e30*/  IMAD.IADD R232, R7, 0x1, -R232 ;  /* 0x0000000107e87824 */ /* 0x000fe200078e0ae8 */
[----:B------:R-:W-:Y:S01]  /*2e40*/  CS2R R98, SRZ ;  /* 0x0000000000627805 */ /* 0x000fe2000001ff00 */
[--C-:B------:R-:W-:Y:S01]  /*2e50*/  IMAD.IADD R197, R205, 0x1, R5.reuse ;  /* 0x00000001cdc57824 */ /* 0x100fe200078e0205 */
[----:B------:R-:W-:Y:S01]  /*2e60*/  CS2R R96, SRZ ;  /* 0x0000000000607805 */ /* 0x000fe2000001ff00 */
[----:B------:R-:W-:Y:S01]  /*2e70*/  IMAD.IADD R196, R200, 0x1, R5 ;  /* 0x00000001c8c47824 */ /* 0x000fe200078e0205 */
[----:B------:R-:W-:Y:S01]  /*2e80*/  CS2R R90, SRZ ;  /* 0x00000000005a7805 */ /* 0x000fe2000001ff00 */
[----:B------:R-:W-:Y:S01]  /*2e90*/  IMAD.MOV.U32 R231, RZ, RZ, R235 ;  /* 0x000000ffffe77224 */ /* 0x000fe200078e00eb */
        /* <DEDUP_REMOVED lines=26> */
[----:B----4-:R-:W-:Y:S01]  /*3040*/  CS2R R20, SRZ ;  /* 0x0000000000147805 */ /* 0x010fe2000001ff00 */
[----:B------:R-:W-:Y:S01]  /*3050*/  IMAD R246, R237, 0x4, R246 ;  /* 0x00000004edf67824 */ /* 0x000fe200078e02f6 */
[----:B-1----:R-:W-:Y:S01]  /*3060*/  SHF.R.U32.HI R245, RZ, 0x7, R220 ;  /* 0x00000007fff57819 */ /* 0x002fe200000116dc */
[--C-:B------:R-:W-:Y:S01]  /*3070*/  IMAD.IADD R192, R205, 0x1, R188.reuse ;  /* 0x00000001cdc07824 */ /* 0x100fe200078e02bc */
[----:B------:R-:W-:Y:S01]  /*3080*/  USHF.L.U32 UR10, UR10, 0x6, URZ ;  /* 0x000000060a0a7899 */ /* 0x000fe200080006ff */
[----:B------:R-:W-:Y:S01]  /*3090*/  IMAD.IADD R193, R199, 0x1, R188 ;  /* 0x00000001c7c17824 */ /* 0x000fe200078e02bc */
[----:B------:R-:W-:Y:S01]  /*30a0*/  UIADD3 UR21, UPT, UPT, UR21, 0x40, URZ ;  /* 0x0000004015157890 */ /* 0x000fe2000fffe0ff */
[C---:B------:R-:W-:Y:S01]  /*30b0*/  IMAD.IADD R190, R188.reuse, 0x1, R191 ;  /* 0x00000001bcbe7824 */ /* 0x040fe200078e02bf */
[----:B------:R-:W-:Y:S01]  /*30c0*/  USHF.L.U32 UR26, UR26, 0x3, URZ ;  /* 0x000000031a1a7899 */ /* 0x000fe200080006ff */
[----:B------:R-:W-:Y:S01]  /*30d0*/  IMAD.IADD R194, R188, 0x1, R195 ;  /* 0x00000001bcc27824 */ /* 0x000fe200078e02c3 */
[----:B---3--:R-:W-:-:S02]  /*30e0*/  IADD3 R250, P1, P0, R230, R10, R9 ;  /* 0x0000000ae6fa7210 */ /* 0x008fc4000783e009 */
[----:B------:R-:W-:Y:S02]  /*30f0*/  SHF.R.S32.HI R230, RZ, 0x1f, R230 ;  /* 0x0000001fffe67819 */ /* 0x000fe400000114e6 */
[----:B--2---:R-:W-:Y:S01]  /*3100*/  R2UR UR12, R2 ;  /* 0x00000000020c72ca */ /* 0x004fe200000e0000 */
[----:B------:R-:W-:Y:S01]  /*3110*/  IMAD.IADD R2, R203, 0x1, R198 ;  /* 0x00000001cb027824 */ /* 0x000fe200078e02c6 */
[----:B------:R-:W-:Y:S01]  /*3120*/  IADD3.X R230, PT, PT, R230, R11, RZ, P1, P0 ;  /* 0x0000000be6e67210 */ /* 0x000fe20000fe04ff */
[----:B------:R-:W-:Y:S01]  /*3130*/  IMAD.WIDE.U32 R250, R250, -0x2daee0ad, RZ ;  /* 0xd2511f53fafa7825 */ /* 0x000fe200078e00ff */
[----:B------:R-:W-:Y:S02]  /*3140*/  R2UR UR11, R3 ;  /* 0x00000000030b72ca */ /* 0x000fe400000e0000 */
[----:B------:R-:W-:Y:S01]  /*3150*/  LOP3.LUT P0, RZ, R220, 0x4, RZ, 0xc0, !PT ;  /* 0x00000004dcff7812 */ /* 0x000fe2000780c0ff */
[----:B------:R-:W-:Y:S01]  /*3160*/  IMAD.IADD R3, R203, 0x1, R0 ;  /* 0x00000001cb037824 */ /* 0x000fe200078e0200 */
[----:B------:R-:W1:Y:S01]  /*3170*/  LDSM.16.M88.4 R132, [R2] ;  /* 0x000000000284783b */ /* 0x000e620000000200 */
[----:B------:R-:W-:Y:S01]  /*3180*/  IMAD.IADD R0, R0, 0x1, R2 ;  /* 0x0000000100007824 */ /* 0x000fe200078e0202 */
[----:B------:R-:W-:-:S02]  /*3190*/  SEL R244, R244, 0xfffffff0, !P0 ;  /* 0xfffffff0f4f47807 */ /* 0x000fc40004000000 */
[----:B------:R-:W2:Y:S01]  /*31a0*/  LDSM.16.M88.4 R124, [R3] ;  /* 0x00000000037c783b */ /* 0x000ea20000000200 */
[----:B------:R-:W-:Y:S02]  /*31b0*/  UIADD3 UR34, UPT, UPT, UR12, -0x61c88647, URZ ;  /* 0x9e3779b90c227890 */ /* 0x000fe4000fffe0ff */
[----:B------:R-:W-:Y:S01]  /*31c0*/  IMAD.IADD R240, R211, 0x1, R244 ;  /* 0x00000001d3f07824 */ /* 0x000fe200078e02f4 */
[----:B------:R-:W3:Y:S01]  /*31d0*/  LDSM.16.M88.4 R128, [R3+0x800] ;  /* 0x000800000380783b */ /* 0x000ee20000000200 */
[----:B------:R-:W-:Y:S02]  /*31e0*/  UIADD3 UR33, UPT, UPT, UR11, -0x4498517b, URZ ;  /* 0xbb67ae850b217890 */ /* 0x000fe4000fffe0ff */
[----:B------:R-:W-:Y:S01]  /*31f0*/  UIADD3 UR32, UPT, UPT, UR12, 0x3c6ef372, URZ ;  /* 0x3c6ef3720c207890 */ /* 0x000fe2000fffe0ff */
[----:B------:R-:W4:Y:S01]  /*3200*/  LDSM.16.M88.4 R156, [R3+0x2000] ;  /* 0x00200000039c783b */ /* 0x000f220000000200 */
[----:B------:R-:W-:Y:S02]  /*3210*/  UIADD3 UR31, UPT, UPT, UR11, 0x76cf5d0a, URZ ;  /* 0x76cf5d0a0b1f7890 */ /* 0x000fe4000fffe0ff */
[----:B------:R-:W-:Y:S01]  /*3220*/  UIADD3 UR30, UPT, UPT, UR12, -0x255992d5, URZ ;  /* 0xdaa66d2b0c1e7890 */ /* 0x000fe2000fffe0ff */
[----:B------:R1:W2:Y:S01]  /*3230*/  LDSM.16.M88.4 R160, [R3+0x2800] ;  /* 0x0028000003a0783b */ /* 0x0002a20000000200 */
[----:B------:R-:W-:-:S02]  /*3240*/  UIADD3 UR29, UPT, UPT, UR11, 0x32370b8f, URZ ;  /* 0x32370b8f0b1d7890 */ /* 0x000fc4000fffe0ff */
[----:B------:R-:W-:Y:S01]  /*3250*/  UIADD3 UR28, UPT, UPT, UR12, 0x78dde6e4, URZ ;  /* 0x78dde6e40c1c7890 */ /* 0x000fe2000fffe0ff */
[----:B------:R-:W2:Y:S01]  /*3260*/  LDSM.16.M88.4 R136, [R2+0x800] ;  /* 0x000800000288783b */ /* 0x000ea20000000200 */
[----:B------:R-:W-:Y:S02]  /*3270*/  UIADD3 UR22, UPT, UPT, UR11, -0x126145ec, URZ ;  /* 0xed9eba140b167890 */ /* 0x000fe4000fffe0ff */
[----:B------:R-:W-:Y:S01]  /*3280*/  UIADD3 UR20, UPT, UPT, UR12, 0x1715609d, URZ ;  /* 0x1715609d0c147890 */ /* 0x000fe2000fffe0ff */
[----:B------:R-:W2:Y:S01]  /*3290*/  LDSM.16.M88.4 R164, [R2+0x2000] ;  /* 0x0020000002a4783b */ /* 0x000ea20000000200 */
[----:B------:R-:W-:Y:S02]  /*32a0*/  UIADD3 UR15, UPT, UPT, UR11, -0x56f99767, URZ ;  /* 0xa90668990b0f7890 */ /* 0x000fe4000fffe0ff */
[----:B------:R-:W-:Y:S01]  /*32b0*/  UIADD3 UR14, UPT, UPT, UR12, -0x4ab325aa, URZ ;  /* 0xb54cda560c0e7890 */ /* 0x000fe2000fffe0ff */
[----:B------:R3:W2:Y:S01]  /*32c0*/  LDSM.16.M88.4 R168, [R2+0x2800] ;  /* 0x0028000002a8783b */ /* 0x0006a20000000200 */
[----:B------:R-:W-:-:S03]  /*32d0*/  UIADD3 UR13, UPT, UPT, UR11, 0x646e171e, URZ ;  /* 0x646e171e0b0d7890 */ /* 0x000fc6000fffe0ff */
[----:B------:R-:W2:Y:S04]  /*32e0*/  LDSM.16.M88.4 R140, [R0] ;  /* 0x00000000008c783b */ /* 0x000ea80000000200 */
[----:B------:R-:W2:Y:S01]  /*32f0*/  LDSM.16.M88.4 R144, [R0+0x800] ;  /* 0x000800000090783b */ /* 0x000ea20000000200 */
[----:B-1----:R-:W-:-:S03]  /*3300*/  IMAD.IADD R3, R188, 0x1, R189 ;  /* 0x00000001bc037824 */ /* 0x002fc600078e02bd */
[----:B------:R-:W1:Y:S04]  /*3310*/  LDSM.16.M88.4 R172, [R0+0x2000] ;  /* 0x0020000000ac783b */ /* 0x000e680000000200 */
[----:B------:R4:W1:Y:S01]  /*3320*/  LDSM.16.M88.4 R176, [R0+0x2800] ;  /* 0x0028000000b0783b */ /* 0x0008620000000200 */
[----:B---3--:R-:W-:Y:S02]  /*3330*/  IMAD.IADD R2, R203, 0x1, R188 ;  /* 0x00000001cb027824 */ /* 0x008fe400078e02bc */
[----:B----4-:R-:W-:-:S07]  /*3340*/  IMAD.IADD R0, R201, 0x1, R198 ;  /* 0x00000001c9007824 */ /* 0x010fce00078e02c6 */
.L_x_446:
[----:B------:R-:W0:Y:S01]  /*3350*/  LDGDEPBAR ;  /* 0x00000000000079af */ /* 0x000e220000000000 */
[--C-:B------:R-:W-:Y:S02]  /*3360*/  IMAD.IADD R182, R188, 0x1, R197.reuse ;  /* 0x00000001bcb67824 */ /* 0x100fe400078e02c5 */
[----:B------:R-:W-:Y:S02]  /*3370*/  IMAD.IADD R181, R198, 0x1, R197 ;  /* 0x00000001c6b57824 */ /* 0x000fe400078e02c5 */
[----:B------:R-:W-:Y:S02]  /*3380*/  IMAD.MOV.U32 R225, RZ, RZ, R223 ;  /* 0x000000ffffe17224 */ /* 0x000fe400078e00df */
[----:B------:R-:W-:Y:S02]  /*3390*/  IMAD.IADD R180, R188, 0x1, R181 ;  /* 0x00000001bcb47824 */ /* 0x000fe400078e02b5 */
[----:B------:R-:W-:Y:S02]  /*33a0*/  VIADD R246, R246, 0xfffffffc ;  /* 0xfffffffcf6f67836 */ /* 0x000fe40000000000 */
[----:B------:R-:W-:Y:S02]  /*33b0*/  IMAD.U32 R186, RZ, RZ, UR17 ;  /* 0x00000011ffba7e24 */ /* 0x000fe4000f8e00ff */
[----:B------:R-:W-:Y:S04]  /*33c0*/  IMAD.WIDE.U32 R184, R246, -0x326172a9, RZ ;  /* 0xcd9e8d57f6b87825 */ /* 0x000fe800078e00ff */
[----:B------:R-:W-:Y:S01]  /*33d0*/  VIADD R236, R236, 0xffffffc0 ;  /* 0xffffffc0ecec7836 */ /* 0x000fe20000000000 */
[----:B------:R-:W-:Y:S01]  /*33e0*/  LOP3.LUT R187, R230, UR12, R185, 0x96, !PT ;  /* 0x0000000ce6bb7c12 */ /* 0x000fe2000f8e96b9 */
[----:B------:R-:W-:Y:S03]  /*33f0*/  VIADD R237, R237, 0xffffffff ;  /* 0xffffffffeded7836 */ /* 0x000fe60000000000 */
[----:B------:R-:W-:Y:S01]  /*3400*/  ISETP.GE.AND P5, PT, R236, R221, PT ;  /* 0x000000ddec00720c */ /* 0x000fe20003fa6270 */
[----:B------:R-:W-:Y:S04]  /*3410*/  DEPBAR.LE SB0, 0x0 ;  /* 0x000080000000791a */ /* 0x000fe80000000000 */
[----:B------:R-:W-:Y:S01]  /*3420*/  BAR.SYNC.DEFER_BLOCKING 0x0 ;  /* 0x0000000000007b1d */ /* 0x000fe20000010000 */
[----:B------:R-:W-:Y:S11]  /*3430*/  ISETP.GT.AND P5, PT, R239, UR21, P5 ;  /* 0x00000015ef007c0c */ /* 0x000ff6000afa4270 */
[----:B------:R-:W-:Y:S02]  /*3440*/  @!UPT UIADD3 URZ, UPT, UPT, URZ, URZ, URZ ;  /* 0x000000fffffff290 */ /* 0x000fe4000fffe0ff */
[----:B------:R-:W-:Y:S01]  /*3450*/  @!P5 VIADDMNMX R247, R232, 0xffffffc1, R239, PT ;  /* 0xffffffc1e8f7d846 */ /* 0x000fe200038001ef */
[----:B------:R-:W-:Y:S01]  /*3460*/  @!P5 IMAD.SHL.U32 R183, R220, 0x2, RZ ;  /* 0x00000002dcb7d824 */ /* 0x000fe200078e00ff */
[----:B------:R-:W-:Y:S04]  /*3470*/  @!P5 SHF.R.U32.HI R185, RZ, 0x2, R220 ;  /* 0x00000002ffb9d819 */ /* 0x000fe800000116dc */
[----:B------:R-:W-:Y:S01]  /*3480*/  @!P5 LOP3.LUT R252, R183, 0x6, RZ, 0xc0, !PT ;  /* 0x00000006b7fcd812 */ /* 0x000fe200078ec0ff */
[----:B------:R-:W-:Y:S02]  /*3490*/  IMAD R183, R186, 0x2, R245 ;  /* 0x00000002bab77824 */ /* 0x000fe400078e02f5 */
[----:B------:R-:W-:Y:S01]  /*34a0*/  IMAD.WIDE.U32 R186, R187, -0x2daee0ad, RZ ;  /* 0xd2511f53bbba7825 */ /* 0x000fe200078e00ff */
[----:B------:R-:W-:Y:S02]  /*34b0*/  LDSM.16.M88.4 R52, [R197] ;  /* 0x00000000c534783b */ /* 0x000fe40000000200 */
[----:B------:R-:W-:Y:S02]  /*34c0*/  LOP3.LUT R183, R183, UR11, R251, 0x96, !PT ;  /* 0x0000000bb7b77c12 */ /* 0x000fe4000f8e96fb */
[----:B------:R-:W-:Y:S02]  /*34d0*/  LOP3.LUT R187, R250, UR33, R187, 0x96, !PT ;  /* 0x00000021fabb7c12 */ /* 0x000fe4000f8e96bb */
[----:B------:R-:W-:Y:S01]  /*34e0*/  @!P5 LOP3.LUT R185, R252, 0xe0, R185, 0xf8, !PT ;  /* 0x000000e0fcb9d812 */ /* 0x000fe200078ef8b9 */
[----:B------:R-:W-:Y:S01]  /*34f0*/  IMAD.U32 R252, RZ, RZ, UR17 ;  /* 0x00000011fffc7e24 */ /* 0x000fe2000f8e00ff */
[----:B------:R-:W3:Y:S08]  /*3500*/  LDSM.16.M88.4 R56, [R203+-0x4000] ;  /* 0xffc00000cb38783b */ /* 0x000ef00000000200 */
[----:B------:R-:W4:Y:S08]  /*3510*/  LDSM.16.M88.4 R60, [R203+-0x3800] ;  /* 0xffc80000cb3c783b */ /* 0x000f300000000200 */
[----:B------:R-:W-:Y:S08]  /*3520*/  LDSM.16.M88.4 R64, [R182] ;  /* 0x00000000b640783b */ /* 0x000ff00000000200 */
[----:B------:R-:W2:Y:S08]  /*3530*/  LDSM.16.M88.4 R100, [R2+-0x4000] ;  /* 0xffc000000264783b */ /* 0x000eb00000000200 */
[----:B------:R-:W1:Y:S01]  /*3540*/  LDSM.16.M88.4 R104, [R2+-0x3800] ;  /* 0xffc800000268783b */ /* 0x000e620000000200 */
[C---:B---3--:R-:W-:Y:S07]  /*3550*/  HMMA.16816.F32 R4, R52.reuse, R56, RZ ;  /* 0x000000383404723c */ /* 0x048fee00000018ff */
[----:B------:R-:W-:Y:S01]  /*3560*/  LDSM.16.M88.4 R108, [R181] ;  /* 0x00000000b56c783b */ /* 0x000fe20000000200 */
[C---:B------:R-:W-:Y:S07]  /*3570*/  HMMA.16816.F32 R8, R52.reuse, R58, RZ ;  /* 0x0000003a3408723c */ /* 0x040fee00000018ff */
[----:B------:R-:W3:Y:S01]  /*3580*/  LDSM.16.M88.4 R112, [R189+-0x4000] ;  /* 0xffc00000bd70783b */ /* 0x000ee20000000200 */
[C---:B----4-:R-:W-:Y:S07]  /*3590*/  HMMA.16816.F32 R12, R52.reuse, R60, RZ ;  /* 0x0000003c340c723c */ /* 0x050fee00000018ff */
[----:B------:R-:W-:Y:S01]  /*35a0*/  LDSM.16.M88.4 R56, [R180] ;  /* 0x00000000b438783b */ /* 0x000fe20000000200 */
[----:B------:R-:W-:Y:S07]  /*35b0*/  HMMA.16816.F32 R16, R52, R62, RZ ;  /* 0x0000003e3410723c */ /* 0x000fee00000018ff */
[----:B------:R-:W4:Y:S01]  /*35c0*/  LDSM.16.M88.4 R52, [R189+-0x3800] ;  /* 0xffc80000bd34783b */ /* 0x000f220000000200 */
[C---:B--2---:R-:W-:Y:S07]  /*35d0*/  HMMA.16816.F32 R4, R64.reuse, R100, R4 ;  /* 0x000000644004723c */ /* 0x044fee0000001804 */
[----:B------:R-:W2:Y:S01]  /*35e0*/  LDSM.16.M88.4 R60, [R3+-0x4000] ;  /* 0xffc00000033c783b */ /* 0x000ea20000000200 */
[C---:B------:R-:W-:Y:S07]  /*35f0*/  HMMA.16816.F32 R8, R64.reuse, R102, R8 ;  /* 0x000000664008723c */ /* 0x040fee0000001808 */
[----:B------:R-:W-:Y:S01]  /*3600*/  LDSM.16.M88.4 R100, [R197+0x2000] ;  /* 0x00200000c564783b */ /* 0x000fe20000000200 */
[C---:B-1----:R-:W-:Y:S08]  /*3610*/  HMMA.16816.F32 R12, R64.reuse, R104, R12 ;  /* 0x00000068400c723c */ /* 0x042ff0000000180c */
[----:B------:R-:W-:Y:S01]  /*3620*/  HMMA.16816.F32 R16, R64, R106, R16 ;  /* 0x0000006a4010723c */ /* 0x000fe20000001810 */
[----:B------:R-:W1:Y:S07]  /*3630*/  LDSM.16.M88.4 R64, [R3+-0x3800] ;  /* 0xffc800000340783b */ /* 0x000e6e0000000200 */
[C---:B---3--:R-:W-:Y:S01]  /*3640*/  HMMA.16816.F32 R4, R108.reuse, R112, R4 ;  /* 0x000000706c04723c */ /* 0x048fe20000001804 */
[----:B------:R-:W3:Y:S07]  /*3650*/  LDSM.16.M88.4 R104, [R203+-0x2000] ;  /* 0xffe00000cb68783b */ /* 0x000eee0000000200 */
[C---:B------:R-:W-:Y:S01]  /*3660*/  HMMA.16816.F32 R8, R108.reuse, R114, R8 ;  /* 0x000000726c08723c */ /* 0x040fe20000001808 */
[----:B------:R-:W-:Y:S07]  /*3670*/  LDSM.16.M88.4 R112, [R2+-0x2000] ;  /* 0xffe000000270783b */ /* 0x000fee0000000200 */
[C---:B----4-:R-:W-:Y:S08]  /*3680*/  HMMA.16816.F32 R12, R108.reuse, R52, R12 ;  /* 0x000000346c0c723c */ /* 0x050ff0000000180c */
[----:B------:R-:W-:Y:S01]  /*3690*/  HMMA.16816.F32 R16, R108, R54, R16 ;  /* 0x000000366c10723c */ /* 0x000fe20000001810 */
[----:B------:R-:W4:Y:S07]  /*36a0*/  LDSM.16.M88.4 R52, [R203+-0x1800] ;  /* 0xffe80000cb34783b */ /* 0x000f2e0000000200 */
[C---:B--2---:R-:W-:Y:S01]  /*36b0*/  HMMA.16816.F32 R4, R56.reuse, R60, R4 ;  /* 0x0000003c3804723c */ /* 0x044fe20000001804 */
[----:B------:R-:W2:Y:S07]  /*36c0*/  LDSM.16.M88.4 R108, [R182+0x2000] ;  /* 0x00200000b66c783b */ /* 0x000eae0000000200 */
[C---:B------:R-:W-:Y:S01]  /*36d0*/  HMMA.16816.F32 R8, R56.reuse, R62, R8 ;  /* 0x0000003e3808723c */ /* 0x040fe20000001808 */
[----:B------:R-:W-:Y:S07]  /*36e0*/  LDSM.16.M88.4 R60, [R181+0x2000] ;  /* 0x00200000b53c783b */ /* 0x000fee0000000200 */
[C---:B-1----:R-:W-:Y:S08]  /*36f0*/  HMMA.16816.F32 R12, R56.reuse, R64, R12 ;  /* 0x00000040380c723c */ /* 0x042ff0000000180c */
[----:B------:R-:W-:Y:S01]  /*3700*/  HMMA.16816.F32 R16, R56, R66, R16 ;  /* 0x000000423810723c */ /* 0x000fe20000001810 */
[----:B------:R-:W1:Y:S07]  /*3710*/  LDSM.16.M88.4 R56, [R2+-0x1800] ;  /* 0xffe800000238783b */ /* 0x000e6e0000000200 */
[C---:B---3--:R-:W-:Y:S01]  /*3720*/  HMMA.16816.F32 R4, R100.reuse, R104, R4 ;  /* 0x000000686404723c */ /* 0x048fe20000001804 */
[----:B------:R-:W3:Y:S07]  /*3730*/  LDSM.16.M88.4 R64, [R189+-0x2000] ;  /* 0xffe00000bd40783b */ /* 0x000eee0000000200 */
[C---:B------:R-:W-:Y:S08]  /*3740*/  HMMA.16816.F32 R8, R100.reuse, R106, R8 ;  /* 0x0000006a6408723c */ /* 0x040ff00000001808 */
[C---:B----4-:R-:W-:Y:S08]  /*3750*/  HMMA.16816.F32 R12, R100.reuse, R52, R12 ;  /* 0x00000034640c723c */ /* 0x050ff0000000180c */
[----:B------:R-:W-:Y:S01]  /*3760*/  HMMA.16816.F32 R16, R100, R54, R16 ;  /* 0x000000366410723c */ /* 0x000fe20000001810 */
[----:B------:R-:W4:Y:S07]  /*3770*/  LDSM.16.M88.4 R52, [R189+-0x1800] ;  /* 0xffe80000bd34783b */ /* 0x000f2e0000000200 */
[C---:B--2---:R-:W-:Y:S01]  /*3780*/  HMMA.16816.F32 R4, R108.reuse, R112, R4 ;  /* 0x000000706c04723c */ /* 0x044fe20000001804 */
[----:B------:R-:W-:Y:S07]  /*3790*/  LDSM.16.M88.4 R100, [R3+-0x2000] ;  /* 0xffe000000364783b */ /* 0x000fee0000000200 */
[C---:B------:R-:W-:Y:S03]  /*37a0*/  HMMA.16816.F32 R8, R108.reuse, R114, R8 ;  /* 0x000000726c08723c */ /* 0x040fe60000001808 */
[C---:B------:R-:W-:Y:S04]  /*37b0*/  LEA R114, P0, R210.reuse, R224, 0x2 ;  /* 0x000000e0d2727211 */ /* 0x040fe800078010ff */
[----:B------:R-:W-:Y:S01]  /*37c0*/  LEA.HI.X R115, R210, R225, RZ, 0x2, P0 ;  /* 0x000000e1d2737211 */ /* 0x000fe200000f14ff */
[C---:B-1----:R-:W-:Y:S03]  /*37d0*/  HMMA.16816.F32 R12, R108.reuse, R56, R12 ;  /* 0x000000386c0c723c */ /* 0x042fe6000000180c */
[----:B------:R-:W-:Y:S01]  /*37e0*/  @!P5 IMAD R225, R252, 0x40, R185 ;  /* 0x00000040fce1d824 */ /* 0x000fe200078e02b9 */
[----:B-----5:R-:W-:Y:S03]  /*37f0*/  FSETP.NEU.FTZ.AND P0, PT, R234, -INF , PT ;  /* 0xff800000ea00780b */ /* 0x020fe60003f1d000 */
[C---:B------:R-:W-:Y:S01]  /*3800*/  @!P5 VIADD R105, R225.reuse, 0x19 ;  /* 0x00000019e169d836 */ /* 0x040fe20000000000 */
[----:B------:R-:W-:Y:S01]  /*3810*/  HMMA.16816.F32 R16, R108, R58, R16 ;  /* 0x0000003a6c10723c */ /* 0x000fe20000001810 */
[----:B------:R1:W2:Y:S02]  /*3820*/  LDSM.16.M88.4 R56, [R180+0x2000] ;  /* 0x00200000b438783b */ /* 0x0002a40000000200 */
[-C--:B------:R-:W-:Y:S05]  /*3830*/  @!P5 ISETP.GE.AND P1, PT, R225, R247.reuse, PT ;  /* 0x000000f7e100d20c */ /* 0x080fea0003f26270 */
[C---:B---3--:R-:W-:Y:S08]  /*3840*/  HMMA.16816.F32 R4, R60.reuse, R64, R4 ;  /* 0x000000403c04723c */ /* 0x048ff00000001804 */
[C---:B------:R-:W-:Y:S08]  /*3850*/  HMMA.16816.F32 R8, R60.reuse, R66, R8 ;  /* 0x000000423c08723c */ /* 0x040ff00000001808 */
[C---:B----4-:R-:W-:Y:S03]  /*3860*/  HMMA.16816.F32 R12, R60.reuse, R52, R12 ;  /* 0x000000343c0c723c */ /* 0x050fe6000000180c */
[----:B-1----:R-:W-:Y:S04]  /*3870*/  IMAD.WIDE.U32 R180, R183, -0x326172a9, RZ ;  /* 0xcd9e8d57b7b47825 */ /* 0x002fe800078e00ff */
[----:B------:R-:W-:Y:S01]  /*3880*/  IMAD.WIDE.U32 R182, R187, -0x326172a9, RZ ;  /* 0xcd9e8d57bbb67825 */ /* 0x000fe200078e00ff */
[----:B------:R-:W-:Y:S01]  /*3890*/  HMMA.16816.F32 R16, R60, R54, R16 ;  /* 0x000000363c10723c */ /* 0x000fe20000001810 */
[----:B------:R-:W1:Y:S02]  /*38a0*/  LDSM.16.M88.4 R52, [R3+-0x1800] ;  /* 0xffe800000334783b */ /* 0x000e640000000200 */
[----:B------:R-:W-:Y:S01]  /*38b0*/  LOP3.LUT R184, R184, UR34, R181, 0x96, !PT ;  /* 0x00000022b8b87c12 */ /* 0x000fe2000f8e96b5 */
[----:B------:R-:W-:Y:S01]  /*38c0*/  @!P5 VIADD R187, R225, 0x1 ;  /* 0x00000001e1bbd836 */ /* 0x000fe20000000000 */
[----:B------:R-:W-:Y:S02]  /*38d0*/  LOP3.LUT R185, R180, UR32, R183, 0x96, !PT ;  /* 0x00000020b4b97c12 */ /* 0x000fe4000f8e96b7 */
[----:B------:R-:W-:Y:S01]  /*38e0*/  @!P5 VIADDMNMX R180, R232, 0xffffffc9, R239, PT ;  /* 0xffffffc9e8b4d846 */ /* 0x000fe200038001ef */
[----:B------:R-:W-:Y:S01]  /*38f0*/  IMAD.WIDE.U32 R66, R184, -0x2daee0ad, RZ ;  /* 0xd2511f53b8427825 */ /* 0x000fe200078e00ff */
[C---:B--2---:R-:W-:Y:S01]  /*3900*/  HMMA.16816.F32 R4, R56.reuse, R100, R4 ;  /* 0x000000643804723c */ /* 0x044fe20000001804 */
[----:B------:R-:W2:Y:S04]  /*3910*/  LDG.E R184, desc[UR18][R114.64] ;  /* 0x0000001272b87981 */ /* 0x000ea8000c1e1900 */
[----:B------:R3:W4:Y:S01]  /*3920*/  LDG.E R183, desc[UR18][R114.64+0x20] ;  /* 0x0000201272b77981 */ /* 0x000722000c1e1900 */
[-C--:B------:R-:W-:Y:S01]  /*3930*/  @!P5 ISETP.GE.AND P4, PT, R187, R180.reuse, PT ;  /* 0x000000b4bb00d20c */ /* 0x080fe20003f86270 */
[----:B------:R-:W-:Y:S01]  /*3940*/  IMAD.WIDE.U32 R62, R185, -0x2daee0ad, RZ ;  /* 0xd2511f53b93e7825 */ /* 0x000fe200078e00ff */
[C---:B------:R-:W-:Y:S03]  /*3950*/  HMMA.16816.F32 R8, R56.reuse, R102, R8 ;  /* 0x000000663808723c */ /* 0x040fe60000001808 */
[----:B------:R-:W-:Y:S01]  /*3960*/  LOP3.LUT R252, R186, UR31, R67, 0x96, !PT ;  /* 0x0000001fbafc7c12 */ /* 0x000fe2000f8e9643 */
[----:B------:R-:W-:Y:S01]  /*3970*/  FMUL.FTZ R186, R234, 1.4426950216293334961 ;  /* 0x3fb8aa3beaba7820 */ /* 0x000fe20000410000 */
[----:B------:R-:W-:Y:S01]  /*3980*/  @!P5 VIADD R185, R225, 0x8 ;  /* 0x00000008e1b9d836 */ /* 0x000fe20000000000 */
[-C--:B------:R-:W-:Y:S01]  /*3990*/  @!P5 ISETP.GE.AND P3, PT, R187, R247.reuse, PT ;  /* 0x000000f7bb00d20c */ /* 0x080fe20003f66270 */
[----:B------:R-:W-:Y:S02]  /*39a0*/  @!P5 VIADD R102, R225, 0x10 ;  /* 0x00000010e166d836 */ /* 0x000fe40000000000 */
[----:B------:R-:W-:Y:S01]  /*39b0*/  FSEL R113, R186, RZ, P0 ;  /* 0x000000ffba717208 */ /* 0x000fe20000000000 */
[C---:B------:R-:W-:Y:S01]  /*39c0*/  FMUL.FTZ R186, R233.reuse, 1.4426950216293334961 ;  /* 0x3fb8aa3be9ba7820 */ /* 0x040fe20000410000 */
[----:B------:R-:W-:Y:S01]  /*39d0*/  @!P5 FSEL R4, R4, -INF , !P1 ;  /* 0xff8000000404d808 */ /* 0x000fe20004800000 */
[----:B------:R-:W-:Y:S01]  /*39e0*/  IMAD.WIDE.U32 R106, R252, -0x326172a9, RZ ;  /* 0xcd9e8d57fc6a7825 */ /* 0x000fe200078e00ff */
[----:B------:R-:W-:Y:S02]  /*39f0*/  FSETP.NEU.FTZ.AND P1, PT, R233, -INF , PT ;  /* 0xff800000e900780b */ /* 0x000fe40003f3d000 */
[----:B------:R-:W-:Y:S01]  /*3a00*/  @!P5 FSEL R7, R7, -INF , !P4 ;  /* 0xff8000000707d808 */ /* 0x000fe20006000000 */
[----:B------:R-:W-:Y:S01]  /*3a10*/  @!P5 VIADD R187, R225, 0x9 ;  /* 0x00000009e1bbd836 */ /* 0x000fe20000000000 */
[-C--:B------:R-:W-:Y:S02]  /*3a20*/  @!P5 ISETP.GE.AND P2, PT, R185, R247.reuse, PT ;  /* 0x000000f7b900d20c */ /* 0x080fe40003f46270 */
[----:B------:R-:W-:Y:S02]  /*3a30*/  LOP3.LUT R252, R66, UR29, R63, 0x96, !PT ;  /* 0x0000001d42fc7c12 */ /* 0x000fe4000f8e963f */
[----:B------:R-:W-:Y:S02]  /*3a40*/  @!P5 FSEL R8, R8, -INF , !P2 ;  /* 0xff8000000808d808 */ /* 0x000fe40005000000 */
[----:B---3--:R-:W-:Y:S01]  /*3a50*/  FSEL R114, R186, RZ, P1 ;  /* 0x000000ffba727208 */ /* 0x008fe20000800000 */
[C---:B-1----:R-:W-:Y:S03]  /*3a60*/  HMMA.16816.F32 R12, R56.reuse, R52, R12 ;  /* 0x00000034380c723c */ /* 0x042fe6000000180c */
[----:B------:R-:W-:Y:S01]  /*3a70*/  LOP3.LUT R101, R182, UR30, R107, 0x96, !PT ;  /* 0x0000001eb6657c12 */ /* 0x000fe2000f8e966b */
[--C-:B------:R-:W-:Y:S01]  /*3a80*/  FFMA.FTZ R103, R7, UR7, -R114.reuse ;  /* 0x0000000707677c23 */ /* 0x100fe20008010872 */
[-C--:B------:R-:W-:Y:S01]  /*3a90*/  @!P5 ISETP.GE.AND P1, PT, R225, R180.reuse, PT ;  /* 0x000000b4e100d20c */ /* 0x080fe20003f26270 */
[----:B------:R-:W-:Y:S04]  /*3aa0*/  IMAD.WIDE.U32 R66, R252, -0x326172a9, RZ ;  /* 0xcd9e8d57fc427825 */ /* 0x000fe800078e00ff */
[----:B------:R-:W-:Y:S01]  /*3ab0*/  FFMA.FTZ R107, R8, UR7, -R113 ;  /* 0x00000007086b7c23 */ /* 0x000fe20008010871 */
[----:B------:R-:W-:Y:S01]  /*3ac0*/  HMMA.16816.F32 R16, R56, R54, R16 ;  /* 0x000000363810723c */ /* 0x000fe20000001810 */
[----:B------:R1:W-:Y:S02]  /*3ad0*/  MUFU.EX2 R252, R103 ;  /* 0x0000006700fc7308 */ /* 0x0003e40000000800 */
[----:B------:R-:W-:Y:S01]  /*3ae0*/  @!P5 FSEL R6, R6, -INF , !P1 ;  /* 0xff8000000606d808 */ /* 0x000fe20004800000 */
[----:B------:R-:W-:Y:S01]  /*3af0*/  IMAD.WIDE.U32 R110, R101, -0x2daee0ad, RZ ;  /* 0xd2511f53656e7825 */ /* 0x000fe200078e00ff */
[CC--:B------:R-:W-:Y:S02]  /*3b00*/  @!P5 ISETP.GE.AND P1, PT, R102.reuse, R247.reuse, PT ;  /* 0x000000f76600d20c */ /* 0x0c0fe40003f26270 */
[-C--:B------:R-:W-:Y:S01]  /*3b10*/  @!P5 ISETP.GE.AND P4, PT, R102, R180.reuse, PT ;  /* 0x000000b46600d20c */ /* 0x080fe20003f86270 */
[----:B------:R-:W-:Y:S01]  /*3b20*/  @!P5 VIADD R101, R225, 0x18 ;  /* 0x00000018e165d836 */ /* 0x000fe20000000000 */
[----:B------:R-:W-:Y:S01]  /*3b30*/  @!P5 FSEL R5, R5, -INF , !P3 ;  /* 0xff8000000505d808 */ /* 0x000fe20005800000 */
[----:B------:R-:W-:Y:S01]  /*3b40*/  @!P5 VIADD R102, R225, 0x11 ;  /* 0x00000011e166d836 */ /* 0x000fe20000000000 */
[-C--:B------:R-:W-:Y:S01]  /*3b50*/  @!P5 ISETP.GE.AND P3, PT, R187, R247.reuse, PT ;  /* 0x000000f7bb00d20c */ /* 0x080fe20003f66270 */
[----:B------:R3:W3:Y:S01]  /*3b60*/  MUFU.EX2 R225, R107 ;  /* 0x0000006b00e17308 */ /* 0x0006e20000000800 */
[----:B------:R-:W-:Y:S01]  /*3b70*/  LOP3.LUT R106, R106, UR28, R67, 0x96, !PT ;  /* 0x0000001c6a6a7c12 */ /* 0x000fe2000f8e9643 */
[----:B------:R-:W-:Y:S01]  /*3b80*/  FFMA.FTZ R186, R5, UR7, -R113 ;  /* 0x0000000705ba7c23 */ /* 0x000fe20008010871 */
[----:B------:R-:W-:Y:S02]  /*3b90*/  @!P5 FSEL R9, R9, -INF , !P3 ;  /* 0xff8000000909d808 */ /* 0x000fe40005800000 */
[CC--:B------:R-:W-:Y:S02]  /*3ba0*/  @!P5 ISETP.GE.AND P2, PT, R102.reuse, R247.reuse, PT ;  /* 0x000000f76600d20c */ /* 0x0c0fe40003f46270 */
[-C--:B------:R-:W-:Y:S03]  /*3bb0*/  @!P5 ISETP.GE.AND P3, PT, R102, R180.reuse, PT ;  /* 0x000000b46600d20c */ /* 0x080fe60003f66270 */
[----:B------:R-:W-:Y:S01]  /*3bc0*/  MUFU.EX2 R186, R186 ;  /* 0x000000ba00ba7308 */ /* 0x000fe20000000800 */
[----:B------:R-:W-:Y:S01]  /*3bd0*/  LOP3.LUT R102, R62, UR22, R111, 0x96, !PT ;  /* 0x000000163e667c12 */ /* 0x000fe2000f8e966f */
[----:B------:R-:W-:Y:S01]  /*3be0*/  IMAD.WIDE.U32 R62, R106, -0x2daee0ad, RZ ;  /* 0xd2511f536a3e7825 */ /* 0x000fe200078e00ff */
[-C--:B------:R-:W-:Y:S03]  /*3bf0*/  @!P5 ISETP.GE.AND P0, PT, R185, R180.reuse, PT ;  /* 0x000000b4b900d20c */ /* 0x080fe60003f06270 */
[----:B------:R-:W-:Y:S01]  /*3c00*/  FFMA.FTZ R185, R4, UR7, -R113 ;  /* 0x0000000704b97c23 */ /* 0x000fe20008010871 */
[-C--:B------:R-:W-:Y:S01]  /*3c10*/  @!P5 ISETP.GE.AND P6, PT, R187, R180.reuse, PT ;  /* 0x000000b4bb00d20c */ /* 0x080fe20003fc6270 */
[--C-:B------:R-:W-:Y:S01]  /*3c20*/  FFMA.FTZ R187, R6, UR7, -R114.reuse ;  /* 0x0000000706bb7c23 */ /* 0x100fe20008010872 */
[----:B-1----:R-:W-:Y:S01]  /*3c30*/  LOP3.LUT R103, R110, UR15, R63, 0x96, !PT ;  /* 0x0000000f6e677c12 */ /* 0x002fe2000f8e963f */
[----:B---3--:R-:W-:Y:S01]  /*3c40*/  IMAD.WIDE.U32 R106, R102, -0x326172a9, RZ ;  /* 0xcd9e8d57666a7825 */ /* 0x008fe200078e00ff */
[----:B------:R-:W-:Y:S01]  /*3c50*/  @!P5 FSEL R13, R13, -INF , !P2 ;  /* 0xff8000000d0dd808 */ /* 0x000fe20005000000 */
[----:B------:R-:W1:Y:S01]  /*3c60*/  MUFU.EX2 R185, R185 ;  /* 0x000000b900b97308 */ /* 0x000e620000000800 */
[----:B------:R-:W-:Y:S01]  /*3c70*/  @!P5 FSEL R14, R14, -INF , !P4 ;  /* 0xff8000000e0ed808 */ /* 0x000fe20006000000 */
[----:B------:R-:W-:Y:S01]  /*3c80*/  IMAD.WIDE.U32 R110, R103, -0x326172a9, RZ ;  /* 0xcd9e8d57676e7825 */ /* 0x000fe200078e00ff */
[----:B------:R-:W-:Y:S02]  /*3c90*/  LOP3.LUT R102, R66, UR20, R107, 0x96, !PT ;  /* 0x0000001442667c12 */ /* 0x000fe4000f8e966b */
[----:B------:R-:W-:Y:S01]  /*3ca0*/  @!P5 FSEL R10, R10, -INF , !P0 ;  /* 0xff8000000a0ad808 */ /* 0x000fe20004000000 */
[----:B------:R-:W-:Y:S01]  /*3cb0*/  FFMA.FTZ R59, R13, UR7, -R113 ;  /* 0x000000070d3b7c23 */ /* 0x000fe20008010871 */
[----:B------:R-:W-:Y:S01]  /*3cc0*/  PRMT R103, R110, 0x7770, RZ ;  /* 0x000077706e677816 */ /* 0x000fe200000000ff */
[----:B------:R-:W-:Y:S01]  /*3cd0*/  IMAD.WIDE.U32 R66, R102, -0x2daee0ad, RZ ;  /* 0xd2511f5366427825 */ /* 0x000fe200078e00ff */
[----:B------:R-:W-:Y:S01]  /*3ce0*/  LOP3.LUT R106, R106, UR14, R111, 0x96, !PT ;  /* 0x0000000e6a6a7c12 */ /* 0x000fe2000f8e966f */
[----:B------:R-:W3:Y:S01]  /*3cf0*/  MUFU.EX2 R187, R187 ;  /* 0x000000bb00bb7308 */ /* 0x000ee20000000800 */
[----:B------:R-:W-:Y:S01]  /*3d00*/  @!P5 FSEL R11, R11, -INF , !P6 ;  /* 0xff8000000b0bd808 */ /* 0x000fe20007000000 */
[--C-:B------:R-:W-:Y:S01]  /*3d10*/  FFMA.FTZ R61, R10, UR7, -R114.reuse ;  /* 0x000000070a3d7c23 */ /* 0x100fe20008010872 */
[----:B------:R-:W-:Y:S01]  /*3d20*/  ISETP.LE.U32.AND P4, PT, R103, UR6, PT ;  /* 0x0000000667007c0c */ /* 0x000fe2000bf83070 */
[--C-:B------:R-:W-:Y:S01]  /*3d30*/  FFMA.FTZ R14, R14, UR7, -R114.reuse ;  /* 0x000000070e0e7c23 */ /* 0x100fe20008010872 */
[----:B------:R-:W-:Y:S02]  /*3d40*/  @!P5 FSEL R12, R12, -INF , !P1 ;  /* 0xff8000000c0cd808 */ /* 0x000fe40004800000 */
[----:B------:R-:W-:Y:S02]  /*3d50*/  LOP3.LUT R103, R106, 0xffff, RZ, 0xc0, !PT ;  /* 0x0000ffff6a677812 */ /* 0x000fe400078ec0ff */
[CC--:B------:R-:W-:Y:S01]  /*3d60*/  @!P5 ISETP.GE.AND P6, PT, R105.reuse, R247.reuse, PT ;  /* 0x000000f76900d20c */ /* 0x0c0fe20003fc6270 */
[----:B------:R-:W-:Y:S01]  /*3d70*/  FFMA.FTZ R102, R12, UR7, -R113 ;  /* 0x000000070c667c23 */ /* 0x000fe20008010871 */
[-C--:B------:R-:W-:Y:S02]  /*3d80*/  @!P5 ISETP.GE.AND P2, PT, R105, R180.reuse, PT ;  /* 0x000000b46900d20c */ /* 0x080fe40003f46270 */
[C---:B------:R-:W-:Y:S02]  /*3d90*/  LOP3.LUT R105, R106.reuse, 0xff, RZ, 0xc0, !PT ;  /* 0x000000ff6a697812 */ /* 0x040fe400078ec0ff */
[----:B------:R-:W-:Y:S01]  /*3da0*/  PRMT R13, R106, 0x7632, R13 ;  /* 0x000076326a0d7816 */ /* 0x000fe2000000000d */
[----:B------:R-:W-:Y:S01]  /*3db0*/  MUFU.EX2 R102, R102 ;  /* 0x0000006600667308 */ /* 0x000fe20000000800 */
[----:B------:R-:W-:Y:S01]  /*3dc0*/  @!P5 ISETP.GE.AND P0, PT, R101, R247, PT ;  /* 0x000000f76500d20c */ /* 0x000fe20003f06270 */
[----:B------:R-:W-:Y:S01]  /*3dd0*/  FFMA.FTZ R247, R9, UR7, -R113 ;  /* 0x0000000709f77c23 */ /* 0x000fe20008010871 */
[----:B------:R-:W-:Y:S01]  /*3de0*/  SHF.R.U32.HI R58, RZ, 0x8, R103 ;  /* 0x00000008ff3a7819 */ /* 0x000fe20000011667 */
[----:B------:R-:W-:Y:S01]  /*3df0*/  @!P4 FADD.FTZ R225, -R225, -RZ ;  /* 0x800000ffe1e1c221 */ /* 0x000fe20000010100 */
[----:B------:R-:W-:Y:S02]  /*3e00*/  @!P5 FSEL R15, R15, -INF , !P3 ;  /* 0xff8000000f0fd808 */ /* 0x000fe40005800000 */
[----:B------:R-:W-:Y:S03]  /*3e10*/  ISETP.LE.U32.AND P3, PT, R105, UR6, PT ;  /* 0x0000000669007c0c */ /* 0x000fe6000bf63070 */
[----:B------:R-:W-:Y:S01]  /*3e20*/  MUFU.EX2 R247, R247 ;  /* 0x000000f700f77308 */ /* 0x000fe20000000800 */
[----:B------:R-:W-:Y:S01]  /*3e30*/  LOP3.LUT R13, R13, 0xff, RZ, 0xc0, !PT ;  /* 0x000000ff0d0d7812 */ /* 0x000fe200078ec0ff */
[--C-:B------:R-:W-:Y:S01]  /*3e40*/  FFMA.FTZ R15, R15, UR7, -R114.reuse ;  /* 0x000000070f0f7c23 */ /* 0x100fe20008010872 */
[----:B------:R-:W-:Y:S01]  /*3e50*/  @!P5 ISETP.GE.AND P1, PT, R101, R180, PT ;  /* 0x000000b46500d20c */ /* 0x000fe20003f26270 */
[----:B------:R-:W-:Y:S01]  /*3e60*/  FFMA.FTZ R101, R11, UR7, -R114 ;  /* 0x000000070b657c23 */ /* 0x000fe20008010872 */
[----:B------:R-:W-:Y:S02]  /*3e70*/  PRMT R181, R110, 0x7772, RZ ;  /* 0x000077726eb57816 */ /* 0x000fe400000000ff */
[----:B------:R-:W-:Y:S03]  /*3e80*/  LOP3.LUT R115, R62, UR13, R67, 0x96, !PT ;  /* 0x0000000d3e737c12 */ /* 0x000fe6000f8e9643 */
[----:B------:R-:W3:Y:S01]  /*3e90*/  MUFU.EX2 R180, R61 ;  /* 0x0000003d00b47308 */ /* 0x000ee20000000800 */
[----:B------:R-:W-:Y:S02]  /*3ea0*/  LOP3.LUT R105, R58, 0xffff, RZ, 0xc0, !PT ;  /* 0x0000ffff3a697812 */ /* 0x000fe400078ec0ff */
[----:B------:R-:W-:Y:S01]  /*3eb0*/  SHF.R.U32.HI R106, RZ, 0x18, R106 ;  /* 0x00000018ff6a7819 */ /* 0x000fe2000001166a */
[----:B-1----:R-:W-:Y:S01]  /*3ec0*/  @!P3 FADD.FTZ R185, -R185, -RZ ;  /* 0x800000ffb9b9b221 */ /* 0x002fe20000010100 */
[----:B------:R-:W-:Y:S02]  /*3ed0*/  @!P5 FSEL R17, R17, -INF , !P6 ;  /* 0xff8000001111d808 */ /* 0x000fe40007000000 */
[----:B------:R-:W-:Y:S03]  /*3ee0*/  @!P5 FSEL R19, R19, -INF , !P2 ;  /* 0xff8000001313d808 */ /* 0x000fe60005000000 */
[----:B------:R-:W1:Y:S01]  /*3ef0*/  MUFU.EX2 R101, R101 ;  /* 0x0000006500657308 */ /* 0x000e620000000800 */
[----:B------:R-:W-:Y:S02]  /*3f00*/  ISETP.LE.U32.AND P6, PT, R13, UR6, PT ;  /* 0x000000060d007c0c */ /* 0x000fe4000bfc3070 */
[----:B------:R-:W-:Y:S02]  /*3f10*/  ISETP.GT.U32.AND P2, PT, R181, UR6, PT ;  /* 0x00000006b5007c0c */ /* 0x000fe4000bf44070 */
[----:B------:R-:W-:Y:S02]  /*3f20*/  PRMT R182, R110, 0x7771, RZ ;  /* 0x000077716eb67816 */ /* 0x000fe400000000ff */
[----:B------:R-:W-:Y:S03]  /*3f30*/  @!P5 FSEL R16, R16, -INF , !P0 ;  /* 0xff8000001010d808 */ /* 0x000fe60004000000 */
[----:B------:R-:W-:Y:S01]  /*3f40*/  MUFU.EX2 R103, R59 ;  /* 0x0000003b00677308 */ /* 0x000fe20000000800 */
[----:B------:R-:W-:Y:S02]  /*3f50*/  @!P5 FSEL R18, R18, -INF , !P1 ;  /* 0xff8000001212d808 */ /* 0x000fe40004800000 */
[----:B------:R-:W-:Y:S02]  /*3f60*/  LOP3.LUT R181, R115, 0xff, RZ, 0xc0, !PT ;  /* 0x000000ff73b57812 */ /* 0x000fe400078ec0ff */
[----:B------:R-:W-:Y:S01]  /*3f70*/  ISETP.LE.U32.AND P0, PT, R105, UR6, PT ;  /* 0x0000000669007c0c */ /* 0x000fe2000bf03070 */
[----:B---3--:R-:W-:Y:S01]  /*3f80*/  @!P6 FADD.FTZ R187, -R187, -RZ ;  /* 0x800000ffbbbbe221 */ /* 0x008fe20000010100 */
[----:B------:R-:W-:Y:S03]  /*3f90*/  ISETP.LE.U32.AND P5, PT, R106, UR6, PT ;  /* 0x000000066a007c0c */ /* 0x000fe6000bfa3070 */
[----:B------:R-:W-:Y:S01]  /*3fa0*/  MUFU.EX2 R105, R14 ;  /* 0x0000000e00697308 */ /* 0x000fe20000000800 */
[----:B------:R-:W-:Y:S01]  /*3fb0*/  ISETP.GT.U32.AND P1, PT, R182, UR6, PT ;  /* 0x00000006b6007c0c */ /* 0x000fe2000bf24070 */
[----:B------:R-:W-:Y:S01]  /*3fc0*/  @P2 FADD.FTZ R180, -R180, -RZ ;  /* 0x800000ffb4b42221 */ /* 0x000fe20000010100 */
[----:B------:R-:W-:Y:S02]  /*3fd0*/  PRMT R107, R110, 0x7773, RZ ;  /* 0x000077736e6b7816 */ /* 0x000fe400000000ff */
[----:B------:R-:W-:Y:S02]  /*3fe0*/  ISETP.LE.U32.AND P4, PT, R181, UR6, PT ;  /* 0x00000006b5007c0c */ /* 0x000fe4000bf83070 */
[----:B------:R-:W-:Y:S01]  /*3ff0*/  ISETP.GT.U32.AND P3, PT, R107, UR6, PT ;  /* 0x000000066b007c0c */ /* 0x000fe2000bf64070 */
[----:B------:R-:W-:Y:S01]  /*4000*/  FFMA.FTZ R107, R16, UR7, -R113 ;  /* 0x00000007106b7c23 */ /* 0x000fe20008010871 */
[----:B------:R-:W-:Y:S01]  /*4010*/  PRMT R62, R66, 0x7771, RZ ;  /* 0x00007771423e7816 */ /* 0x000fe200000000ff */
[----:B------:R-:W-:Y:S01]  /*4020*/  @!P0 FADD.FTZ R186, -R186, -RZ ;  /* 0x800000ffbaba8221 */ /* 0x000fe20000010100 */
[----:B------:R-:W-:Y:S01]  /*4030*/  LOP3.LUT R181, R115, 0xffff, RZ, 0xc0, !PT ;  /* 0x0000ffff73b57812 */ /* 0x000fe200078ec0ff */
[----:B------:R-:W-:Y:S01]  /*4040*/  @!P5 FADD.FTZ R252, -R252, -RZ ;  /* 0x800000fffcfcd221 */ /* 0x000fe20000010100 */
[----:B------:R-:W-:Y:S01]  /*4050*/  ISETP.GT.U32.AND P6, PT, R62, UR6, PT ;  /* 0x000000063e007c0c */ /* 0x000fe2000bfc4070 */
[----:B------:R-:W-:Y:S01]  /*4060*/  @P1 FADD.FTZ R247, -R247, -RZ ;  /* 0x800000fff7f71221 */ /* 0x000fe20000010100 */
[----:B------:R-:W-:Y:S01]  /*4070*/  SHF.R.U32.HI R182, RZ, 0x18, R115 ;  /* 0x00000018ffb67819 */ /* 0x000fe20000011673 */
[----:B------:R-:W-:Y:S01]  /*4080*/  FFMA.FTZ R113, R17, UR7, -R113 ;  /* 0x0000000711717c23 */ /* 0x000fe20008010871 */
[----:B------:R-:W-:Y:S01]  /*4090*/  PRMT R61, R66, 0x7773, RZ ;  /* 0x00007773423d7816 */ /* 0x000fe200000000ff */
[----:B------:R-:W-:Y:S01]  /*40a0*/  @!P4 FADD.FTZ R102, -R102, -RZ ;  /* 0x800000ff6666c221 */ /* 0x000fe20000010100 */
[----:B------:R-:W-:Y:S01]  /*40b0*/  PRMT R62, R115, 0x7632, R62 ;  /* 0x00007632733e7816 */ /* 0x000fe2000000003e */
[----:B-1----:R-:W-:Y:S01]  /*40c0*/  @P3 FADD.FTZ R101, -R101, -RZ ;  /* 0x800000ff65653221 */ /* 0x002fe20000010100 */
[----:B------:R-:W-:Y:S01]  /*40d0*/  SHF.R.U32.HI R181, RZ, 0x8, R181 ;  /* 0x00000008ffb57819 */ /* 0x000fe200000116b5 */
[--C-:B------:R-:W-:Y:S01]  /*40e0*/  FFMA.FTZ R115, R18, UR7, -R114.reuse ;  /* 0x0000000712737c23 */ /* 0x100fe20008010872 */
[----:B------:R-:W-:Y:S01]  /*40f0*/  ISETP.LE.U32.AND P1, PT, R182, UR6, PT ;  /* 0x00000006b6007c0c */ /* 0x000fe2000bf23070 */
[----:B------:R-:W1:Y:S01]  /*4100*/  MUFU.EX2 R106, R15 ;  /* 0x0000000f006a7308 */ /* 0x000e620000000800 */
[----:B------:R-:W-:Y:S01]  /*4110*/  LOP3.LUT R182, R62, 0xff, RZ, 0xc0, !PT ;  /* 0x000000ff3eb67812 */ /* 0x000fe200078ec0ff */
[----:B------:R-:W-:Y:S01]  /*4120*/  FFMA.FTZ R114, R19, UR7, -R114 ;  /* 0x0000000713727c23 */ /* 0x000fe20008010872 */
[----:B------:R-:W-:Y:S02]  /*4130*/  LOP3.LUT R181, R181, 0xffff, RZ, 0xc0, !PT ;  /* 0x0000ffffb5b57812 */ /* 0x000fe400078ec0ff */
[----:B------:R-:W-:Y:S02]  /*4140*/  ISETP.GT.U32.AND P4, PT, R61, UR6, PT ;  /* 0x000000063d007c0c */ /* 0x000fe4000bf84070 */
[----:B------:R-:W-:Y:S03]  /*4150*/  F2FP.RELU.F16.F32.PACK_AB R61, R186, R185 ;  /* 0x000000b9ba3d723e */ /* 0x000fe600000008ff */
[----:B------:R-:W3:Y:S01]  /*4160*/  MUFU.EX2 R107, R107 ;  /* 0x0000006b006b7308 */ /* 0x000ee20000000800 */
[----:B------:R-:W-:Y:S02]  /*4170*/  F2FP.RELU.F16.F32.PACK_AB R62, R252, R187 ;  /* 0x000000bbfc3e723e */ /* 0x000fe400000008ff */
[----:B------:R-:W-:Y:S01]  /*4180*/  ISETP.LE.U32.AND P3, PT, R181, UR6, PT ;  /* 0x00000006b5007c0c */ /* 0x000fe2000bf63070 */
[----:B------:R-:W-:Y:S01]  /*4190*/  STS [R211], R61 ;  /* 0x0000003dd3007388 */ /* 0x000fe20000000800 */
[----:B------:R-:W-:Y:S02]  /*41a0*/  F2FP.RELU.F16.F32.PACK_AB R181, R247, R225 ;  /* 0x000000e1f7b5723e */ /* 0x000fe400000008ff */
[----:B------:R-:W-:Y:S01]  /*41b0*/  ISETP.LE.U32.AND P2, PT, R182, UR6, PT ;  /* 0x00000006b6007c0c */ /* 0x000fe2000bf43070 */
[----:B------:R3:W-:Y:S01]  /*41c0*/  STS [R211+0x400], R62 ;  /* 0x0004003ed3007388 */ /* 0x0007e20000000800 */
[C---:B------:R-:W-:Y:S01]  /*41d0*/  PRMT R57, R66.reuse, 0x7770, RZ ;  /* 0x0000777042397816 */ /* 0x040fe200000000ff */
[----:B------:R-:W3:Y:S01]  /*41e0*/  MUFU.EX2 R182, R114 ;  /* 0x0000007200b67308 */ /* 0x000ee20000000800 */
[----:B------:R-:W-:Y:S01]  /*41f0*/  PRMT R63, R66, 0x7772, RZ ;  /* 0x00007772423f7816 */ /* 0x000fe200000000ff */
[----:B------:R3:W-:Y:S01]  /*4200*/  STS [R240], R181 ;  /* 0x000000b5f0007388 */ /* 0x0007e20000000800 */
[----:B------:R-:W-:Y:S01]  /*4210*/  ISETP.LE.U32.AND P0, PT, R57, UR6, PT ;  /* 0x0000000639007c0c */ /* 0x000fe2000bf03070 */
[----:B-1----:R-:W-:Y:S01]  /*4220*/  @!P1 FADD.FTZ R106, -R106, -RZ ;  /* 0x800000ff6a6a9221 */ /* 0x002fe20000010100 */
[----:B------:R-:W-:Y:S01]  /*4230*/  ISETP.GT.U32.AND P5, PT, R63, UR6, PT ;  /* 0x000000063f007c0c */ /* 0x000fe2000bfa4070 */
[----:B------:R-:W-:Y:S01]  /*4240*/  @!P3 FADD.FTZ R103, -R103, -RZ ;  /* 0x800000ff6767b221 */ /* 0x000fe20000010100 */
[----:B------:R-:W-:Y:S03]  /*4250*/  F2FP.RELU.F16.F32.PACK_AB R17, R101, R180 ;  /* 0x000000b46511723e */ /* 0x000fe600000008ff */
[----:B------:R-:W1:Y:S01]  /*4260*/  MUFU.EX2 R113, R113 ;  /* 0x0000007100717308 */ /* 0x000e620000000800 */
[----:B------:R-:W-:Y:S01]  /*4270*/  FSETP.GE.FTZ.AND P1, PT, R186, RZ, PT ;  /* 0x000000ffba00720b */ /* 0x000fe20003f36000 */
[----:B------:R-:W-:Y:S01]  /*4280*/  @!P2 FADD.FTZ R105, -R105, -RZ ;  /* 0x800000ff6969a221 */ /* 0x000fe20000010100 */
[----:B------:R-:W-:Y:S01]  /*4290*/  FSETP.GE.FTZ.AND P2, PT, R185, RZ, PT ;  /* 0x000000ffb900720b */ /* 0x000fe20003f56000 */
[----:B------:R-:W-:Y:S03]  /*42a0*/  STS [R240+0x400], R17 ;  /* 0x00040011f0007388 */ /* 0x000fe60000000800 */
[----:B------:R-:W-:Y:S03]  /*42b0*/  F2FP.RELU.F16.F32.PACK_AB R63, R106, R105 ;  /* 0x000000696a3f723e */ /* 0x000fe600000008ff */
[----:B------:R-:W1:Y:S01]  /*42c0*/  MUFU.EX2 R115, R115 ;  /* 0x0000007300737308 */ /* 0x000e620000000800 */
[----:B---3--:R-:W-:Y:S01]  /*42d0*/  @!P0 FADD.FTZ R107, -R107, -RZ ;  /* 0x800000ff6b6b8221 */ /* 0x008fe20000010100 */
[----:B------:R-:W-:Y:S01]  /*42e0*/  @P4 FADD.FTZ R182, -R182, -RZ ;  /* 0x800000ffb6b64221 */ /* 0x000fe20000010100 */
[----:B------:R-:W-:Y:S01]  /*42f0*/  IMAD.IADD R114, R218, 0x1, R244 ;  /* 0x00000001da727824 */ /* 0x000fe200078e02f4 */
[----:B------:R-:W-:Y:S01]  /*4300*/  STS [R218+0x400], R63 ;  /* 0x0004003fda007388 */ /* 0x000fe20000000800 */
[----:B------:R-:W-:Y:S02]  /*4310*/  FSETP.GE.FTZ.AND P0, PT, R225, RZ, PT ;  /* 0x000000ffe100720b */ /* 0x000fe40003f16000 */
[----:B------:R-:W-:Y:S01]  /*4320*/  F2FP.RELU.F16.F32.PACK_AB R62, R103, R102 ;  /* 0x00000066673e723e */ /* 0x000fe200000008ff */
[----:B-1----:R-:W-:Y:S01]  /*4330*/  @P6 FADD.FTZ R113, -R113, -RZ ;  /* 0x800000ff71716221 */ /* 0x002fe20000010100 */
[----:B------:R-:W-:Y:S03]  /*4340*/  ISETP.GT.AND P4, PT, R237, R222, PT ;  /* 0x000000deed00720c */ /* 0x000fe60003f84270 */
[----:B------:R-:W-:Y:S01]  /*4350*/  STS [R218], R62 ;  /* 0x0000003eda007388 */ /* 0x000fe20000000800 */
[----:B------:R-:W-:Y:S02]  /*4360*/  FSETP.GE.FTZ.AND P6, PT, R187, RZ, PT ;  /* 0x000000ffbb00720b */ /* 0x000fe40003fd6000 */
[----:B------:R-:W-:Y:S01]  /*4370*/  F2FP.RELU.F16.F32.PACK_AB R61, R113, R107 ;  /* 0x0000006b713d723e */ /* 0x000fe200000008ff */
[----:B------:R-:W-:Y:S01]  /*4380*/  @P5 FADD.FTZ R115, -R115, -RZ ;  /* 0x800000ff73735221 */ /* 0x000fe20000010100 */
[----:B------:R-:W-:Y:S03]  /*4390*/  FSETP.GE.FTZ.AND P5, PT, R252, RZ, PT ;  /* 0x000000fffc00720b */ /* 0x000fe60003fb6000 */
[----:B------:R-:W-:Y:S01]  /*43a0*/  STS [R114], R61 ;  /* 0x0000003d72007388 */ /* 0x000fe20000000800 */
[----:B------:R-:W-:Y:S05]  /*43b0*/  F2FP.RELU.F16.F32.PACK_AB R181, R182, R115 ;  /* 0x00000073b6b5723e */ /* 0x000fea00000008ff */
[----:B------:R-:W-:Y:S04]  /*43c0*/  STS [R114+0x400], R181 ;  /* 0x000400b572007388 */ /* 0x000fe80000000800 */
[----:B------:R-:W1:Y:S08]  /*43d0*/  LDSM.16.M88.4 R52, [R205+0x8000] ;  /* 0x00800000cd34783b */ /* 0x000e700000000200 */
[----:B------:R-:W3:Y:S08]  /*43e0*/  LDSM.16.M88.4 R56, [R192+0x8000] ;  /* 0x00800000c038783b */ /* 0x000ef00000000200 */
[----:B------:R-:W2:Y:S01]  /*43f0*/  LDSM.16.M88.4 R60, [R191+0x8000] ;  /* 0x00800000bf3c783b */ /* 0x000ea20000000200 */
        /* <DEDUP_REMOVED lines=37> */
[C---:B------:R-:W-:Y:S04]  /*4650*/  FADD.FTZ R181, -R184.reuse, R5 ;  /* 0x00000005b8b57221 */ /* 0x040fe80000010100 */
[-C--:B------:R-:W-:Y:S01]  /*4660*/  FSEL R62, R63, R184.reuse, P2 ;  /* 0x000000b83f3e7208 */ /* 0x080fe20001000000 */
[----:B------:R-:W-:Y:S03]  /*4670*/  HMMA.16816.F32 R16, R56, R178, R16 ;  /* 0x000000b23810723c */ /* 0x000fe60000001810 */
[-C--:B------:R-:W-:Y:S01]  /*4680*/  FSEL R181, R181, R184.reuse, P1 ;  /* 0x000000b8b5b57208 */ /* 0x080fe20000800000 */
[----:B------:R-:W-:Y:S01]  /*4690*/  FADD.FTZ R61, -R184, R8 ;  /* 0x00000008b83d7221 */ /* 0x000fe20000010100 */
[----:B------:R-:W-:Y:S01]  /*46a0*/  FSETP.GE.FTZ.AND P2, PT, R102, RZ, PT ;  /* 0x000000ff6600720b */ /* 0x000fe20003f56000 */
[----:B------:R-:W-:Y:S01]  /*46b0*/  FADD.FTZ R63, -R184, R9 ;  /* 0x00000009b83f7221 */ /* 0x000fe20000010100 */
[----:B------:R-:W-:Y:S01]  /*46c0*/  FSETP.GE.FTZ.AND P1, PT, R103, RZ, PT ;  /* 0x000000ff6700720b */ /* 0x000fe20003f36000 */
[----:B------:R-:W-:Y:S01]  /*46d0*/  FMUL.FTZ R186, R186, R181 ;  /* 0x000000b5baba7220 */ /* 0x000fe20000410000 */
[----:B------:R-:W-:Y:S01]  /*46e0*/  FSEL R61, R61, R184, P0 ;  /* 0x000000b83d3d7208 */ /* 0x000fe20000000000 */
[----:B------:R-:W-:Y:S01]  /*46f0*/  FMUL.FTZ R185, R185, R62 ;  /* 0x0000003eb9b97220 */ /* 0x000fe20000410000 */
[----:B------:R-:W-:Y:S03]  /*4700*/  FSETP.GE.FTZ.AND P0, PT, R247, RZ, PT ;  /* 0x000000fff700720b */ /* 0x000fe60003f16000 */
[----:B------:R-:W-:Y:S01]  /*4710*/  FMUL.FTZ R225, R225, R61 ;  /* 0x0000003de1e17220 */ /* 0x000fe20000410000 */
[-C--:B------:R-:W-:Y:S01]  /*4720*/  FSEL R181, R63, R184.reuse, P0 ;  /* 0x000000b83fb57208 */ /* 0x080fe20000000000 */
[C---:B------:R-:W-:Y:S01]  /*4730*/  FADD.FTZ R61, -R184.reuse, R12 ;  /* 0x0000000cb83d7221 */ /* 0x040fe20000010100 */
[----:B------:R-:W-:Y:S01]  /*4740*/  FSETP.GE.FTZ.AND P0, PT, R113, RZ, PT ;  /* 0x000000ff7100720b */ /* 0x000fe20003f16000 */
[----:B------:R-:W-:Y:S01]  /*4750*/  FADD.FTZ R63, -R184, R13 ;  /* 0x0000000db83f7221 */ /* 0x000fe20000010100 */
[----:B------:R-:W-:Y:S01]  /*4760*/  F2FP.F16.F32.PACK_AB R186, R186, R185 ;  /* 0x000000b9baba723e */ /* 0x000fe200000000ff */
[----:B------:R-:W-:Y:S01]  /*4770*/  FMUL.FTZ R247, R247, R181 ;  /* 0x000000b5f7f77220 */ /* 0x000fe20000410000 */
[-C--:B------:R-:W-:Y:S01]  /*4780*/  FSEL R181, R61, R184.reuse, P2 ;  /* 0x000000b83db57208 */ /* 0x080fe20001000000 */
[----:B------:R-:W-:Y:S01]  /*4790*/  FADD.FTZ R61, -R184, R16 ;  /* 0x00000010b83d7221 */ /* 0x000fe20000010100 */
[-C--:B------:R-:W-:Y:S02]  /*47a0*/  FSEL R185, R63, R184.reuse, P1 ;  /* 0x000000b83fb97208 */ /* 0x080fe40000800000 */
[----:B------:R-:W-:Y:S01]  /*47b0*/  FSETP.GE.FTZ.AND P1, PT, R107, RZ, PT ;  /* 0x000000ff6b00720b */ /* 0x000fe20003f36000 */
[----:B------:R-:W-:Y:S01]  /*47c0*/  FMUL.FTZ R181, R102, R181 ;  /* 0x000000b566b57220 */ /* 0x000fe20000410000 */
[----:B------:R-:W-:Y:S01]  /*47d0*/  F2FP.F16.F32.PACK_AB R225, R247, R225 ;  /* 0x000000e1f7e1723e */ /* 0x000fe200000000ff */
[----:B------:R-:W-:Y:S01]  /*47e0*/  FMUL.FTZ R185, R103, R185 ;  /* 0x000000b967b97220 */ /* 0x000fe20000410000 */
[----:B------:R-:W-:Y:S01]  /*47f0*/  FSEL R102, R61, R184, P1 ;  /* 0x000000b83d667208 */ /* 0x000fe20000800000 */
[----:B------:R-:W-:Y:S01]  /*4800*/  @P0 FADD.FTZ R184, -R184, R17 ;  /* 0x00000011b8b80221 */ /* 0x000fe20000010100 */
[----:B----4-:R-:W-:Y:S02]  /*4810*/  FADD.FTZ R103, -R183, R7 ;  /* 0x00000007b7677221 */ /* 0x010fe40000010100 */
[----:B------:R-:W-:Y:S01]  /*4820*/  F2FP.F16.F32.PACK_AB R185, R185, R181 ;  /* 0x000000b5b9b9723e */ /* 0x000fe200000000ff */
[----:B------:R-:W-:Y:S01]  /*4830*/  FMUL.FTZ R247, R107, R102 ;  /* 0x000000666bf77220 */ /* 0x000fe20000410000 */
[----:B------:R-:W-:Y:S01]  /*4840*/  FMUL.FTZ R184, R113, R184 ;  /* 0x000000b871b87220 */ /* 0x000fe20000410000 */
[----:B------:R-:W-:Y:S01]  /*4850*/  FADD.FTZ R102, -R183, R6 ;  /* 0x00000006b7667221 */ /* 0x000fe20000010100 */
        /* <DEDUP_REMOVED lines=49> */
.L_x_444:
[C---:B------:R-:W-:Y:S01]  /*4b70*/  FADD.FTZ R10, -R183.reuse, R10 ;  /* 0x0000000ab70a7221 */ /* 0x040fe20000010100 */
[----:B------:R-:W-:Y:S01]  /*4b80*/  FSETP.GE.FTZ.AND P0, PT, R180, RZ, PT ;  /* 0x000000ffb400720b */ /* 0x000fe20003f16000 */
[----:B------:R-:W-:Y:S01]  /*4b90*/  FADD.FTZ R4, -R183, R11 ;  /* 0x0000000bb7047221 */ /* 0x000fe20000010100 */
[----:B------:R-:W-:Y:S01]  /*4ba0*/  FSETP.GE.FTZ.AND P1, PT, R101, RZ, PT ;  /* 0x000000ff6500720b */ /* 0x000fe20003f36000 */
[C---:B------:R-:W-:Y:S01]  /*4bb0*/  FADD.FTZ R6, -R183.reuse, R15 ;  /* 0x0000000fb7067221 */ /* 0x040fe20000010100 */
[-C--:B------:R-:W-:Y:S01]  /*4bc0*/  FSEL R5, R10, R183.reuse, P0 ;  /* 0x000000b70a057208 */ /* 0x080fe20000000000 */
[C---:B------:R-:W-:Y:S01]  /*4bd0*/  FADD.FTZ R14, -R183.reuse, R14 ;  /* 0x0000000eb70e7221 */ /* 0x040fe20000010100 */
[-C--:B------:R-:W-:Y:S01]  /*4be0*/  FSEL R102, R102, R183.reuse, P6 ;  /* 0x000000b766667208 */ /* 0x080fe20003000000 */
[----:B------:R-:W-:Y:S01]  /*4bf0*/  FADD.FTZ R18, -R183, R18 ;  /* 0x00000012b7127221 */ /* 0x000fe20000010100 */
[----:B------:R-:W-:Y:S01]  /*4c00*/  FSEL R103, R103, R183, P5 ;  /* 0x000000b767677208 */ /* 0x000fe20002800000 */
[----:B------:R-:W-:Y:S01]  /*4c10*/  FMUL.FTZ R5, R180, R5 ;  /* 0x00000005b4057220 */ /* 0x000fe20000410000 */
[----:B------:R-:W-:Y:S01]  /*4c20*/  FSETP.GE.FTZ.AND P0, PT, R182, RZ, PT ;  /* 0x000000ffb600720b */ /* 0x000fe20003f16000 */
[----:B------:R-:W-:Y:S01]  /*4c30*/  FMUL.FTZ R102, R187, R102 ;  /* 0x00000066bb667220 */ /* 0x000fe20000410000 */
[----:B------:R-:W-:Y:S01]  /*4c40*/  FSETP.GE.FTZ.AND P3, PT, R105, RZ, PT ;  /* 0x000000ff6900720b */ /* 0x000fe20003f76000 */
[----:B------:R-:W-:Y:S01]  /*4c50*/  FMUL.FTZ R103, R252, R103 ;  /* 0x00000067fc677220 */ /* 0x000fe20000410000 */
[----:B------:R-:W-:Y:S01]  /*4c60*/  FSETP.GE.FTZ.AND P2, PT, R106, RZ, PT ;  /* 0x000000ff6a00720b */ /* 0x000fe20003f56000 */
[----:B------:R-:W-:Y:S01]  /*4c70*/  STS [R211+-0x2000], R186 ;  /* 0xffe000bad3007388 */ /* 0x000fe20000000800 */
[-C--:B------:R-:W-:Y:S01]  /*4c80*/  FSEL R4, R4, R183.reuse, P1 ;  /* 0x000000b704047208 */ /* 0x080fe20000800000 */
[----:B------:R-:W-:Y:S01]  /*4c90*/  IMAD.IADD R108, R201, 0x1, R198 ;  /* 0x00000001c96c7824 */ /* 0x000fe200078e02c6 */
[-C--:B------:R-:W-:Y:S02]  /*4ca0*/  FSEL R7, R6, R183.reuse, P2 ;  /* 0x000000b706077208 */ /* 0x080fe40001000000 */
[----:B------:R-:W-:Y:S01]  /*4cb0*/  FSEL R14, R14, R183, P3 ;  /* 0x000000b70e0e7208 */ /* 0x000fe20001800000 */
[----:B------:R-:W-:Y:S01]  /*4cc0*/  FMUL.FTZ R4, R101, R4 ;  /* 0x0000000465047220 */ /* 0x000fe20000410000 */
[----:B------:R-:W-:Y:S01]  /*4cd0*/  FSETP.GE.FTZ.AND P1, PT, R115, RZ, PT ;  /* 0x000000ff7300720b */ /* 0x000fe20003f36000 */
[----:B------:R-:W-:Y:S01]  /*4ce0*/  FMUL.FTZ R7, R106, R7 ;  /* 0x000000076a077220 */ /* 0x000fe20000410000 */
[----:B------:R-:W-:Y:S01]  /*4cf0*/  F2FP.F16.F32.PACK_AB R102, R103, R102 ;  /* 0x000000666766723e */ /* 0x000fe200000000ff */
[----:B------:R-:W-:Y:S01]  /*4d00*/  FMUL.FTZ R14, R105, R14 ;  /* 0x0000000e690e7220 */ /* 0x000fe20000410000 */
[----:B------:R-:W-:Y:S01]  /*4d10*/  FSEL R18, R18, R183, P1 ;  /* 0x000000b712127208 */ /* 0x000fe20000800000 */
[----:B------:R-:W-:Y:S01]  /*4d20*/  @P0 FADD.FTZ R183, -R183, R19 ;  /* 0x00000013b7b70221 */ /* 0x000fe20000010100 */
[----:B------:R-:W-:Y:S01]  /*4d30*/  F2FP.F16.F32.PACK_AB R53, R4, R5 ;  /* 0x000000050435723e */ /* 0x000fe200000000ff */
[----:B------:R-:W-:Y:S01]  /*4d40*/  STS [R211+-0x1c00], R102 ;  /* 0xffe40066d3007388 */ /* 0x000fe20000000800 */
[----:B------:R-:W-:Y:S01]  /*4d50*/  F2FP.F16.F32.PACK_AB R61, R7, R14 ;  /* 0x0000000e073d723e */ /* 0x000fe200000000ff */
[----:B------:R-:W-:Y:S01]  /*4d60*/  FMUL.FTZ R18, R115, R18 ;  /* 0x0000001273127220 */ /* 0x000fe20000410000 */
[----:B------:R-:W-:Y:S02]  /*4d70*/  FMUL.FTZ R183, R182, R183 ;  /* 0x000000b7b6b77220 */ /* 0x000fe40000410000 */
[----:B------:R2:W-:Y:S01]  /*4d80*/  STS [R240+-0x2000], R225 ;  /* 0xffe000e1f0007388 */ /* 0x0005e20000000800 */
[----:B------:R-:W-:Y:S04]  /*4d90*/  F2FP.F16.F32.PACK_AB R247, R184, R247 ;  /* 0x000000f7b8f7723e */ /* 0x000fe800000000ff */
[----:B------:R-:W-:Y:S01]  /*4da0*/  STS [R240+-0x1c00], R53 ;  /* 0xffe40035f0007388 */ /* 0x000fe20000000800 */
[----:B------:R-:W-:Y:S04]  /*4db0*/  F2FP.F16.F32.PACK_AB R183, R183, R18 ;  /* 0x00000012b7b7723e */ /* 0x000fe800000000ff */
[----:B------:R-:W-:Y:S05]  /*4dc0*/  STS [R218+-0x2000], R185 ;  /* 0xffe000b9da007388 */ /* 0x000fea0000000800 */
[----:B------:R-:W-:Y:S05]  /*4dd0*/  STS [R218+-0x1c00], R61 ;  /* 0xffe4003dda007388 */ /* 0x000fea0000000800 */
[----:B------:R-:W-:Y:S05]  /*4de0*/  STS [R114+-0x2000], R247 ;  /* 0xffe000f772007388 */ /* 0x000fea0000000800 */
[----:B------:R-:W-:Y:S01]  /*4df0*/  STS [R114+-0x1c00], R183 ;  /* 0xffe400b772007388 */ /* 0x000fe20000000800 */
[----:B------:R-:W-:Y:S01]  /*4e00*/  BAR.SYNC.DEFER_BLOCKING 0x0 ;  /* 0x0000000000007b1d */ /* 0x000fe20000010000 */
[----:B--2---:R-:W-:Y:S05]  /*4e10*/  IMAD R225, R219, UR5, RZ ;  /* 0x00000005dbe17c24 */ /* 0x004fea000f8e02ff */
[----:B------:R-:W-:Y:S05]  /*4e20*/  LDSM.16.MT88.4 R4, [R201] ;  /* 0x00000000c904783b */ /* 0x000fea0000004200 */
[----:B-1----:R-:W1:Y:S05]  /*4e30*/  LDSM.16.MT88.4 R8, [R200+0x8000] ;  /* 0x00800000c808783b */ /* 0x002e6a0000004200 */
[----:B------:R-:W2:Y:S05]  /*4e40*/  LDSM.16.MT88.4 R12, [R108] ;  /* 0x000000006c0c783b */ /* 0x000eaa0000004200 */
[----:B------:R-:W3:Y:S05]  /*4e50*/  LDSM.16.MT88.4 R16, [R200+0xa000] ;  /* 0x00a00000c810783b */ /* 0x000eea0000004200 */
[----:B------:R-:W-:Y:S05]  /*4e60*/  LDSM.16.MT88.4 R52, [R201+0x800] ;  /* 0x00080000c934783b */ /* 0x000fea0000004200 */
[----:B------:R-:W4:Y:S05]  /*4e70*/  LDSM.16.MT88.4 R56, [R200+0x8800] ;  /* 0x00880000c838783b */ /* 0x000f2a0000004200 */
[----:B------:R-:W5:Y:S05]  /*4e80*/  LDSM.16.MT88.4 R60, [R108+0x800] ;  /* 0x000800006c3c783b */ /* 0x000f6a0000004200 */
[----:B------:R-:W5:Y:S05]  /*4e90*/  LDSM.16.MT88.4 R64, [R200+0xa800] ;  /* 0x00a80000c840783b */ /* 0x000f6a0000004200 */
[----:B------:R-:W-:Y:S01]  /*4ea0*/  LDSM.16.MT88.4 R100, [R200+0x9000] ;  /* 0x00900000c864783b */ /* 0x000fe20000004200 */
[-C--:B-1----:R-:W-:Y:S04]  /*4eb0*/  HMMA.16816.F32 R20, R4, R8.reuse, R20 ;  /* 0x000000080414723c */ /* 0x082fe80000001814 */
[----:B------:R-:W-:Y:S04]  /*4ec0*/  LDSM.16.MT88.4 R104, [R108+0x1000] ;  /* 0x001000006c68783b */ /* 0x000fe80000004200 */
        /* <DEDUP_REMOVED lines=9> */
[----:B------:R-:W-:Y:S05]  /*4f60*/  LDSM.16.MT88.4 R4, [R201+0x1800] ;  /* 0x00180000c904783b */ /* 0x000fea0000004200 */
[----:B------:R-:W3:Y:S02]  /*4f70*/  LDSM.16.MT88.4 R16, [R200+0x9800] ;  /* 0x00980000c810783b */ /* 0x000ee40000004200 */
        /* <DEDUP_REMOVED lines=69> */
.L_x_445:
        /* <DEDUP_REMOVED lines=202> */
[----:B------:R-:W-:Y:S01]  /*6070*/  IADD3 R3, PT, PT, R209, 0xc040, RZ ;  /* 0x0000c040d1037810 */ /* 0x000fe20007ffe0ff */
[----:B------:R-:W3:Y:S01]  /*6080*/  LDCU UR5, c[0x0][0x4fc] ;  /* 0x00009f80ff0577ac */ /* 0x000ee20008000800 */
        /* <DEDUP_REMOVED lines=14> */
[----:B------:R-:W-:Y:S01]  /*6170*/  FMUL.FTZ R77, R77, UR4 ;  /* 0x000000044d4d7c20 */ /* 0x000fe20008410000 */
[----:B------:R-:W-:Y:S01]  /*6180*/  IADD3 R0, PT, PT, R209, 0xc000, RZ ;  /* 0x0000c000d1007810 */ /* 0x000fe20007ffe0ff */
        /* <DEDUP_REMOVED lines=25> */
[----:B---3--:R-:W-:Y:S01]  /*6320*/  FMUL.FTZ R20, R20, UR5 ;  /* 0x0000000514147c20 */ /* 0x008fe20008410000 */
        /* <DEDUP_REMOVED lines=74> */
[----:B------:R-:W-:Y:S01]  /*67d0*/  ISETP.NE.AND P0, PT, R241, -0x1, PT ;  /* 0xfffffffff100780c */ /* 0x000fe20003f05270 */
        /* <DEDUP_REMOVED lines=27> */
.L_x_447:
[----:B------:R-:W2:Y:S01]  /*6990*/  LDCU.64 UR10, c[0x0][0x5c0] ;  /* 0x0000b800ff0a77ac */ /* 0x000ea20008000a00 */
[----:B-1----:R-:W-:-:S05]  /*69a0*/  IADD3 R28, PT, PT, R238, R241, RZ ;  /* 0x000000f1ee1c7210 */ /* 0x002fca0007ffe0ff */
[C---:B--2---:R-:W-:Y:S02]  /*69b0*/  IMAD R3, R28.reuse, UR11, RZ ;  /* 0x0000000b1c037c24 */ /* 0x044fe4000f8e02ff */
[----:B------:R-:W-:-:S05]  /*69c0*/  IMAD.WIDE.U32 R28, R28, UR10, RZ ;  /* 0x0000000a1c1c7c25 */ /* 0x000fca000f8e00ff */
[----:B------:R-:W-:Y:S02]  /*69d0*/  IADD3 R3, PT, PT, R29, R3, RZ ;  /* 0x000000031d037210 */ /* 0x000fe40007ffe0ff */
.L_x_448:
        /* <DEDUP_REMOVED lines=12> */
.L_x_449:
[----:B------:R-:W1:Y:S01]  /*6aa0*/  LDCU.64 UR6, c[0x0][0x5c8] ;  /* 0x0000b900ff0677ac */ /* 0x000e620008000a00 */
[----:B------:R-:W-:-:S05]  /*6ab0*/  IADD3 R4, PT, PT, R238, R241, RZ ;  /* 0x000000f1ee047210 */ /* 0x000fca0007ffe0ff */
[C---:B-1----:R-:W-:Y:S02]  /*6ac0*/  IMAD R0, R4.reuse, UR7, RZ ;  /* 0x0000000704007c24 */ /* 0x042fe4000f8e02ff */
[----:B------:R-:W-:-:S05]  /*6ad0*/  IMAD.WIDE.U32 R4, R4, UR6, RZ ;  /* 0x0000000604047c25 */ /* 0x000fca000f8e00ff */
[----:B------:R-:W-:Y:S02]  /*6ae0*/  IADD3 R0, PT, PT, R5, R0, RZ ;  /* 0x0000000005007210 */ /* 0x000fe40007ffe0ff */
[----:B------:R-:W-:-:S07]  /*6af0*/  MOV R2, R4 ;  /* 0x0000000400027202 */ /* 0x000fce0000000f00 */
.L_x_450:
        /* <DEDUP_REMOVED lines=44> */
.L_x_452:
[----:B------:R-:W-:Y:S05]  /*6dc0*/  BSYNC.RECONVERGENT B0 ;  /* 0x0000000000007941 */ /* 0x000fea0003800200 */
.L_x_451:
        /* <DEDUP_REMOVED lines=15> */
.L_x_454:
[----:B------:R-:W-:Y:S05]  /*6ec0*/  BSYNC.RECONVERGENT B0 ;  /* 0x0000000000007941 */ /* 0x000fea0003800200 */
.L_x_453:
        /* <DEDUP_REMOVED lines=23> */
.L_x_456:
[----:B------:R-:W-:Y:S05]  /*7040*/  BSYNC.RECONVERGENT B0 ;  /* 0x0000000000007941 */ /* 0x000fea0003800200 */
.L_x_455:
        /* <DEDUP_REMOVED lines=14> */
.L_x_423:
[----:B------:R-:W-:Y:S05]  /*7130*/  BSYNC.RECONVERGENT B1 ;  /* 0x0000000000017941 */ /* 0x000fea0003800200 */
.L_x_401:
[----:B------:R-:W2:Y:S01]  /*7140*/  LDCU UR5, c[0x0][0x438] ;  /* 0x00008700ff0577ac */ /* 0x000ea20008000800 */
[----:B-1--4-:R-:W1:Y:S01]  /*7150*/  LDC R7, c[0x0][0x438] ;  /* 0x00010e00ff077b82 */ /* 0x012e620000000800 */
[----:B------:R-:W4:Y:S01]  /*7160*/  LDCU UR6, c[0x0][0x370] ;  /* 0x00006e00ff0677ac */ /* 0x000f220008000800 */
[----:B--2---:R-:W-:-:S04]  /*7170*/  UIADD3 UR5, UPT, UPT, UR5, 0x3f, URZ ;  /* 0x0000003f05057890 */ /* 0x004fc8000fffe0ff */
[----:B------:R-:W-:Y:S02]  /*7180*/  USHF.R.S32.HI UR4, URZ, 0x1f, UR5 ;  /* 0x0000001fff047899 */ /* 0x000fe40008011405 */
[----:B----4-:R-:W-:Y:S02]  /*7190*/  UIADD3 UR17, UPT, UPT, UR6, UR17, URZ ;  /* 0x0000001106117290 */ /* 0x010fe4000fffe0ff */
[----:B------:R-:W-:-:S04]  /*71a0*/  ULEA.HI UR4, UR4, UR5, URZ, 0x6 ;  /* 0x0000000504047291 */ /* 0x000fc8000f8f30ff */
[----:B------:R-:W-:-:S04]  /*71b0*/  USHF.R.S32.HI UR4, URZ, 0x6, UR4 ;  /* 0x00000006ff047899 */ /* 0x000fc80008011404 */
[----:B------:R-:W-:-:S09]  /*71c0*/  UISETP.GE.AND UP0, UPT, UR17, UR4, UPT ;  /* 0x000000041100728c */ /* 0x000fd2000bf06270 */
[----:B------:R-:W-:Y:S05]  /*71d0*/  BRA.U !UP0, `(.L_x_457) ;  /* 0xffffff9108f07547 */ /* 0x000fea000b83ffff */
[----:B------:R-:W-:Y:S05]  /*71e0*/  EXIT ;  /* 0x000000000000794d */ /* 0x000fea0003800000 */
.L_x_458:
        /* <DEDUP_REMOVED lines=9> */
.L_x_1250:


//--------------------- .text._ZN5flash44flash_bwd_dq_dk_dv_loop_seqk_parallel_kernelI23Flash_bwd_kernel_traitsILi128ELi64ELi64ELi8ELi4ELi2ELi2ELb1ELb0EN7cutlass6half_tE19Flash_kernel_traitsILi128ELi64ELi64ELi8ES3_EELb0ELb1ELb0ELb0ELb0ELb0ELb1EEEvNS_16Flash_bwd_paramsE --------------------------
	.section	.text._ZN5flash44flash_bwd_dq_dk_dv_loop_seqk_parallel_kernelI23Flash_bwd_kernel_traitsILi128ELi64ELi64ELi8ELi4ELi2ELi2ELb1ELb0EN7cutlass6half_tE19Flash_kernel_traitsILi128ELi64ELi64ELi8ES3_EELb0ELb1ELb0ELb0ELb0ELb0ELb1EEEvNS_16Flash_bwd_paramsE,"ax",@progbits
	.align	128
        .global         _ZN5flash44flash_bwd_dq_dk_dv_loop_seqk_parallel_kernelI23Flash_bwd_kernel_traitsILi128ELi64ELi64ELi8ELi4ELi2ELi2ELb1ELb0EN7cutlass6half_tE19Flash_kernel_traitsILi128ELi64ELi64ELi8ES3_EELb0ELb1ELb0ELb0ELb0ELb0ELb1EEEvNS_16Flash_bwd_paramsE
        .type           _ZN5flash44flash_bwd_dq_dk_dv_loop_seqk_parallel_kernelI23Flash_bwd_kernel_traitsILi128ELi64ELi64ELi8ELi4ELi2ELi2ELb1ELb0EN7cutlass6half_tE19Flash_kernel_traitsILi128ELi64ELi64ELi8ES3_EELb0ELb1ELb0ELb0ELb0ELb0ELb1EEEvNS_16Flash_bwd_paramsE,@function
        .size           _ZN5flash44flash_bwd_dq_dk_dv_loop_seqk_parallel_kernelI23Flash_bwd_kernel_traitsILi128ELi64ELi64ELi8ELi4ELi2ELi2ELb1ELb0EN7cutlass6half_tE19Flash_kernel_traitsILi128ELi64ELi64ELi8ES3_EELb0ELb1ELb0ELb0ELb0ELb0ELb1EEEvNS_16Flash_bwd_paramsE,(.L_x_1251 - _ZN5flash44flash_bwd_dq_dk_dv_loop_seqk_parallel_kernelI23Flash_bwd_kernel_traitsILi128ELi64ELi64ELi8ELi4ELi2ELi2ELb1ELb0EN7cutlass6half_tE19Flash_kernel_traitsILi128ELi64ELi64ELi8ES3_EELb0ELb1ELb0ELb0ELb0ELb0ELb1EEEvNS_16Flash_bwd_paramsE)
        .other          _ZN5flash44flash_bwd_dq_dk_dv_loop_seqk_parallel_kernelI23Flash_bwd_kernel_traitsILi128ELi64ELi64ELi8ELi4ELi2ELi2ELb1ELb0EN7cutlass6half_tE19Flash_kernel_traitsILi128ELi64ELi64ELi8ES3_EELb0ELb1ELb0ELb0ELb0ELb0ELb1EEEvNS_16Flash_bwd_paramsE,@"STO_CUDA_ENTRY STV_DEFAULT"
_ZN5flash44flash_bwd_dq_dk_dv_loop_seqk_parallel_kernelI23Flash_bwd_kernel_traitsILi128ELi64ELi64ELi8ELi4ELi2ELi2ELb1ELb0EN7cutlass6half_tE19Flash_kernel_traitsILi128ELi64ELi64ELi8ES3_EELb0ELb1ELb0ELb0ELb0ELb0ELb1EEEvNS_16Flash_bwd_paramsE:
.text._ZN5flash44flash_bwd_dq_dk_dv_loop_seqk_parallel_kernelI23Flash_bwd_kernel_traitsILi128ELi64ELi64ELi8ELi4ELi2ELi2ELb1ELb0EN7cutlass6half_tE19Flash_kernel_traitsILi128ELi64ELi64ELi8ES3_EELb0ELb1ELb0ELb0ELb0ELb0ELb1EEEvNS_16Flash_bwd_paramsE:
        /* <DEDUP_REMOVED lines=96> */
.L_x_516:
        /* <DEDUP_REMOVED lines=45> */
.L_x_459:
        /* <DEDUP_REMOVED lines=31> */
.L_x_461:
[----:B------:R-:W2:Y:S01]  /*0ac0*/  LDCU.64 UR14, c[0x0][0x3b8] ;  /* 0x00007700ff0e77ac */ /* 0x000ea20008000a00 */
[----:B------:R-:W-:-:S05]  /*0ad0*/  IADD3 R8, PT, PT, R244, R245, RZ ;  /* 0x000000f5f4087210 */ /* 0x000fca0007ffe0ff */
[C---:B--2---:R-:W-:Y:S02]  /*0ae0*/  IMAD R7, R8.reuse, UR15, RZ ;  /* 0x0000000f08077c24 */ /* 0x044fe4000f8e02ff */
[----:B------:R-:W-:-:S05]  /*0af0*/  IMAD.WIDE.U32 R8, R8, UR14, RZ ;  /* 0x0000000e08087c25 */ /* 0x000fca000f8e00ff */
[----:B------:R-:W-:Y:S02]  /*0b00*/  IADD3 R7, PT, PT, R9, R7, RZ ;  /* 0x0000000709077210 */ /* 0x000fe40007ffe0ff */
.L_x_462:
        /* <DEDUP_REMOVED lines=37> */
.L_x_463:
[----:B------:R-:W1:Y:S01]  /*0d60*/  LDCU.64 UR12, c[0x0][0x3c0] ;  /* 0x00007800ff0c77ac */ /* 0x000e620008000a00 */
[----:B------:R-:W-:-:S05]  /*0d70*/  IADD3 R2, PT, PT, R244, R245, RZ ;  /* 0x000000f5f4027210 */ /* 0x000fca0007ffe0ff */
[C---:B-1----:R-:W-:Y:S02]  /*0d80*/  IMAD R9, R2.reuse, UR13, RZ ;  /* 0x0000000d02097c24 */ /* 0x042fe4000f8e02ff */
[----:B------:R-:W-:-:S05]  /*0d90*/  IMAD.WIDE.U32 R10, R2, UR12, RZ ;  /* 0x0000000c020a7c25 */ /* 0x000fca000f8e00ff */
[----:B------:R-:W-:-:S07]  /*0da0*/  IADD3 R9, PT, PT, R11, R9, RZ ;  /* 0x000000090b097210 */ /* 0x000fce0007ffe0ff */
.L_x_464:
        /* <DEDUP_REMOVED lines=27> */
.L_x_465:
[C---:B------:R-:W-:Y:S02]  /*0f60*/  IMAD R22, R14.reuse, UR7, RZ ;  /* 0x000000070e167c24 */ /* 0x040fe4000f8e02ff */
[----:B------:R-:W-:-:S05]  /*0f70*/  IMAD.WIDE.U32 R24, R14, UR6, RZ ;  /* 0x000000060e187c25 */ /* 0x000fca000f8e00ff */
[----:B------:R-:W-:Y:S02]  /*0f80*/  IADD3 R22, PT, PT, R25, R22, RZ ;  /* 0x0000001619167210 */ /* 0x000fe40007ffe0ff */
.L_x_466:
        /* <DEDUP_REMOVED lines=20> */
.L_x_467:
[----:B------:R-:W1:Y:S01]  /*10d0*/  LDC R12, c[0x0][0x434] ;  /* 0x00010d00ff0c7b82 */ /* 0x000e620000000800 */
[----:B------:R-:W-:-:S04]  /*10e0*/  IMAD R3, R213, UR11, R212 ;  /* 0x0000000bd5037c24 */ /* 0x000fc8000f8e02d4 */
[----:B-1----:R-:W-:-:S03]  /*10f0*/  IMAD R12, R3, R12, RZ ;  /* 0x0000000c030c7224 */ /* 0x002fc600078e02ff */
.L_x_468:
        /* <DEDUP_REMOVED lines=11> */
.L_x_469:
[----:B------:R-:W1:Y:S01]  /*11b0*/  LDC R18, c[0x0][0x444] ;  /* 0x00011100ff127b82 */ /* 0x000e620000000800 */
[----:B------:R-:W-:-:S04]  /*11c0*/  IMAD R3, R213, UR11, R212 ;  /* 0x0000000bd5037c24 */ /* 0x000fc8000f8e02d4 */
[----:B-1----:R-:W-:-:S07]  /*11d0*/  IMAD R18, R3, R18, RZ ;  /* 0x0000001203127224 */ /* 0x002fce00078e02ff */
.L_x_470:
        /* <DEDUP_REMOVED lines=90> */
.L_x_472:
[----:B------:R-:W1:Y:S01]  /*1780*/  LDCU.64 UR10, c[0x0][0x5c0] ;  /* 0x0000b800ff0a77ac */ /* 0x000e620008000a00 */
[----:B------:R-:W-:-:S05]  /*1790*/  IADD3 R0, PT, PT, R244, R245, RZ ;  /* 0x000000f5f4007210 */ /* 0x000fca0007ffe0ff */
[C---:B-1----:R-:W-:Y:S02]  /*17a0*/  IMAD R3, R0.reuse, UR11, RZ ;  /* 0x0000000b00037c24 */ /* 0x042fe4000f8e02ff */
[----:B------:R-:W-:-:S05]  /*17b0*/  IMAD.WIDE.U32 R6, R0, UR10, RZ ;  /* 0x0000000a00067c25 */ /* 0x000fca000f8e00ff */
[----:B------:R-:W-:Y:S02]  /*17c0*/  IADD3 R0, PT, PT, R7, R3, RZ ;  /* 0x0000000307007210 */ /* 0x000fe40007ffe0ff */
.L_x_473:
        /* <DEDUP_REMOVED lines=11> */
.L_x_474:
[----:B------:R-:W1:Y:S01]  /*1880*/  LDCU.64 UR6, c[0x0][0x5c8] ;  /* 0x0000b900ff0677ac */ /* 0x000e620008000a00 */
[----:B------:R-:W-:-:S05]  /*1890*/  IADD3 R244, PT, PT, R244, R245, RZ ;  /* 0x000000f5f4f47210 */ /* 0x000fca0007ffe0ff */
[C---:B-1----:R-:W-:Y:S02]  /*18a0*/  IMAD R7, R244.reuse, UR7, RZ ;  /* 0x00000007f4077c24 */ /* 0x042fe4000f8e02ff */
[----:B------:R-:W-:-:S05]  /*18b0*/  IMAD.WIDE.U32 R8, R244, UR6, RZ ;  /* 0x00000006f4087c25 */ /* 0x000fca000f8e00ff */
[----:B------:R-:W-:Y:S02]  /*18c0*/  IADD3 R7, PT, PT, R9, R7, RZ ;  /* 0x0000000709077210 */ /* 0x000fe40007ffe0ff */
.L_x_475:
        /* <DEDUP_REMOVED lines=27> */
.L_x_477:
[----:B------:R-:W-:Y:S05]  /*1a80*/  BSYNC.RECONVERGENT B0 ;  /* 0x0000000000007941 */ /* 0x000fea0003800200 */
.L_x_476:
        /* <DEDUP_REMOVED lines=15> */
.L_x_479:
[----:B------:R-:W-:Y:S05]  /*1b80*/  BSYNC.RECONVERGENT B0 ;  /* 0x0000000000007941 */ /* 0x000fea0003800200 */
.L_x_478:
        /* <DEDUP_REMOVED lines=22> */
.L_x_481:
[----:B------:R-:W-:Y:S05]  /*1cf0*/  BSYNC.RECONVERGENT B0 ;  /* 0x0000000000007941 */ /* 0x000fea0003800200 */
.L_x_480:
        /* <DEDUP_REMOVED lines=16> */
.L_x_471:
        /* <DEDUP_REMOVED lines=40> */
.L_x_484:
[----:B------:R2:W-:Y:S04]  /*2080*/  STS.128 [R223+0x10000], RZ ;  /* 0x010000ffdf007388 */ /* 0x0005e80000000c00 */
[----:B------:R2:W-:Y:S02]  /*2090*/  STS.128 [R223+0x12000], RZ ;  /* 0x012000ffdf007388 */ /* 0x0005e40000000c00 */
.L_x_485:
[----:B------:R-:W-:Y:S05]  /*20a0*/  BSYNC.RECONVERGENT B0 ;  /* 0x0000000000007941 */ /* 0x000fea0003800200 */
.L_x_483:
        /* <DEDUP_REMOVED lines=26> */
.L_x_487:
[----:B------:R-:W-:Y:S05]  /*2250*/  BSYNC.RECONVERGENT B0 ;  /* 0x0000000000007941 */ /* 0x000fea0003800200 */
.L_x_486:
        /* <DEDUP_REMOVED lines=21> */
.L_x_489:
[----:B------:R1:W-:Y:S04]  /*23b0*/  STS.128 [R223+0x8000], RZ ;  /* 0x008000ffdf007388 */ /* 0x0003e80000000c00 */
[----:B------:R1:W-:Y:S02]  /*23c0*/  STS.128 [R223+0xa000], RZ ;  /* 0x00a000ffdf007388 */ /* 0x0003e40000000c00 */
.L_x_490:
[----:B------:R-:W-:Y:S05]  /*23d0*/  BSYNC.RECONVERGENT B0 ;  /* 0x0000000000007941 */ /* 0x000fea0003800200 */
.L_x_488:
        /* <DEDUP_REMOVED lines=23> */
.L_x_492:
[----:B------:R-:W-:Y:S05]  /*2550*/  BSYNC.RECONVERGENT B0 ;  /* 0x0000000000007941 */ /* 0x000fea0003800200 */
.L_x_491:
        /* <DEDUP_REMOVED lines=19> */
.L_x_494:
[----:B------:R1:W-:Y:S04]  /*2690*/  STS.128 [R240], RZ ;  /* 0x000000fff0007388 */ /* 0x0003e80000000c00 */
[----:B------:R1:W-:Y:S02]  /*26a0*/  STS.128 [R240+0x2000], RZ ;  /* 0x002000fff0007388 */ /* 0x0003e40000000c00 */
.L_x_495:
[----:B------:R-:W-:Y:S05]  /*26b0*/  BSYNC.RECONVERGENT B0 ;  /* 0x0000000000007941 */ /* 0x000fea0003800200 */
.L_x_493:
        /* <DEDUP_REMOVED lines=27> */
.L_x_497:
[----:B------:R-:W-:Y:S05]  /*2870*/  BSYNC.RECONVERGENT B0 ;  /* 0x0000000000007941 */ /* 0x000fea0003800200 */
.L_x_496:
        /* <DEDUP_REMOVED lines=34> */
.L_x_499:
[----:B------:R1:W-:Y:S04]  /*2aa0*/  STS.128 [R223+0xc000], RZ ;  /* 0x00c000ffdf007388 */ /* 0x0003e80000000c00 */
[----:B------:R1:W-:Y:S02]  /*2ab0*/  STS.128 [R223+0xe000], RZ ;  /* 0x00e000ffdf007388 */ /* 0x0003e40000000c00 */
.L_x_500:
[----:B------:R-:W-:Y:S05]  /*2ac0*/  BSYNC.RECONVERGENT B0 ;  /* 0x0000000000007941 */ /* 0x000fea0003800200 */
.L_x_498:
        /* <DEDUP_REMOVED lines=31> */
.L_x_502:
[----:B-1----:R-:W-:Y:S05]  /*2cc0*/  BSYNC.RECONVERGENT B0 ;  /* 0x0000000000007941 */ /* 0x002fea0003800200 */
.L_x_501:
        /* <DEDUP_REMOVED lines=70> */
.L_x_505:
[----:B------:R-:W0:Y:S01]  /*3130*/  LDGDEPBAR ;  /* 0x00000000000079af */ /* 0x000e220000000000 */
[-C--:B------:R-:W-:Y:S02]  /*3140*/  IADD3 R182, PT, PT, R204, R201.reuse, RZ ;  /* 0x000000c9ccb67210 */ /* 0x080fe40007ffe0ff */
[----:B------:R-:W-:Y:S02]  /*3150*/  IADD3 R181, PT, PT, R208, R201, RZ ;  /* 0x000000c9d0b57210 */ /* 0x000fe40007ffe0ff */
[----:B------:R-:W-:Y:S02]  /*3160*/  IADD3 R241, PT, PT, R241, -0x40, RZ ;  /* 0xffffffc0f1f17810 */ /* 0x000fe40007ffe0ff */
[----:B------:R-:W-:Y:S02]  /*3170*/  IADD3 R180, PT, PT, R204, R181, RZ ;  /* 0x000000b5ccb47210 */ /* 0x000fe40007ffe0ff */
[----:B------:R-:W-:Y:S02]  /*3180*/  ISETP.GE.AND P2, PT, R241, R226, PT ;  /* 0x000000e2f100720c */ /* 0x000fe40003f46270 */
[----:B-----5:R-:W-:Y:S02]  /*3190*/  FSETP.NEU.FTZ.AND P0, PT, R239, -INF , PT ;  /* 0xff800000ef00780b */ /* 0x020fe40003f1d000 */
[----:B------:R-:W-:Y:S02]  /*31a0*/  ISETP.GT.AND P2, PT, R243, UR23, P2 ;  /* 0x00000017f3007c0c */ /* 0x000fe40009744270 */
[----:B------:R-:W-:Y:S04]  /*31b0*/  IADD3 R242, PT, PT, R242, -0x1, RZ ;  /* 0xfffffffff2f27810 */ /* 0x000fe80007ffe0ff */
[----:B------:R-:W-:Y:S01]  /*31c0*/  ISETP.GT.AND P4, PT, R242, R227, PT ;  /* 0x000000e3f200720c */ /* 0x000fe20003f84270 */
[----:B------:R-:W-:Y:S04]  /*31d0*/  DEPBAR.LE SB0, 0x0 ;  /* 0x000080000000791a */ /* 0x000fe80000000000 */
[----:B------:R-:W-:Y:S06]  /*31e0*/  BAR.SYNC.DEFER_BLOCKING 0x0 ;  /* 0x0000000000007b1d */ /* 0x000fec0000010000 */
        /* <DEDUP_REMOVED lines=25> */
[----:B------:R-:W-:Y:S07]  /*3380*/  LDSM.16.M88.4 R112, [R202+-0x2000] ;  /* 0xffe00000ca70783b */ /* 0x000fee0000000200 */
[C---:B---3--:R-:W-:Y:S03]  /*3390*/  HMMA.16816.F32 R12, R108.reuse, R52, R12 ;  /* 0x000000346c0c723c */ /* 0x048fe6000000180c */
[----:B----4-:R-:W-:Y:S02]  /*33a0*/  @!P2 SHF.L.U32 R247, R231, 0x1, RZ ;  /* 0x00000001e7f7a819 */ /* 0x010fe400000006ff */
[----:B------:R-:W-:Y:S02]  /*33b0*/  @!P2 SHF.R.U32.HI R231, RZ, 0x2, R231 ;  /* 0x00000002ffe7a819 */ /* 0x000fe400000116e7 */
[----:B------:R-:W-:Y:S01]  /*33c0*/  @!P2 LOP3.LUT R247, R247, 0x6, RZ, 0xc0, !PT ;  /* 0x00000006f7f7a812 */ /* 0x000fe200078ec0ff */
[----:B------:R-:W-:Y:S01]  /*33d0*/  HMMA.16816.F32 R16, R108, R54, R16 ;  /* 0x000000366c10723c */ /* 0x000fe20000001810 */
[----:B------:R-:W3:Y:S07]  /*33e0*/  LDSM.16.M88.4 R52, [R209+-0x1800] ;  /* 0xffe80000d134783b */ /* 0x000eee0000000200 */
[C---:B-1----:R-:W-:Y:S01]  /*33f0*/  HMMA.16816.F32 R4, R56.reuse, R60, R4 ;  /* 0x0000003c3804723c */ /* 0x042fe20000001804 */
[----:B------:R-:W1:Y:S07]  /*3400*/  LDSM.16.M88.4 R108, [R182+0x2000] ;  /* 0x00200000b66c783b */ /* 0x000e6e0000000200 */
[C---:B------:R-:W-:Y:S01]  /*3410*/  HMMA.16816.F32 R8, R56.reuse, R62, R8 ;  /* 0x0000003e3808723c */ /* 0x040fe20000001808 */
[----:B------:R-:W-:Y:S07]  /*3420*/  LDSM.16.M88.4 R60, [R181+0x2000] ;  /* 0x00200000b53c783b */ /* 0x000fee0000000200 */
        /* <DEDUP_REMOVED lines=11> */
[----:B------:R-:W1:Y:S07]  /*34e0*/  LDSM.16.M88.4 R100, [R180+0x2000] ;  /* 0x00200000b464783b */ /* 0x000e6e0000000200 */
[C---:B------:R-:W-:Y:S03]  /*34f0*/  HMMA.16816.F32 R8, R108.reuse, R114, R8 ;  /* 0x000000726c08723c */ /* 0x040fe60000001808 */
[----:B------:R-:W-:Y:S02]  /*3500*/  @!P2 LOP3.LUT R114, R247, 0xe0, R231, 0xf8, !PT ;  /* 0x000000e0f772a812 */ /* 0x000fe400078ef8e7 */
[----:B------:R-:W-:Y:S03]  /*3510*/  MOV R231, UR19 ;  /* 0x0000001300e77c02 */ /* 0x000fe60008000f00 */
[C---:B----4-:R-:W-:Y:S08]  /*3520*/  HMMA.16816.F32 R12, R108.reuse, R56, R12 ;  /* 0x000000386c0c723c */ /* 0x050ff0000000180c */
[----:B------:R-:W-:Y:S08]  /*3530*/  HMMA.16816.F32 R16, R108, R58, R16 ;  /* 0x0000003a6c10723c */ /* 0x000ff00000001810 */
[C---:B--2---:R-:W-:Y:S08]  /*3540*/  HMMA.16816.F32 R4, R60.reuse, R64, R4 ;  /* 0x000000403c04723c */ /* 0x044ff00000001804 */
[C---:B------:R-:W-:Y:S08]  /*3550*/  HMMA.16816.F32 R8, R60.reuse, R66, R8 ;  /* 0x000000423c08723c */ /* 0x040ff00000001808 */
[C---:B---3--:R-:W-:Y:S08]  /*3560*/  HMMA.16816.F32 R12, R60.reuse, R52, R12 ;  /* 0x000000343c0c723c */ /* 0x048ff0000000180c */
[----:B------:R-:W-:Y:S01]  /*3570*/  HMMA.16816.F32 R16, R60, R54, R16 ;  /* 0x000000363c10723c */ /* 0x000fe20000001810 */
[----:B------:R-:W2:Y:S02]  /*3580*/  LDSM.16.M88.4 R52, [R0+-0x1800] ;  /* 0xffe800000034783b */ /* 0x000ea40000000200 */
[----:B------:R-:W-:Y:S01]  /*3590*/  @!P2 LEA R63, R231, R114, 0x6 ;  /* 0x00000072e73fa211 */ /* 0x000fe200078e30ff */
[----:B------:R-:W-:Y:S01]  /*35a0*/  FMUL.FTZ R231, R239, 1.4426950216293334961 ;  /* 0x3fb8aa3befe77820 */ /* 0x000fe20000410000 */
[C-C-:B------:R-:W-:Y:S03]  /*35b0*/  @!P2 VIADDMNMX R62, R236.reuse, 0xffffffc9, R243.reuse, PT ;  /* 0xffffffc9ec3ea846 */ /* 0x140fe600038001f3 */
[C---:B-1----:R-:W-:Y:S08]  /*35c0*/  HMMA.16816.F32 R4, R100.reuse, R104, R4 ;  /* 0x000000686404723c */ /* 0x042ff00000001804 */
[C---:B------:R-:W-:Y:S03]  /*35d0*/  HMMA.16816.F32 R8, R100.reuse, R106, R8 ;  /* 0x0000006a6408723c */ /* 0x040fe60000001808 */
[----:B------:R-:W-:Y:S04]  /*35e0*/  @!P2 VIADDMNMX R107, R236, 0xffffffc1, R243, PT ;  /* 0xffffffc1ec6ba846 */ /* 0x000fe800038001f3 */
[----:B------:R-:W-:Y:S04]  /*35f0*/  @!P2 ISETP.GE.AND P1, PT, R63, R107, PT ;  /* 0x0000006b3f00a20c */ /* 0x000fe80003f26270 */
[----:B------:R-:W-:Y:S01]  /*3600*/  FMUL.FTZ R183, R4, UR12 ;  /* 0x0000000c04b77c20 */ /* 0x000fe20008410000 */
[----:B------:R-:W-:Y:S01]  /*3610*/  FMUL.FTZ R184, R5, UR12 ;  /* 0x0000000c05b87c20 */ /* 0x000fe20008410000 */
[----:B------:R-:W-:Y:S01]  /*3620*/  FMUL.FTZ R185, R6, UR12 ;  /* 0x0000000c06b97c20 */ /* 0x000fe20008410000 */
[----:B------:R-:W-:Y:S03]  /*3630*/  FMUL.FTZ R186, R7, UR12 ;  /* 0x0000000c07ba7c20 */ /* 0x000fe60008410000 */
[----:B------:R-:W1:Y:S02]  /*3640*/  MUFU.TANH R183, R183 ;  /* 0x000000b700b77308 */ /* 0x000e640000002400 */
[----:B------:R-:W-:Y:S01]  /*3650*/  FMUL.FTZ R187, R8, UR12 ;  /* 0x0000000c08bb7c20 */ /* 0x000fe20008410000 */
[----:B------:R-:W-:Y:S01]  /*3660*/  FMUL.FTZ R188, R9, UR12 ;  /* 0x0000000c09bc7c20 */ /* 0x000fe20008410000 */
[----:B------:R-:W-:Y:S01]  /*3670*/  FMUL.FTZ R189, R10, UR12 ;  /* 0x0000000c0abd7c20 */ /* 0x000fe20008410000 */
[----:B------:R-:W-:Y:S01]  /*3680*/  FMUL.FTZ R190, R11, UR12 ;  /* 0x0000000c0bbe7c20 */ /* 0x000fe20008410000 */
[C---:B--2---:R-:W-:Y:S04]  /*3690*/  HMMA.16816.F32 R12, R100.reuse, R52, R12 ;  /* 0x00000034640c723c */ /* 0x044fe8000000180c */
[----:B------:R-:W2:Y:S04]  /*36a0*/  MUFU.TANH R185, R185 ;  /* 0x000000b900b97308 */ /* 0x000ea80000002400 */
[----:B------:R-:W-:Y:S06]  /*36b0*/  HMMA.16816.F32 R16, R100, R54, R16 ;  /* 0x000000366410723c */ /* 0x000fec0000001810 */
[----:B------:R-:W3:Y:S01]  /*36c0*/  MUFU.TANH R184, R184 ;  /* 0x000000b800b87308 */ /* 0x000ee20000002400 */
[-C--:B-1----:R-:W-:Y:S02]  /*36d0*/  MOV R115, R183.reuse ;  /* 0x000000b700737202 */ /* 0x082fe40000000f00 */
[C---:B------:R-:W-:Y:S01]  /*36e0*/  @!P2 FSEL R115, R183.reuse, -INF , !P1 ;  /* 0xff800000b773a808 */ /* 0x040fe20004800000 */
[----:B------:R-:W-:Y:S06]  /*36f0*/  FFMA.FTZ R183, -R183, R183, 1 ;  /* 0x3f800000b7b77423 */ /* 0x000fec00000101b7 */
[----:B------:R-:W-:Y:S01]  /*3700*/  MUFU.TANH R186, R186 ;  /* 0x000000ba00ba7308 */ /* 0x000fe20000002400 */
[----:B--2---:R-:W-:Y:S01]  /*3710*/  MOV R114, R185 ;  /* 0x000000b900727202 */ /* 0x004fe20000000f00 */
[----:B------:R-:W-:Y:S01]  /*3720*/  FMUL.FTZ R191, R12, UR12 ;  /* 0x0000000c0cbf7c20 */ /* 0x000fe20008410000 */
[----:B------:R-:W-:Y:S01]  /*3730*/  FMUL.FTZ R192, R13, UR12 ;  /* 0x0000000c0dc07c20 */ /* 0x000fe20008410000 */
[----:B------:R-:W-:Y:S01]  /*3740*/  FMUL.FTZ R193, R14, UR12 ;  /* 0x0000000c0ec17c20 */ /* 0x000fe20008410000 */
[----:B------:R-:W-:Y:S01]  /*3750*/  FMUL.FTZ R194, R15, UR12 ;  /* 0x0000000c0fc27c20 */ /* 0x000fe20008410000 */
[----:B------:R-:W-:Y:S04]  /*3760*/  FMUL.FTZ R183, R183, UR12 ;  /* 0x0000000cb7b77c20 */ /* 0x000fe80008410000 */
[----:B------:R-:W-:Y:S01]  /*3770*/  MUFU.TANH R187, R187 ;  /* 0x000000bb00bb7308 */ /* 0x000fe20000002400 */
[----:B---3--:R-:W-:Y:S01]  /*3780*/  MOV R182, R184 ;  /* 0x000000b800b67202 */ /* 0x008fe20000000f00 */
[----:B------:R-:W-:Y:S01]  /*3790*/  FMUL.FTZ R180, R17, UR12 ;  /* 0x0000000c11b47c20 */ /* 0x000fe20008410000 */
[----:B------:R-:W-:Y:S01]  /*37a0*/  FMUL.FTZ R195, R16, UR12 ;  /* 0x0000000c10c37c20 */ /* 0x000fe20008410000 */
[----:B------:R-:W-:Y:S01]  /*37b0*/  FMUL.FTZ R252, R18, UR12 ;  /* 0x0000000c12fc7c20 */ /* 0x000fe20008410000 */
[----:B------:R-:W-:Y:S05]  /*37c0*/  FMUL.FTZ R113, R19, UR12 ;  /* 0x0000000c13717c20 */ /* 0x000fea0008410000 */
[----:B------:R1:W-:Y:S10]  /*37d0*/  MUFU.TANH R247, R180 ;  /* 0x000000b400f77308 */ /* 0x0003f40000002400 */
[----:B------:R-:W2:Y:S10]  /*37e0*/  MUFU.TANH R188, R188 ;  /* 0x000000bc00bc7308 */ /* 0x000eb40000002400 */
[----:B------:R-:W-:Y:S01]  /*37f0*/  MUFU.TANH R189, R189 ;  /* 0x000000bd00bd7308 */ /* 0x000fe20000002400 */
[----:B-1----:R-:W-:Y:S02]  /*3800*/  FSEL R180, R231, RZ, P0 ;  /* 0x000000ffe7b47208 */ /* 0x002fe40000000000 */
[----:B------:R-:W-:Y:S02]  /*3810*/  @!P2 IADD3 R231, PT, PT, R63, 0x1, RZ ;  /* 0x000000013fe7a810 */ /* 0x000fe40007ffe0ff */
[C---:B------:R-:W-:Y:S01]  /*3820*/  FSETP.NEU.FTZ.AND P0, PT, R238.reuse, -INF , PT ;  /* 0xff800000ee00780b */ /* 0x040fe20003f1d000 */
[--C-:B------:R-:W-:Y:S01]  /*3830*/  FFMA.FTZ R101, R115, UR11, -R180.reuse ;  /* 0x0000000b73657c23 */ /* 0x100fe200080108b4 */
[----:B------:R-:W-:Y:S01]  /*3840*/  @!P2 ISETP.GE.AND P1, PT, R231, R107, PT ;  /* 0x0000006be700a20c */ /* 0x000fe20003f26270 */
[----:B------:R-:W-:Y:S02]  /*3850*/  FMUL.FTZ R115, R238, 1.4426950216293334961 ;  /* 0x3fb8aa3bee737820 */ /* 0x000fe40000410000 */
[----:B------:R-:W-:Y:S01]  /*3860*/  MUFU.TANH R190, R190 ;  /* 0x000000be00be7308 */ /* 0x000fe20000002400 */
[----:B--2---:R-:W-:Y:S02]  /*3870*/  MOV R103, R188 ;  /* 0x000000bc00677202 */ /* 0x004fe40000000f00 */
[C---:B------:R-:W-:Y:S01]  /*3880*/  @!P2 FSEL R182, R184.reuse, -INF , !P1 ;  /* 0xff800000b8b6a808 */ /* 0x040fe20004800000 */
[----:B------:R-:W-:Y:S01]  /*3890*/  FFMA.FTZ R184, -R184, R184, 1 ;  /* 0x3f800000b8b87423 */ /* 0x000fe200000101b8 */
[-C--:B------:R-:W-:Y:S02]  /*38a0*/  @!P2 ISETP.GE.AND P1, PT, R63, R62.reuse, PT ;  /* 0x0000003e3f00a20c */ /* 0x080fe40003f26270 */
[----:B------:R-:W-:Y:S03]  /*38b0*/  FSEL R115, R115, RZ, P0 ;  /* 0x000000ff73737208 */ /* 0x000fe60000000000 */
[----:B------:R1:W-:Y:S01]  /*38c0*/  MUFU.EX2 R67, R101 ;  /* 0x0000006500437308 */ /* 0x0003e20000000800 */
[----:B------:R-:W-:Y:S01]  /*38d0*/  @!P2 FSEL R114, R185, -INF , !P1 ;  /* 0xff800000b972a808 */ /* 0x000fe20004800000 */
[--C-:B------:R-:W-:Y:S01]  /*38e0*/  FFMA.FTZ R102, R182, UR11, -R180.reuse ;  /* 0x0000000bb6667c23 */ /* 0x100fe200080108b4 */
[----:B------:R-:W-:Y:S01]  /*38f0*/  @!P2 ISETP.GE.AND P0, PT, R231, R62, PT ;  /* 0x0000003ee700a20c */ /* 0x000fe20003f06270 */
[----:B------:R-:W-:Y:S01]  /*3900*/  FMUL.FTZ R184, R184, UR12 ;  /* 0x0000000cb8b87c20 */ /* 0x000fe20008410000 */
[-C--:B------:R-:W-:Y:S01]  /*3910*/  MOV R182, R186.reuse ;  /* 0x000000ba00b67202 */ /* 0x080fe20000000f00 */
[--C-:B------:R-:W-:Y:S01]  /*3920*/  FFMA.FTZ R231, R114, UR11, -R115.reuse ;  /* 0x0000000b72e77c23 */ /* 0x100fe20008010873 */
[----:B------:R-:W-:Y:S03]  /*3930*/  @!P2 IADD3 R114, PT, PT, R63, 0x8, RZ ;  /* 0x000000083f72a810 */ /* 0x000fe60007ffe0ff */
[----:B------:R2:W3:Y:S01]  /*3940*/  MUFU.EX2 R65, R102 ;  /* 0x0000006600417308 */ /* 0x0004e20000000800 */
[----:B------:R-:W-:Y:S01]  /*3950*/  @!P2 FSEL R182, R186, -INF , !P0 ;  /* 0xff800000bab6a808 */ /* 0x000fe20004000000 */
[----:B------:R-:W-:Y:S01]  /*3960*/  FFMA.FTZ R185, -R185, R185, 1 ;  /* 0x3f800000b9b97423 */ /* 0x000fe200000101b9 */
[----:B------:R-:W-:Y:S01]  /*3970*/  @!P2 ISETP.GE.AND P1, PT, R114, R107, PT ;  /* 0x0000006b7200a20c */ /* 0x000fe20003f26270 */
[----:B------:R-:W-:Y:S01]  /*3980*/  FFMA.FTZ R186, -R186, R186, 1 ;  /* 0x3f800000baba7423 */ /* 0x000fe200000101ba */
[----:B------:R-:W-:Y:S01]  /*3990*/  LEA R58, P0, R214, R230, 0x2 ;  /* 0x000000e6d63a7211 */ /* 0x000fe200078010ff */
[--C-:B------:R-:W-:Y:S01]  /*39a0*/  FFMA.FTZ R105, R182, UR11, -R115.reuse ;  /* 0x0000000bb6697c23 */ /* 0x100fe20008010873 */
[----:B------:R-:W-:Y:S03]  /*39b0*/  @!P2 IADD3 R182, PT, PT, R63, 0x9, RZ ;  /* 0x000000093fb6a810 */ /* 0x000fe60007ffe0ff */
[----:B------:R4:W-:Y:S01]  /*39c0*/  MUFU.EX2 R106, R231 ;  /* 0x000000e7006a7308 */ /* 0x0009e20000000800 */
[-C--:B-1----:R-:W-:Y:S01]  /*39d0*/  MOV R101, R187.reuse ;  /* 0x000000bb00657202 */ /* 0x082fe20000000f00 */
[----:B------:R-:W-:Y:S01]  /*39e0*/  FMUL.FTZ R185, R185, UR12 ;  /* 0x0000000cb9b97c20 */ /* 0x000fe20008410000 */
[C---:B------:R-:W-:Y:S01]  /*39f0*/  @!P2 FSEL R101, R187.reuse, -INF , !P1 ;  /* 0xff800000bb65a808 */ /* 0x040fe20004800000 */
[----:B------:R-:W-:Y:S01]  /*3a00*/  FFMA.FTZ R187, -R187, R187, 1 ;  /* 0x3f800000bbbb7423 */ /* 0x000fe200000101bb */
[----:B------:R-:W-:Y:S01]  /*3a10*/  @!P2 ISETP.GE.AND P1, PT, R182, R107, PT ;  /* 0x0000006bb600a20c */ /* 0x000fe20003f26270 */
[----:B------:R-:W-:Y:S04]  /*3a20*/  FMUL.FTZ R186, R186, UR12 ;  /* 0x0000000cbaba7c20 */ /* 0x000fe80008410000 */
[----:B------:R-:W1:Y:S01]  /*3a30*/  MUFU.TANH R191, R191 ;  /* 0x000000bf00bf7308 */ /* 0x000e620000002400 */
[--C-:B--2---:R-:W-:Y:S01]  /*3a40*/  FFMA.FTZ R102, R101, UR11, -R180.reuse ;  /* 0x0000000b65667c23 */ /* 0x104fe200080108b4 */
[C---:B------:R-:W-:Y:S01]  /*3a50*/  @!P2 FSEL R103, R188.reuse, -INF , !P1 ;  /* 0xff800000bc67a808 */ /* 0x040fe20004800000 */
[----:B------:R-:W-:Y:S01]  /*3a60*/  FFMA.FTZ R188, -R188, R188, 1 ;  /* 0x3f800000bcbc7423 */ /* 0x000fe200000101bc */
[----:B---3--:R-:W-:Y:S01]  /*3a70*/  F2FP.F16.F32.PACK_AB R9, R65, R67 ;  /* 0x000000434109723e */ /* 0x008fe200000000ff */
[----:B------:R-:W-:Y:S02]  /*3a80*/  FMUL.FTZ R187, R187, UR12 ;  /* 0x0000000cbbbb7c20 */ /* 0x000fe40008410000 */
[--C-:B------:R-:W-:Y:S03]  /*3a90*/  FFMA.FTZ R101, R103, UR11, -R180.reuse ;  /* 0x0000000b67657c23 */ /* 0x100fe600080108b4 */
[----:B------:R2:W-:Y:S01]  /*3aa0*/  MUFU.EX2 R66, R102 ;  /* 0x0000006600427308 */ /* 0x0005e20000000800 */
[----:B----4-:R-:W-:Y:S01]  /*3ab0*/  MOV R231, R229 ;  /* 0x000000e500e77202 */ /* 0x010fe20000000f00 */
[----:B------:R-:W-:Y:S01]  /*3ac0*/  STS [R222], R9 ;  /* 0x00000009de007388 */ /* 0x000fe20000000800 */
[----:B------:R-:W-:Y:S02]  /*3ad0*/  FMUL.FTZ R188, R188, UR12 ;  /* 0x0000000cbcbc7c20 */ /* 0x000fe40008410000 */
[----:B------:R-:W-:Y:S02]  /*3ae0*/  LEA.HI.X R59, R214, R231, RZ, 0x2, P0 ;  /* 0x000000e7d63b7211 */ /* 0x000fe400000f14ff */
[-C--:B------:R-:W-:Y:S03]  /*3af0*/  @!P2 ISETP.GE.AND P0, PT, R114, R62.reuse, PT ;  /* 0x0000003e7200a20c */ /* 0x080fe60003f06270 */
[----:B------:R-:W-:Y:S01]  /*3b00*/  MUFU.EX2 R111, R101 ;  /* 0x00000065006f7308 */ /* 0x000fe20000000800 */
[-C--:B------:R-:W-:Y:S01]  /*3b10*/  MOV R231, R189.reuse ;  /* 0x000000bd00e77202 */ /* 0x080fe20000000f00 */
[----:B------:R-:W3:Y:S01]  /*3b20*/  LDG.E R114, desc[UR20][R58.64] ;  /* 0x000000143a727981 */ /* 0x000ee2000c1e1900 */
[C---:B------:R-:W-:Y:S01]  /*3b30*/  @!P2 FSEL R231, R189.reuse, -INF , !P0 ;  /* 0xff800000bde7a808 */ /* 0x040fe20004000000 */
[----:B------:R-:W-:Y:S01]  /*3b40*/  FFMA.FTZ R189, -R189, R189, 1 ;  /* 0x3f800000bdbd7423 */ /* 0x000fe200000101bd */
[----:B------:R-:W-:Y:S02]  /*3b50*/  @!P2 ISETP.GE.AND P0, PT, R182, R62, PT ;  /* 0x0000003eb600a20c */ /* 0x000fe40003f06270 */
[-C--:B------:R-:W-:Y:S03]  /*3b60*/  MOV R182, R190.reuse ;  /* 0x000000be00b67202 */ /* 0x080fe60000000f00 */
[----:B------:R-:W4:Y:S01]  /*3b70*/  MUFU.TANH R192, R192 ;  /* 0x000000c000c07308 */ /* 0x000f220000002400 */
[--C-:B------:R-:W-:Y:S01]  /*3b80*/  FFMA.FTZ R103, R231, UR11, -R115.reuse ;  /* 0x0000000be7677c23 */ /* 0x100fe20008010873 */
[C---:B------:R-:W-:Y:S01]  /*3b90*/  @!P2 FSEL R182, R190.reuse, -INF , !P0 ;  /* 0xff800000beb6a808 */ /* 0x040fe20004000000 */
[----:B------:R-:W-:Y:S01]  /*3ba0*/  FFMA.FTZ R190, -R190, R190, 1 ;  /* 0x3f800000bebe7423 */ /* 0x000fe200000101be */
[----:B------:R-:W-:Y:S01]  /*3bb0*/  @!P2 IADD3 R231, PT, PT, R63, 0x10, RZ ;  /* 0x000000103fe7a810 */ /* 0x000fe20007ffe0ff */
[----:B------:R-:W-:Y:S01]  /*3bc0*/  FMUL.FTZ R189, R189, UR12 ;  /* 0x0000000cbdbd7c20 */ /* 0x000fe20008410000 */
[----:B-1----:R-:W-:Y:S01]  /*3bd0*/  MOV R181, R191 ;  /* 0x000000bf00b57202 */ /* 0x002fe20000000f00 */
[--C-:B--2---:R-:W-:Y:S03]  /*3be0*/  FFMA.FTZ R102, R182, UR11, -R115.reuse ;  /* 0x0000000bb6667c23 */ /* 0x104fe60008010873 */
[----:B------:R-:W1:Y:S01]  /*3bf0*/  MUFU.TANH R193, R193 ;  /* 0x000000c100c17308 */ /* 0x000e620000002400 */
[----:B------:R-:W-:Y:S01]  /*3c00*/  @!P2 ISETP.GE.AND P0, PT, R231, R107, PT ;  /* 0x0000006be700a20c */ /* 0x000fe20003f06270 */
[----:B------:R-:W-:Y:S01]  /*3c10*/  FMUL.FTZ R190, R190, UR12 ;  /* 0x0000000cbebe7c20 */ /* 0x000fe20008410000 */
[----:B------:R-:W-:Y:S02]  /*3c20*/  @!P2 IADD3 R182, PT, PT, R63, 0x11, RZ ;  /* 0x000000113fb6a810 */ /* 0x000fe40007ffe0ff */
[C---:B------:R-:W-:Y:S01]  /*3c30*/  @!P2 FSEL R181, R191.reuse, -INF , !P0 ;  /* 0xff800000bfb5a808 */ /* 0x040fe20004000000 */
[----:B------:R-:W-:Y:S01]  /*3c40*/  FFMA.FTZ R191, -R191, R191, 1 ;  /* 0x3f800000bfbf7423 */ /* 0x000fe200000101bf */
[----:B------:R-:W-:Y:S03]  /*3c50*/  @!P2 ISETP.GE.AND P0, PT, R182, R107, PT ;  /* 0x0000006bb600a20c */ /* 0x000fe60003f06270 */
[----:B------:R-:W2:Y:S01]  /*3c60*/  MUFU.TANH R194, R194 ;  /* 0x000000c200c27308 */ /* 0x000ea20000002400 */
[-C--:B----4-:R-:W-:Y:S01]  /*3c70*/  MOV R101, R192.reuse ;  /* 0x000000c000657202 */ /* 0x090fe20000000f00 */
[--C-:B------:R-:W-:Y:S01]  /*3c80*/  FFMA.FTZ R57, R181, UR11, -R180.reuse ;  /* 0x0000000bb5397c23 */ /* 0x100fe200080108b4 */
[C---:B------:R-:W-:Y:S01]  /*3c90*/  @!P2 FSEL R101, R192.reuse, -INF , !P0 ;  /* 0xff800000c065a808 */ /* 0x040fe20004000000 */
[----:B------:R-:W-:Y:S01]  /*3ca0*/  FFMA.FTZ R192, -R192, R192, 1 ;  /* 0x3f800000c0c07423 */ /* 0x000fe200000101c0 */
[-C--:B------:R-:W-:Y:S01]  /*3cb0*/  @!P2 ISETP.GE.AND P0, PT, R231, R62.reuse, PT ;  /* 0x0000003ee700a20c */ /* 0x080fe20003f06270 */
[----:B------:R-:W-:Y:S01]  /*3cc0*/  FMUL.FTZ R191, R191, UR12 ;  /* 0x0000000cbfbf7c20 */ /* 0x000fe20008410000 */
[----:B------:R-:W-:Y:S01]  /*3cd0*/  @!P2 IADD3 R181, PT, PT, R63, 0x18, RZ ;  /* 0x000000183fb5a810 */ /* 0x000fe20007ffe0ff */
[--C-:B------:R-:W-:Y:S01]  /*3ce0*/  FFMA.FTZ R61, R101, UR11, -R180.reuse ;  /* 0x0000000b653d7c23 */ /* 0x100fe200080108b4 */
[-C--:B-1----:R-:W-:Y:S01]  /*3cf0*/  MOV R231, R193.reuse ;  /* 0x000000c100e77202 */ /* 0x082fe20000000f00 */
[----:B------:R-:W-:Y:S01]  /*3d00*/  MUFU.EX2 R110, R57 ;  /* 0x00000039006e7308 */ /* 0x000fe20000000800 */
[C---:B------:R-:W-:Y:S01]  /*3d10*/  @!P2 FSEL R231, R193.reuse, -INF , !P0 ;  /* 0xff800000c1e7a808 */ /* 0x040fe20004000000 */
[----:B------:R-:W-:Y:S01]  /*3d20*/  FMUL.FTZ R192, R192, UR12 ;  /* 0x0000000cc0c07c20 */ /* 0x000fe20008410000 */
[----:B------:R-:W-:Y:S01]  /*3d30*/  @!P2 ISETP.GE.AND P0, PT, R182, R62, PT ;  /* 0x0000003eb600a20c */ /* 0x000fe20003f06270 */
[----:B------:R-:W-:Y:S01]  /*3d40*/  FFMA.FTZ R193, -R193, R193, 1 ;  /* 0x3f800000c1c17423 */ /* 0x000fe200000101c1 */
[----:B------:R-:W-:Y:S01]  /*3d50*/  @!P2 IADD3 R63, PT, PT, R63, 0x19, RZ ;  /* 0x000000193f3fa810 */ /* 0x000fe20007ffe0ff */
[--C-:B------:R-:W-:Y:S01]  /*3d60*/  FFMA.FTZ R231, R231, UR11, -R115.reuse ;  /* 0x0000000be7e77c23 */ /* 0x100fe20008010873 */
[-C--:B--2---:R-:W-:Y:S03]  /*3d70*/  MOV R182, R194.reuse ;  /* 0x000000c200b67202 */ /* 0x084fe60000000f00 */
[----:B------:R-:W1:Y:S01]  /*3d80*/  MUFU.TANH R195, R195 ;  /* 0x000000c300c37308 */ /* 0x000e620000002400 */
[C---:B------:R-:W-:Y:S01]  /*3d90*/  @!P2 FSEL R182, R194.reuse, -INF , !P0 ;  /* 0xff800000c2b6a808 */ /* 0x040fe20004000000 */
[----:B------:R-:W-:Y:S01]  /*3da0*/  FFMA.FTZ R194, -R194, R194, 1 ;  /* 0x3f800000c2c27423 */ /* 0x000fe200000101c2 */
[----:B------:R-:W-:Y:S01]  /*3db0*/  @!P2 ISETP.GE.AND P0, PT, R181, R107, PT ;  /* 0x0000006bb500a20c */ /* 0x000fe20003f06270 */
[----:B------:R-:W-:Y:S01]  /*3dc0*/  FMUL.FTZ R193, R193, UR12 ;  /* 0x0000000cc1c17c20 */ /* 0x000fe20008410000 */
[-C--:B------:R-:W-:Y:S01]  /*3dd0*/  @!P2 ISETP.GE.AND P1, PT, R181, R62.reuse, PT ;  /* 0x0000003eb500a20c */ /* 0x080fe20003f26270 */
[--C-:B------:R-:W-:Y:S01]  /*3de0*/  FFMA.FTZ R182, R182, UR11, -R115.reuse ;  /* 0x0000000bb6b67c23 */ /* 0x100fe20008010873 */
[----:B------:R-:W-:Y:S03]  /*3df0*/  FMUL.FTZ R194, R194, UR12 ;  /* 0x0000000cc2c27c20 */ /* 0x000fe60008410000 */
[----:B------:R2:W-:Y:S10]  /*3e00*/  MUFU.EX2 R101, R231 ;  /* 0x000000e700657308 */ /* 0x0005f40000000800 */
[----:B------:R-:W-:Y:S01]  /*3e10*/  MUFU.TANH R252, R252 ;  /* 0x000000fc00fc7308 */ /* 0x000fe20000002400 */
[-C--:B-1----:R-:W-:Y:S02]  /*3e20*/  MOV R57, R195.reuse ;  /* 0x000000c300397202 */ /* 0x082fe40000000f00 */
[C---:B------:R-:W-:Y:S01]  /*3e30*/  @!P2 FSEL R57, R195.reuse, -INF , !P0 ;  /* 0xff800000c339a808 */ /* 0x040fe20004000000 */
[----:B------:R-:W-:Y:S01]  /*3e40*/  FFMA.FTZ R195, -R195, R195, 1 ;  /* 0x3f800000c3c37423 */ /* 0x000fe200000101c3 */
[----:B------:R-:W-:Y:S02]  /*3e50*/  @!P2 ISETP.GE.AND P0, PT, R63, R107, PT ;  /* 0x0000006b3f00a20c */ /* 0x000fe40003f06270 */
[-C--:B------:R-:W-:Y:S03]  /*3e60*/  MOV R107, R247.reuse ;  /* 0x000000f7006b7202 */ /* 0x080fe60000000f00 */
[----:B------:R-:W1:Y:S01]  /*3e70*/  MUFU.TANH R113, R113 ;  /* 0x0000007100717308 */ /* 0x000e620000002400 */
[----:B--2---:R2:W4:Y:S01]  /*3e80*/  LDG.E R231, desc[UR20][R58.64+0x20] ;  /* 0x000020143ae77981 */ /* 0x004522000c1e1900 */
[C---:B------:R-:W-:Y:S01]  /*3e90*/  @!P2 FSEL R107, R247.reuse, -INF , !P0 ;  /* 0xff800000f76ba808 */ /* 0x040fe20004000000 */
[----:B------:R-:W-:Y:S01]  /*3ea0*/  FFMA.FTZ R247, -R247, R247, 1 ;  /* 0x3f800000f7f77423 */ /* 0x000fe200000101f7 */
[----:B------:R-:W-:Y:S01]  /*3eb0*/  @!P2 ISETP.GE.AND P0, PT, R63, R62, PT ;  /* 0x0000003e3f00a20c */ /* 0x000fe20003f06270 */
[----:B------:R-:W-:Y:S02]  /*3ec0*/  FMUL.FTZ R195, R195, UR12 ;  /* 0x0000000cc3c37c20 */ /* 0x000fe40008410000 */
[----:B------:R-:W-:Y:S03]  /*3ed0*/  FMUL.FTZ R247, R247, UR12 ;  /* 0x0000000cf7f77c20 */ /* 0x000fe60008410000 */
[----:B------:R-:W2:Y:S10]  /*3ee0*/  MUFU.EX2 R105, R105 ;  /* 0x0000006900697308 */ /* 0x000eb40000000800 */
[----:B------:R-:W-:Y:S01]  /*3ef0*/  MUFU.EX2 R103, R103 ;  /* 0x0000006700677308 */ /* 0x000fe20000000800 */
[----:B-1----:R-:W-:Y:S02]  /*3f00*/  MOV R62, R113 ;  /* 0x00000071003e7202 */ /* 0x002fe40000000f00 */
[----:B------:R-:W-:Y:S07]  /*3f10*/  @!P2 FSEL R62, R113, -INF , !P0 ;  /* 0xff800000713ea808 */ /* 0x000fee0004000000 */
[----:B------:R-:W1:Y:S01]  /*3f20*/  MUFU.EX2 R102, R102 ;  /* 0x0000006600667308 */ /* 0x000e620000000800 */
[-C--:B--2---:R-:W-:Y:S01]  /*3f30*/  MOV R58, R252.reuse ;  /* 0x000000fc003a7202 */ /* 0x084fe20000000f00 */
[--C-:B------:R-:W-:Y:S01]  /*3f40*/  FFMA.FTZ R59, R57, UR11, -R180.reuse ;  /* 0x0000000b393b7c23 */ /* 0x100fe200080108b4 */
[C---:B------:R-:W-:Y:S01]  /*3f50*/  @!P2 FSEL R58, R252.reuse, -INF , !P1 ;  /* 0xff800000fc3aa808 */ /* 0x040fe20004800000 */
[----:B------:R-:W-:Y:S01]  /*3f60*/  FFMA.FTZ R180, R107, UR11, -R180 ;  /* 0x0000000b6bb47c23 */ /* 0x000fe200080108b4 */
[----:B------:R-:W-:Y:S05]  /*3f70*/  FFMA.FTZ R252, -R252, R252, 1 ;  /* 0x3f800000fcfc7423 */ /* 0x000fea00000101fc */
[----:B------:R2:W-:Y:S01]  /*3f80*/  MUFU.EX2 R109, R61 ;  /* 0x0000003d006d7308 */ /* 0x0005e20000000800 */
[--C-:B------:R-:W-:Y:S01]  /*3f90*/  FFMA.FTZ R63, R58, UR11, -R115.reuse ;  /* 0x0000000b3a3f7c23 */ /* 0x100fe20008010873 */
[----:B------:R-:W-:Y:S01]  /*3fa0*/  FFMA.FTZ R115, R62, UR11, -R115 ;  /* 0x0000000b3e737c23 */ /* 0x000fe20008010873 */
[----:B------:R-:W-:Y:S01]  /*3fb0*/  F2FP.F16.F32.PACK_AB R58, R105, R106 ;  /* 0x0000006a693a723e */ /* 0x000fe200000000ff */
[----:B------:R-:W-:Y:S06]  /*3fc0*/  FMUL.FTZ R252, R252, UR12 ;  /* 0x0000000cfcfc7c20 */ /* 0x000fec0008410000 */
[----:B------:R-:W2:Y:S01]  /*3fd0*/  MUFU.EX2 R182, R182 ;  /* 0x000000b600b67308 */ /* 0x000ea20000000800 */
[----:B-1----:R-:W-:Y:S01]  /*3fe0*/  F2FP.F16.F32.PACK_AB R17, R102, R103 ;  /* 0x000000676611723e */ /* 0x002fe200000000ff */
[----:B------:R-:W-:Y:S04]  /*3ff0*/  STS [R222+0x400], R58 ;  /* 0x0004003ade007388 */ /* 0x000fe80000000800 */
[----:B------:R-:W-:Y:S04]  /*4000*/  STS [R246+0x400], R17 ;  /* 0x00040011f6007388 */ /* 0x000fe80000000800 */
[----:B------:R1:W-:Y:S01]  /*4010*/  MUFU.EX2 R181, R59 ;  /* 0x0000003b00b57308 */ /* 0x0003e20000000800 */
[----:B--2---:R-:W-:Y:S05]  /*4020*/  F2FP.F16.F32.PACK_AB R61, R111, R66 ;  /* 0x000000426f3d723e */ /* 0x004fea00000000ff */
[----:B------:R-:W-:Y:S04]  /*4030*/  STS [R246], R61 ;  /* 0x0000003df6007388 */ /* 0x000fe80000000800 */
[----:B------:R-:W2:Y:S01]  /*4040*/  MUFU.EX2 R107, R180 ;  /* 0x000000b4006b7308 */ /* 0x000ea20000000800 */
[----:B------:R-:W-:Y:S05]  /*4050*/  F2FP.F16.F32.PACK_AB R57, R182, R101 ;  /* 0x00000065b639723e */ /* 0x000fea00000000ff */
[----:B------:R-:W-:Y:S04]  /*4060*/  STS [R224+0x400], R57 ;  /* 0x00040039e0007388 */ /* 0x000fe80000000800 */
[----:B------:R-:W-:Y:S01]  /*4070*/  MUFU.EX2 R180, R63 ;  /* 0x0000003f00b47308 */ /* 0x000fe20000000800 */
[----:B-1----:R-:W-:Y:S05]  /*4080*/  F2FP.F16.F32.PACK_AB R59, R109, R110 ;  /* 0x0000006e6d3b723e */ /* 0x002fea00000000ff */
[----:B------:R-:W-:Y:S04]  /*4090*/  STS [R224], R59 ;  /* 0x0000003be0007388 */ /* 0x000fe80000000800 */
[----:B------:R-:W1:Y:S01]  /*40a0*/  MUFU.EX2 R115, R115 ;  /* 0x0000007300737308 */ /* 0x000e620000000800 */
[----:B--2---:R-:W-:Y:S05]  /*40b0*/  F2FP.F16.F32.PACK_AB R62, R107, R181 ;  /* 0x000000b56b3e723e */ /* 0x004fea00000000ff */
[----:B------:R-:W-:Y:S01]  /*40c0*/  STS [R228], R62 ;  /* 0x0000003ee4007388 */ /* 0x000fe20000000800 */
[----:B-1----:R-:W-:Y:S05]  /*40d0*/  F2FP.F16.F32.PACK_AB R63, R115, R180 ;  /* 0x000000b4733f723e */ /* 0x002fea00000000ff */
[----:B------:R-:W-:Y:S04]  /*40e0*/  STS [R228+0x400], R63 ;  /* 0x0004003fe4007388 */ /* 0x000fe80000000800 */
[----:B------:R-:W1:Y:S08]  /*40f0*/  LDSM.16.M88.4 R52, [R211+0x8000] ;  /* 0x00800000d334783b */ /* 0x000e700000000200 */
[----:B------:R-:W2:Y:S08]  /*4100*/  LDSM.16.M88.4 R56, [R197+0x8000] ;  /* 0x00800000c538783b */ /* 0x000eb00000000200 */
[----:B------:R-:W2:Y:S01]  /*4110*/  LDSM.16.M88.4 R60, [R2+0x8000] ;  /* 0x00800000023c783b */ /* 0x000ea20000000200 */
[C---:B-1----:R-:W-:Y:S08]  /*4120*/  HMMA.16816.F32 R4, R52.reuse, R116, RZ ;  /* 0x000000743404723c */ /* 0x042ff000000018ff */
[C---:B------:R-:W-:Y:S08]  /*4130*/  HMMA.16816.F32 R8, R52.reuse, R118, RZ ;  /* 0x000000763408723c */ /* 0x040ff000000018ff */
[C---:B------:R-:W-:Y:S08]  /*4140*/  HMMA.16816.F32 R12, R52.reuse, R120, RZ ;  /* 0x00000078340c723c */ /* 0x040ff000000018ff */
[----:B------:R-:W-:Y:S01]  /*4150*/  HMMA.16816.F32 R16, R52, R122, RZ ;  /* 0x0000007a3410723c */ /* 0x000fe200000018ff */
[----:B------:R-:W1:Y:S07]  /*4160*/  LDSM.16.M88.4 R52, [R196+0x8000] ;  /* 0x00800000c434783b */ /* 0x000e6e0000000200 */
[C---:B--2---:R-:W-:Y:S08]  /*4170*/  HMMA.16816.F32 R4, R56.reuse, R124, R4 ;  /* 0x0000007c3804723c */ /* 0x044ff00000001804 */
[C---:B------:R-:W-:Y:S08]  /*4180*/  HMMA.16816.F32 R8, R56.reuse, R126, R8 ;  /* 0x0000007e3808723c */ /* 0x040ff00000001808 */
[C---:B------:R-:W-:Y:S08]  /*4190*/  HMMA.16816.F32 R12, R56.reuse, R128, R12 ;  /* 0x00000080380c723c */ /* 0x040ff0000000180c */
[----:B------:R-:W-:Y:S01]  /*41a0*/  HMMA.16816.F32 R16, R56, R130, R16 ;  /* 0x000000823810723c */ /* 0x000fe20000001810 */
[----:B------:R-:W2:Y:S07]  /*41b0*/  LDSM.16.M88.4 R56, [R211+0xa000] ;  /* 0x00a00000d338783b */ /* 0x000eae0000000200 */
[C---:B------:R-:W-:Y:S08]  /*41c0*/  HMMA.16816.F32 R4, R60.reuse, R132, R4 ;  /* 0x000000843c04723c */ /* 0x040ff00000001804 */
[C---:B------:R-:W-:Y:S08]  /*41d0*/  HMMA.16816.F32 R8, R60.reuse, R134, R8 ;  /* 0x000000863c08723c */ /* 0x040ff00000001808 */
[C---:B------:R-:W-:Y:S08]  /*41e0*/  HMMA.16816.F32 R12, R60.reuse, R136, R12 ;  /* 0x000000883c0c723c */ /* 0x040ff0000000180c */
[----:B------:R-:W-:Y:S01]  /*41f0*/  HMMA.16816.F32 R16, R60, R138, R16 ;  /* 0x0000008a3c10723c */ /* 0x000fe20000001810 */
[----:B------:R-:W3:Y:S07]  /*4200*/  LDSM.16.M88.4 R60, [R197+0xa000] ;  /* 0x00a00000c53c783b */ /* 0x000eee0000000200 */
[C---:B-1----:R-:W-:Y:S08]  /*4210*/  HMMA.16816.F32 R4, R52.reuse, R140, R4 ;  /* 0x0000008c3404723c */ /* 0x042ff00000001804 */
[C---:B------:R-:W-:Y:S08]  /*4220*/  HMMA.16816.F32 R8, R52.reuse, R142, R8 ;  /* 0x0000008e3408723c */ /* 0x040ff00000001808 */
[C---:B------:R-:W-:Y:S08]  /*4230*/  HMMA.16816.F32 R12, R52.reuse, R144, R12 ;  /* 0x00000090340c723c */ /* 0x040ff0000000180c */
[----:B------:R-:W-:Y:S01]  /*4240*/  HMMA.16816.F32 R16, R52, R146, R16 ;  /* 0x000000923410723c */ /* 0x000fe20000001810 */
[----:B------:R-:W1:Y:S07]  /*4250*/  LDSM.16.M88.4 R52, [R2+0xa000] ;  /* 0x00a000000234783b */ /* 0x000e6e0000000200 */
[C---:B--2---:R-:W-:Y:S08]  /*4260*/  HMMA.16816.F32 R4, R56.reuse, R148, R4 ;  /* 0x000000943804723c */ /* 0x044ff00000001804 */
[C---:B------:R-:W-:Y:S08]  /*4270*/  HMMA.16816.F32 R8, R56.reuse, R150, R8 ;  /* 0x000000963808723c */ /* 0x040ff00000001808 */
[C---:B------:R-:W-:Y:S08]  /*4280*/  HMMA.16816.F32 R12, R56.reuse, R152, R12 ;  /* 0x00000098380c723c */ /* 0x040ff0000000180c */
[----:B------:R-:W-:Y:S01]  /*4290*/  HMMA.16816.F32 R16, R56, R154, R16 ;  /* 0x0000009a3810723c */ /* 0x000fe20000001810 */
[----:B------:R-:W2:Y:S07]  /*42a0*/  LDSM.16.M88.4 R56, [R196+0xa000] ;  /* 0x00a00000c438783b */ /* 0x000eae0000000200 */
[C---:B---3--:R-:W-:Y:S08]  /*42b0*/  HMMA.16816.F32 R4, R60.reuse, R156, R4 ;  /* 0x0000009c3c04723c */ /* 0x048ff00000001804 */
[C---:B------:R-:W-:Y:S08]  /*42c0*/  HMMA.16816.F32 R8, R60.reuse, R158, R8 ;  /* 0x0000009e3c08723c */ /* 0x040ff00000001808 */
[C---:B------:R-:W-:Y:S08]  /*42d0*/  HMMA.16816.F32 R12, R60.reuse, R160, R12 ;  /* 0x000000a03c0c723c */ /* 0x040ff0000000180c */
[----:B------:R-:W-:Y:S08]  /*42e0*/  HMMA.16816.F32 R16, R60, R162, R16 ;  /* 0x000000a23c10723c */ /* 0x000ff00000001810 */
[C---:B-1----:R-:W-:Y:S08]  /*42f0*/  HMMA.16816.F32 R4, R52.reuse, R164, R4 ;  /* 0x000000a43404723c */ /* 0x042ff00000001804 */
[C---:B------:R-:W-:Y:S08]  /*4300*/  HMMA.16816.F32 R8, R52.reuse, R166, R8 ;  /* 0x000000a63408723c */ /* 0x040ff00000001808 */
[C---:B------:R-:W-:Y:S08]  /*4310*/  HMMA.16816.F32 R12, R52.reuse, R168, R12 ;  /* 0x000000a8340c723c */ /* 0x040ff0000000180c */
[----:B------:R-:W-:Y:S08]  /*4320*/  HMMA.16816.F32 R16, R52, R170, R16 ;  /* 0x000000aa3410723c */ /* 0x000ff00000001810 */
[C---:B--2---:R-:W-:Y:S08]  /*4330*/  HMMA.16816.F32 R4, R56.reuse, R172, R4 ;  /* 0x000000ac3804723c */ /* 0x044ff00000001804 */
[C---:B------:R-:W-:Y:S08]  /*4340*/  HMMA.16816.F32 R8, R56.reuse, R174, R8 ;  /* 0x000000ae3808723c */ /* 0x040ff00000001808 */
[C---:B------:R-:W-:Y:S03]  /*4350*/  HMMA.16816.F32 R12, R56.reuse, R176, R12 ;  /* 0x000000b0380c723c */ /* 0x040fe6000000180c */
[C---:B------:R-:W-:Y:S01]  /*4360*/  FADD.FTZ R62, -R114.reuse, R4 ;  /* 0x00000004723e7221 */ /* 0x040fe20000010100 */
[----:B------:R-:W-:Y:S03]  /*4370*/  FADD.FTZ R63, -R114, R5 ;  /* 0x00000005723f7221 */ /* 0x000fe60000010100 */
[----:B------:R-:W-:Y:S01]  /*4380*/  FMUL.FTZ R62, R67, R62 ;  /* 0x0000003e433e7220 */ /* 0x000fe20000410000 */
[----:B------:R-:W-:Y:S03]  /*4390*/  HMMA.16816.F32 R16, R56, R178, R16 ;  /* 0x000000b23810723c */ /* 0x000fe60000001810 */
[----:B------:R-:W-:Y:S01]  /*43a0*/  FMUL.FTZ R63, R65, R63 ;  /* 0x0000003f413f7220 */ /* 0x000fe20000410000 */
[----:B------:R-:W-:Y:S01]  /*43b0*/  FMUL.FTZ R183, R62, R183 ;  /* 0x000000b73eb77220 */ /* 0x000fe20000410000 */
[C---:B------:R-:W-:Y:S01]  /*43c0*/  FADD.FTZ R57, -R114.reuse, R8 ;  /* 0x0000000872397221 */ /* 0x040fe20000010100 */
[----:B------:R-:W-:Y:S01]  /*43d0*/  FADD.FTZ R58, -R114, R9 ;  /* 0x00000009723a7221 */ /* 0x000fe20000010100 */
[----:B------:R-:W-:Y:S02]  /*43e0*/  FMUL.FTZ R184, R63, R184 ;  /* 0x000000b83fb87220 */ /* 0x000fe40000410000 */
[----:B------:R-:W-:Y:S01]  /*43f0*/  FMUL.FTZ R57, R66, R57 ;  /* 0x0000003942397220 */ /* 0x000fe20000410000 */
[----:B------:R-:W-:Y:S01]  /*4400*/  FMUL.FTZ R58, R111, R58 ;  /* 0x0000003a6f3a7220 */ /* 0x000fe20000410000 */
[----:B------:R-:W-:Y:S01]  /*4410*/  FADD.FTZ R63, -R114, R12 ;  /* 0x0000000c723f7221 */ /* 0x000fe20000010100 */
[----:B------:R-:W-:Y:S01]  /*4420*/  F2FP.F16.F32.PACK_AB R183, R184, R183 ;  /* 0x000000b7b8b7723e */ /* 0x000fe200000000ff */
[----:B------:R-:W-:Y:S01]  /*4430*/  FADD.FTZ R62, -R114, R13 ;  /* 0x0000000d723e7221 */ /* 0x000fe20000010100 */
[----:B------:R-:W-:Y:S01]  /*4440*/  FMUL.FTZ R187, R57, R187 ;  /* 0x000000bb39bb7220 */ /* 0x000fe20000410000 */
[----:B------:R-:W-:Y:S01]  /*4450*/  FMUL.FTZ R63, R110, R63 ;  /* 0x0000003f6e3f7220 */ /* 0x000fe20000410000 */
[----:B------:R-:W-:Y:S01]  /*4460*/  FMUL.FTZ R188, R58, R188 ;  /* 0x000000bc3abc7220 */ /* 0x000fe20000410000 */
[----:B------:R-:W-:Y:S02]  /*4470*/  FMUL.FTZ R62, R109, R62 ;  /* 0x0000003e6d3e7220 */ /* 0x000fe40000410000 */
[C---:B------:R-:W-:Y:S01]  /*4480*/  FADD.FTZ R59, -R114.reuse, R16 ;  /* 0x00000010723b7221 */ /* 0x040fe20000010100 */
[----:B------:R-:W-:Y:S01]  /*4490*/  FADD.FTZ R114, -R114, R17 ;  /* 0x0000001172727221 */ /* 0x000fe20000010100 */
[----:B------:R-:W-:Y:S01]  /*44a0*/  FMUL.FTZ R191, R63, R191 ;  /* 0x000000bf3fbf7220 */ /* 0x000fe20000410000 */
[----:B------:R-:W-:Y:S01]  /*44b0*/  FMUL.FTZ R192, R62, R192 ;  /* 0x000000c03ec07220 */ /* 0x000fe20000410000 */
[----:B------:R-:W-:Y:S01]  /*44c0*/  FMUL.FTZ R184, R181, R59 ;  /* 0x0000003bb5b87220 */ /* 0x000fe20000410000 */
[----:B------:R-:W-:Y:S01]  /*44d0*/  FMUL.FTZ R114, R107, R114 ;  /* 0x000000726b727220 */ /* 0x000fe20000410000 */
[----:B------:R-:W-:Y:S01]  /*44e0*/  F2FP.F16.F32.PACK_AB R187, R188, R187 ;  /* 0x000000bbbcbb723e */ /* 0x000fe200000000ff */
[C---:B----4-:R-:W-:Y:S01]  /*44f0*/  FADD.FTZ R188, -R231.reuse, R7 ;  /* 0x00000007e7bc7221 */ /* 0x050fe20000010100 */
[----:B------:R-:W-:Y:S01]  /*4500*/  FMUL.FTZ R184, R184, R195 ;  /* 0x000000c3b8b87220 */ /* 0x000fe20000410000 */
[----:B------:R-:W-:Y:S01]  /*4510*/  FMUL.FTZ R247, R114, R247 ;  /* 0x000000f772f77220 */ /* 0x000fe20000410000 */
[C---:B------:R-:W-:Y:S01]  /*4520*/  FADD.FTZ R195, -R231.reuse, R6 ;  /* 0x00000006e7c37221 */ /* 0x040fe20000010100 */
[----:B------:R-:W-:Y:S01]  /*4530*/  F2FP.F16.F32.PACK_AB R191, R192, R191 ;  /* 0x000000bfc0bf723e */ /* 0x000fe200000000ff */
[----:B------:R-:W-:Y:S01]  /*4540*/  FADD.FTZ R192, -R231, R11 ;  /* 0x0000000be7c07221 */ /* 0x000fe20000010100 */
[----:B------:R-:W-:Y:S01]  /*4550*/  FMUL.FTZ R188, R105, R188 ;  /* 0x000000bc69bc7220 */ /* 0x000fe20000410000 */
[----:B------:R-:W-:Y:S01]  /*4560*/  F2FP.F16.F32.PACK_AB R247, R247, R184 ;  /* 0x000000b8f7f7723e */ /* 0x000fe200000000ff */
[----:B------:R-:W-:Y:S01]  /*4570*/  FADD.FTZ R184, -R231, R10 ;  /* 0x0000000ae7b87221 */ /* 0x000fe20000010100 */
[----:B------:R-:W-:Y:S01]  /*4580*/  FMUL.FTZ R195, R106, R195 ;  /* 0x000000c36ac37220 */ /* 0x000fe20000410000 */
[----:B------:R-:W-:Y:S01]  /*4590*/  FMUL.FTZ R192, R102, R192 ;  /* 0x000000c066c07220 */ /* 0x000fe20000410000 */
[----:B------:R-:W-:Y:S01]  /*45a0*/  FMUL.FTZ R186, R188, R186 ;  /* 0x000000babcba7220 */ /* 0x000fe20000410000 */
[----:B------:R-:W-:Y:S01]  /*45b0*/  FMUL.FTZ R184, R103, R184 ;  /* 0x000000b867b87220 */ /* 0x000fe20000410000 */
[----:B------:R-:W-:Y:S01]  /*45c0*/  FMUL.FTZ R185, R195, R185 ;  /* 0x000000b9c3b97220 */ /* 0x000fe20000410000 */
[C---:B------:R-:W-:Y:S01]  /*45d0*/  FADD.FTZ R188, -R231.reuse, R14 ;  /* 0x0000000ee7bc7221 */ /* 0x040fe20000010100 */
[C---:B------:R-:W-:Y:S01]  /*45e0*/  FADD.FTZ R195, -R231.reuse, R15 ;  /* 0x0000000fe7c37221 */ /* 0x040fe20000010100 */
[----:B------:R-:W-:Y:S01]  /*45f0*/  FMUL.FTZ R184, R184, R189 ;  /* 0x000000bdb8b87220 */ /* 0x000fe20000410000 */
[C---:B------:R-:W-:Y:S01]  /*4600*/  FADD.FTZ R114, -R231.reuse, R18 ;  /* 0x00000012e7727221 */ /* 0x040fe20000010100 */
[----:B------:R-:W-:Y:S01]  /*4610*/  FMUL.FTZ R189, R192, R190 ;  /* 0x000000bec0bd7220 */ /* 0x000fe20000410000 */
[----:B------:R-:W-:Y:S01]  /*4620*/  FADD.FTZ R231, -R231, R19 ;  /* 0x00000013e7e77221 */ /* 0x000fe20000010100 */
[----:B------:R-:W-:Y:S01]  /*4630*/  FFMA.FTZ R190, -R113, R113, 1 ;  /* 0x3f80000071be7423 */ /* 0x000fe20000010171 */
[----:B------:R-:W-:Y:S01]  /*4640*/  F2FP.F16.F32.PACK_AB R185, R186, R185 ;  /* 0x000000b9bab9723e */ /* 0x000fe200000000ff */
[----:B------:R-:W-:Y:S01]  /*4650*/  FMUL.FTZ R188, R101, R188 ;  /* 0x000000bc65bc7220 */ /* 0x000fe20000410000 */
[----:B------:R-:W-:Y:S01]  /*4660*/  FMUL.FTZ R195, R182, R195 ;  /* 0x000000c3b6c37220 */ /* 0x000fe20000410000 */
[----:B------:R-:W-:Y:S01]  /*4670*/  FMUL.FTZ R186, R180, R114 ;  /* 0x00000072b4ba7220 */ /* 0x000fe20000410000 */
[----:B------:R-:W-:Y:S01]  /*4680*/  FMUL.FTZ R231, R115, R231 ;  /* 0x000000e773e77220 */ /* 0x000fe20000410000 */
[----:B------:R-:W-:Y:S01]  /*4690*/  FMUL.FTZ R190, R190, UR12 ;  /* 0x0000000cbebe7c20 */ /* 0x000fe20008410000 */
        /* <DEDUP_REMOVED lines=53> */
.L_x_503:
[----:B------:R-:W-:Y:S01]  /*49f0*/  F2FP.F16.F32.PACK_AB R189, R189, R184 ;  /* 0x000000b8bdbd723e */ /* 0x000fe200000000ff */
[----:B------:R-:W-:Y:S01]  /*4a00*/  STS [R222+-0x2000], R183 ;  /* 0xffe000b7de007388 */ /* 0x000fe20000000800 */
[----:B------:R-:W-:Y:S02]  /*4a10*/  F2FP.F16.F32.PACK_AB R195, R195, R188 ;  /* 0x000000bcc3c3723e */ /* 0x000fe400000000ff */
[----:B------:R-:W-:Y:S01]  /*4a20*/  F2FP.F16.F32.PACK_AB R231, R231, R186 ;  /* 0x000000bae7e7723e */ /* 0x000fe200000000ff */
[----:B------:R-:W-:Y:S04]  /*4a30*/  STS [R222+-0x1c00], R185 ;  /* 0xffe400b9de007388 */ /* 0x000fe80000000800 */
[----:B------:R-:W-:Y:S04]  /*4a40*/  STS [R246+-0x2000], R187 ;  /* 0xffe000bbf6007388 */ /* 0x000fe80000000800 */
[----:B------:R-:W-:Y:S04]  /*4a50*/  STS [R246+-0x1c00], R189 ;  /* 0xffe400bdf6007388 */ /* 0x000fe80000000800 */
[----:B------:R-:W-:Y:S04]  /*4a60*/  STS [R224+-0x2000], R191 ;  /* 0xffe000bfe0007388 */ /* 0x000fe80000000800 */
[----:B------:R-:W-:Y:S04]  /*4a70*/  STS [R224+-0x1c00], R195 ;  /* 0xffe400c3e0007388 */ /* 0x000fe80000000800 */
[----:B------:R-:W-:Y:S04]  /*4a80*/  STS [R228+-0x2000], R247 ;  /* 0xffe000f7e4007388 */ /* 0x000fe80000000800 */
[----:B------:R2:W-:Y:S01]  /*4a90*/  STS [R228+-0x1c00], R231 ;  /* 0xffe400e7e4007388 */ /* 0x0005e20000000800 */
        /* <DEDUP_REMOVED lines=90> */
.L_x_504:
        /* <DEDUP_REMOVED lines=315> */
.L_x_506:
[----:B------:R-:W2:Y:S01]  /*63f0*/  LDCU.64 UR10, c[0x0][0x5c0] ;  /* 0x0000b800ff0a77ac */ /* 0x000ea20008000a00 */
[----:B-1----:R-:W-:-:S05]  /*6400*/  IADD3 R28, PT, PT, R244, R245, RZ ;  /* 0x000000f5f41c7210 */ /* 0x002fca0007ffe0ff */
[C---:B--2---:R-:W-:Y:S02]  /*6410*/  IMAD R3, R28.reuse, UR11, RZ ;  /* 0x0000000b1c037c24 */ /* 0x044fe4000f8e02ff */
[----:B------:R-:W-:-:S05]  /*6420*/  IMAD.WIDE.U32 R28, R28, UR10, RZ ;  /* 0x0000000a1c1c7c25 */ /* 0x000fca000f8e00ff */
[----:B------:R-:W-:Y:S02]  /*6430*/  IADD3 R3, PT, PT, R29, R3, RZ ;  /* 0x000000031d037210 */ /* 0x000fe40007ffe0ff */
.L_x_507:
        /* <DEDUP_REMOVED lines=12> */
.L_x_508:
[----:B------:R-:W1:Y:S01]  /*6500*/  LDCU.64 UR6, c[0x0][0x5c8] ;  /* 0x0000b900ff0677ac */ /* 0x000e620008000a00 */
[----:B------:R-:W-:-:S05]  /*6510*/  IADD3 R4, PT, PT, R244, R245, RZ ;  /* 0x000000f5f4047210 */ /* 0x000fca0007ffe0ff */
[C---:B-1----:R-:W-:Y:S02]  /*6520*/  IMAD R0, R4.reuse, UR7, RZ ;  /* 0x0000000704007c24 */ /* 0x042fe4000f8e02ff */
[----:B------:R-:W-:-:S05]  /*6530*/  IMAD.WIDE.U32 R4, R4, UR6, RZ ;  /* 0x0000000604047c25 */ /* 0x000fca000f8e00ff */
[----:B------:R-:W-:Y:S02]  /*6540*/  IADD3 R0, PT, PT, R5, R0, RZ ;  /* 0x0000000005007210 */ /* 0x000fe40007ffe0ff */
[----:B------:R-:W-:-:S07]  /*6550*/  MOV R2, R4 ;  /* 0x0000000400027202 */ /* 0x000fce0000000f00 */
.L_x_509:
        /* <DEDUP_REMOVED lines=44> */
.L_x_511:
[----:B------:R-:W-:Y:S05]  /*6820*/  BSYNC.RECONVERGENT B0 ;  /* 0x0000000000007941 */ /* 0x000fea0003800200 */
.L_x_510:
        /* <DEDUP_REMOVED lines=15> */
.L_x_513:
[----:B------:R-:W-:Y:S05]  /*6920*/  BSYNC.RECONVERGENT B0 ;  /* 0x0000000000007941 */ /* 0x000fea0003800200 */
.L_x_512:
        /* <DEDUP_REMOVED lines=23> */
.L_x_515:
[----:B------:R-:W-:Y:S05]  /*6aa0*/  BSYNC.RECONVERGENT B0 ;  /* 0x0000000000007941 */ /* 0x000fea0003800200 */
.L_x_514:
        /* <DEDUP_REMOVED lines=14> */
.L_x_482:
[----:B------:R-:W-:Y:S05]  /*6b90*/  BSYNC.RECONVERGENT B1 ;  /* 0x0000000000017941 */ /* 0x000fea0003800200 */
.L_x_460:
        /* <DEDUP_REMOVED lines=11> */
.L_x_517:
        /* <DEDUP_REMOVED lines=11> */
.L_x_1251:


//--------------------- .text._ZN5flash44flash_bwd_dq_dk_dv_loop_seqk_parallel_kernelI23Flash_bwd_kernel_traitsILi128ELi64ELi64ELi8ELi4ELi2ELi2ELb1ELb0EN7cutlass6half_tE19Flash_kernel_traitsILi128ELi64ELi64ELi8ES3_EELb1ELb1ELb0ELb0ELb1ELb1ELb0EEEvNS_16Flash_bwd_paramsE --------------------------
	.section	.text._ZN5flash44flash_bwd_dq_dk_dv_loop_seqk_parallel_kernelI23Flash_bwd_kernel_traitsILi128ELi64ELi64ELi8ELi4ELi2ELi2ELb1ELb0EN7cutlass6half_tE19Flash_kernel_traitsILi128ELi64ELi64ELi8ES3_EELb1ELb1ELb0ELb0ELb1ELb1ELb0EEEvNS_16Flash_bwd_paramsE,"ax",@progbits
	.align	128
        .global         _ZN5flash44flash_bwd_dq_dk_dv_loop_seqk_parallel_kernelI23Flash_bwd_kernel_traitsILi128ELi64ELi64ELi8ELi4ELi2ELi2ELb1ELb0EN7cutlass6half_tE19Flash_kernel_traitsILi128ELi64ELi64ELi8ES3_EELb1ELb1ELb0ELb0ELb1ELb1ELb0EEEvNS_16Flash_bwd_paramsE
        .type           _ZN5flash44flash_bwd_dq_dk_dv_loop_seqk_parallel_kernelI23Flash_bwd_kernel_traitsILi128ELi64ELi64ELi8ELi4ELi2ELi2ELb1ELb0EN7cutlass6half_tE19Flash_kernel_traitsILi128ELi64ELi64ELi8ES3_EELb1ELb1ELb0ELb0ELb1ELb1ELb0EEEvNS_16Flash_bwd_paramsE,@function
        .size           _ZN5flash44flash_bwd_dq_dk_dv_loop_seqk_parallel_kernelI23Flash_bwd_kernel_traitsILi128ELi64ELi64ELi8ELi4ELi2ELi2ELb1ELb0EN7cutlass6half_tE19Flash_kernel_traitsILi128ELi64ELi64ELi8ES3_EELb1ELb1ELb0ELb0ELb1ELb1ELb0EEEvNS_16Flash_bwd_paramsE,(.L_x_1252 - _ZN5flash44flash_bwd_dq_dk_dv_loop_seqk_parallel_kernelI23Flash_bwd_kernel_traitsILi128ELi64ELi64ELi8ELi4ELi2ELi2ELb1ELb0EN7cutlass6half_tE19Flash_kernel_traitsILi128ELi64ELi64ELi8ES3_EELb1ELb1ELb0ELb0ELb1ELb1ELb0EEEvNS_16Flash_bwd_paramsE)
        .other          _ZN5flash44flash_bwd_dq_dk_dv_loop_seqk_parallel_kernelI23Flash_bwd_kernel_traitsILi128ELi64ELi64ELi8ELi4ELi2ELi2ELb1ELb0EN7cutlass6half_tE19Flash_kernel_traitsILi128ELi64ELi64ELi8ES3_EELb1ELb1ELb0ELb0ELb1ELb1ELb0EEEvNS_16Flash_bwd_paramsE,@"STO_CUDA_ENTRY STV_DEFAULT"
_ZN5flash44flash_bwd_dq_dk_dv_loop_seqk_parallel_kernelI23Flash_bwd_kernel_traitsILi128ELi64ELi64ELi8ELi4ELi2ELi2ELb1ELb0EN7cutlass6half_tE19Flash_kernel_traitsILi128ELi64ELi64ELi8ES3_EELb1ELb1ELb0ELb0ELb1ELb1ELb0EEEvNS_16Flash_bwd_paramsE:
.text._ZN5flash44flash_bwd_dq_dk_dv_loop_seqk_parallel_kernelI23Flash_bwd_kernel_traitsILi128ELi64ELi64ELi8ELi4ELi2ELi2ELb1ELb0EN7cutlass6half_tE19Flash_kernel_traitsILi128ELi64ELi64ELi8ES3_EELb1ELb1ELb0ELb0ELb1ELb1ELb0EEEvNS_16Flash_bwd_paramsE:
        /* <DEDUP_REMOVED lines=13> */
[----:B------:R-:W3:Y:S01]  /*00d0*/  S2R R213, SR_CTAID.Y ;  /* 0x0000000000d57919 */ /* 0x000ee20000002600 */
[----:B------:R-:W-:Y:S01]  /*00e0*/  IMAD.MOV.U32 R208, RZ, RZ, 0x20 ;  /* 0x00000020ffd07424 */ /* 0x000fe200078e00ff */
[----:B------:R-:W4:Y:S01]  /*00f0*/  LDCU.64 UR18, c[0x0][0x358] ;  /* 0x00006b00ff1277ac */ /* 0x000f220008000a00 */
[----:B------:R-:W3:Y:S01]  /*0100*/  S2R R212, SR_CTAID.Z ;  /* 0x0000000000d47919 */ /* 0x000ee20000002700 */
[----:B------:R-:W-:Y:S01]  /*0110*/  UMOV UR16, 0xffffc000 ;  /* 0xffffc00000107882 */ /* 0x000fe20000000000 */
[----:B------:R-:W-:Y:S01]  /*0120*/  UMOV UR23, URZ ;  /* 0x000000ff00177c82 */ /* 0x000fe20008000000 */
[----:B------:R-:W-:Y:S01]  /*0130*/  UMOV UR24, URZ ;  /* 0x000000ff00187c82 */ /* 0x000fe20008000000 */
[----:B--2---:R-:W-:-:S04]  /*0140*/  ULEA UR6, UR6, UR4, 0x18 ;  /* 0x0000000406067291 */ /* 0x004fc8000f8ec0ff */
[----:B------:R-:W-:Y:S02]  /*0150*/  UIADD3 UR4, UPT, UPT, UR6, 0x10000, URZ ;  /* 0x0001000006047890 */ /* 0x000fe4000fffe0ff */
[----:B------:R-:W-:Y:S01]  /*0160*/  UIADD3 UR5, UPT, UPT, UR6, 0x12000, URZ ;  /* 0x0001200006057890 */ /* 0x000fe2000fffe0ff */
[C---:B-1----:R-:W-:Y:S01]  /*0170*/  IMAD.SHL.U32 R4, R209.reuse, 0x2, RZ ;  /* 0x00000002d1047824 */ /* 0x042fe200078e00ff */
[--C-:B------:R-:W-:Y:S01]  /*0180*/  SHF.R.U32.HI R201, RZ, 0x1, R209.reuse ;  /* 0x00000001ffc97819 */ /* 0x100fe200000116d1 */
[C---:B------:R-:W-:Y:S01]  /*0190*/  IMAD.SHL.U32 R0, R209.reuse, 0x20, RZ ;  /* 0x00000020d1007824 */ /* 0x040fe200078e00ff */
[--C-:B------:R-:W-:Y:S01]  /*01a0*/  SHF.R.U32.HI R3, RZ, 0x2, R209.reuse ;  /* 0x00000002ff037819 */ /* 0x100fe200000116d1 */
[----:B------:R-:W-:Y:S01]  /*01b0*/  IMAD.SHL.U32 R6, R209, 0x10, RZ ;  /* 0x00000010d1067824 */ /* 0x000fe200078e00ff */
[----:B------:R-:W-:Y:S02]  /*01c0*/  LOP3.LUT R2, R4, 0x38, RZ, 0xc0, !PT ;  /* 0x0000003804027812 */ /* 0x000fe400078ec0ff */
[----:B------:R-:W-:-:S02]  /*01d0*/  SHF.R.U32.HI R9, RZ, 0x3, R209 ;  /* 0x00000003ff097819 */ /* 0x000fc400000116d1 */
[----:B------:R-:W-:Y:S02]  /*01e0*/  LOP3.LUT R214, R201, 0x30, RZ, 0xc0, !PT ;  /* 0x00000030c9d67812 */ /* 0x000fe400078ec0ff */
[--C-:B------:R-:W-:Y:S02]  /*01f0*/  LOP3.LUT R11, R2, 0x20, R3.reuse, 0x78, !PT ;  /* 0x00000020020b7812 */ /* 0x100fe400078e7803 */
[C---:B------:R-:W-:Y:S02]  /*0200*/  LOP3.LUT R13, R0.reuse, 0x200, RZ, 0xc0, !PT ;  /* 0x00000200000d7812 */ /* 0x040fe400078ec0ff */
[----:B------:R-:W-:Y:S02]  /*0210*/  LOP3.LUT R9, R9, 0x18, RZ, 0xc0, !PT ;  /* 0x0000001809097812 */ /* 0x000fe400078ec0ff */
[----:B------:R-:W-:Y:S02]  /*0220*/  LOP3.LUT R7, R0, 0x400, RZ, 0xc0, !PT ;  /* 0x0000040000077812 */ /* 0x000fe400078ec0ff */
[----:B------:R-:W-:Y:S01]  /*0230*/  LOP3.LUT R214, R214, 0x7, R3, 0xf8, !PT ;  /* 0x00000007d6d67812 */ /* 0x000fe200078ef803 */
[----:B------:R-:W-:Y:S01]  /*0240*/  IMAD.SHL.U32 R3, R209, 0x40, RZ ;  /* 0x00000040d1037824 */ /* 0x000fe200078e00ff */
[----:B------:R-:W-:-:S02]  /*0250*/  LOP3.LUT R2, R13, 0x3800, R6, 0xf8, !PT ;  /* 0x000038000d027812 */ /* 0x000fc400078ef806 */
[--C-:B------:R-:W-:Y:S02]  /*0260*/  LOP3.LUT R216, R11, 0x1c0, R6.reuse, 0xf8, !PT ;  /* 0x000001c00bd87812 */ /* 0x100fe400078ef806 */
[----:B------:R-:W-:Y:S02]  /*0270*/  LOP3.LUT R215, R9, 0x1c0, R6, 0xf8, !PT ;  /* 0x000001c009d77812 */ /* 0x000fe400078ef806 */
[--C-:B------:R-:W-:Y:S01]  /*0280*/  LOP3.LUT R6, R7, 0x6, R4.reuse, 0xf8, !PT ;  /* 0x0000000607067812 */ /* 0x100fe200078ef804 */
[----:B------:R-:W-:Y:S01]  /*0290*/  IMAD.SHL.U32 R7, R209, 0x8, RZ ;  /* 0x00000008d1077824 */ /* 0x000fe200078e00ff */
[----:B------:R-:W-:Y:S02]  /*02a0*/  LOP3.LUT R5, R0, 0xc00, RZ, 0xc0, !PT ;  /* 0x00000c0000057812 */ /* 0x000fe400078ec0ff */
[----:B------:R-:W-:Y:S02]  /*02b0*/  LOP3.LUT R8, R3, 0x1c0, RZ, 0xc0, !PT ;  /* 0x000001c003087812 */ /* 0x000fe400078ec0ff */
[----:B------:R-:W-:-:S02]  /*02c0*/  LOP3.LUT R5, R5, 0x6, R4, 0xf8, !PT ;  /* 0x0000000605057812 */ /* 0x000fc400078ef804 */
[--C-:B------:R-:W-:Y:S02]  /*02d0*/  LOP3.LUT R210, R9, 0x20, R4.reuse, 0xf8, !PT ;  /* 0x0000002009d27812 */ /* 0x100fe400078ef804 */
[----:B------:R-:W-:Y:S02]  /*02e0*/  LOP3.LUT R215, R215, 0x38, R4, 0x78, !PT ;  /* 0x00000038d7d77812 */ /* 0x000fe400078e7804 */
[----:B------:R-:W-:Y:S02]  /*02f0*/  LOP3.LUT R10, R201, 0x10, RZ, 0xc0, !PT ;  /* 0x00000010c90a7812 */ /* 0x000fe400078ec0ff */
[----:B------:R-:W-:Y:S02]  /*0300*/  LOP3.LUT R4, R7, 0x1f8, RZ, 0xc0, !PT ;  /* 0x000001f807047812 */ /* 0x000fe400078ec0ff */
[----:B------:R-:W-:Y:S02]  /*0310*/  LOP3.LUT R8, R8, 0x38, R7, 0xf8, !PT ;  /* 0x0000003808087812 */ /* 0x000fe400078ef807 */
[----:B------:R-:W-:-:S02]  /*0320*/  R2P PR, R209, 0xe ;  /* 0x0000000ed1007804 */ /* 0x000fc40000000000 */
[--C-:B------:R-:W-:Y:S02]  /*0330*/  LOP3.LUT R203, R10, 0x8, R209.reuse, 0xf8, !PT ;  /* 0x000000080acb7812 */ /* 0x100fe400078ef8d1 */
[--C-:B------:R-:W-:Y:S02]  /*0340*/  LOP3.LUT R4, R4, 0x38, R209.reuse, 0x78, !PT ;  /* 0x0000003804047812 */ /* 0x100fe400078e78d1 */
[----:B------:R-:W-:Y:S02]  /*0350*/  LOP3.LUT R216, R5, R216, RZ, 0xfc, !PT ;  /* 0x000000d805d87212 */ /* 0x000fe400078efcff */
[----:B------:R-:W-:Y:S02]  /*0360*/  LOP3.LUT R209, R8, 0x8, R209, 0x78, !PT ;  /* 0x0000000808d17812 */ /* 0x000fe400078e78d1 */
[----:B------:R-:W-:Y:S02]  /*0370*/  LOP3.LUT R5, R3, 0x200, RZ, 0xc0, !PT ;  /* 0x0000020003057812 */ /* 0x000fe400078ec0ff */
[----:B------:R-:W-:-:S02]  /*0380*/  LOP3.LUT R217, R4, 0x1e00, R7, 0xf8, !PT ;  /* 0x00001e0004d97812 */ /* 0x000fc400078ef807 */
[----:B------:R-:W-:Y:S02]  /*0390*/  LOP3.LUT R201, R8, 0x8, R201, 0x78, !PT ;  /* 0x0000000808c97812 */ /* 0x000fe400078e78c9 */
[----:B------:R-:W-:Y:S02]  /*03a0*/  LOP3.LUT R209, R2, R209, RZ, 0xfc, !PT ;  /* 0x000000d102d17212 */ /* 0x000fe400078efcff */
[C-C-:B------:R-:W-:Y:S02]  /*03b0*/  LOP3.LUT R4, R5.reuse, 0xc00, R0.reuse, 0xf8, !PT ;  /* 0x00000c0005047812 */ /* 0x140fe400078ef800 */
[----:B------:R-:W-:Y:S02]  /*03c0*/  LOP3.LUT R2, R5, 0x400, R0, 0xf8, !PT ;  /* 0x0000040005027812 */ /* 0x000fe400078ef800 */
[----:B------:R-:W-:Y:S02]  /*03d0*/  LOP3.LUT R211, R4, R201, RZ, 0xfc, !PT ;  /* 0x000000c904d37212 */ /* 0x000fe400078efcff */
[----:B------:R-:W-:-:S02]  /*03e0*/  LOP3.LUT R203, R203, R8, RZ, 0x3c, !PT ;  /* 0x00000008cbcb7212 */ /* 0x000fc400078e3cff */
[----:B------:R-:W-:Y:S02]  /*03f0*/  LOP3.LUT R201, R2, R201, RZ, 0xfc, !PT ;  /* 0x000000c902c97212 */ /* 0x000fe400078efcff */
[----:B------:R-:W-:Y:S02]  /*0400*/  LOP3.LUT R210, R210, 0x1c0, R3, 0xf8, !PT ;  /* 0x000001c0d2d27812 */ /* 0x000fe400078ef803 */
[----:B------:R-:W-:Y:S02]  /*0410*/  LOP3.LUT R203, R203, 0x200, R0, 0xf8, !PT ;  /* 0x00000200cbcb7812 */ /* 0x000fe400078ef800 */
[----:B------:R-:W-:Y:S02]  /*0420*/  SEL R206, R206, 0xffffffc0, !P2 ;  /* 0xffffffc0cece7807 */ /* 0x000fe40005000000 */
[----:B------:R-:W-:Y:S02]  /*0430*/  LEA R211, R211, UR6, 0x1 ;  /* 0x00000006d3d37c11 */ /* 0x000fe4000f8e08ff */
[----:B------:R-:W-:-:S02]  /*0440*/  LEA R209, R209, UR4, 0x1 ;  /* 0x00000004d1d17c11 */ /* 0x000fc4000f8e08ff */
[----:B------:R-:W-:Y:S01]  /*0450*/  LEA R201, R201, UR4, 0x1 ;  /* 0x00000004c9c97c11 */ /* 0x000fe2000f8e08ff */
[--C-:B------:R-:W-:Y:S01]  /*0460*/  IMAD.IADD R2, R211, 0x1, R206.reuse ;  /* 0x00000001d3027824 */ /* 0x100fe200078e02ce */
[----:B------:R-:W-:Y:S01]  /*0470*/  LOP3.LUT R210, R210, 0x38, R7, 0x78, !PT ;  /* 0x00000038d2d27812 */ /* 0x000fe200078e7807 */
[----:B------:R-:W-:Y:S01]  /*0480*/  IMAD.IADD R205, R209, 0x1, R206 ;  /* 0x00000001d1cd7824 */ /* 0x000fe200078e02ce */
[----:B------:R-:W-:Y:S01]  /*0490*/  LEA R216, R216, UR5, 0x1 ;  /* 0x00000005d8d87c11 */ /* 0x000fe2000f8e08ff */
[----:B------:R-:W-:Y:S01]  /*04a0*/  IMAD.IADD R199, R206, 0x1, R201 ;  /* 0x00000001cec77824 */ /* 0x000fe200078e02c9 */
[----:B------:R-:W-:Y:S02]  /*04b0*/  SEL R208, R208, 0xffffffe0, !P1 ;  /* 0xffffffe0d0d07807 */ /* 0x000fe40004800000 */
[----:B------:R-:W-:Y:S01]  /*04c0*/  LEA R203, R203, UR5, 0x1 ;  /* 0x00000005cbcb7c11 */ /* 0x000fe2000f8e08ff */
[----:B------:R-:W-:Y:S01]  /*04d0*/  VIADD R240, R216, 0x20 ;  /* 0x00000020d8f07836 */ /* 0x000fe20000000000 */
[----:B------:R-:W-:Y:S01]  /*04e0*/  LOP3.LUT R215, R6, R215, RZ, 0xfc, !PT ;  /* 0x000000d706d77212 */ /* 0x000fe200078efcff */
[--C-:B------:R-:W-:Y:S01]  /*04f0*/  IMAD.IADD R207, R209, 0x1, R208.reuse ;  /* 0x00000001d1cf7824 */ /* 0x100fe200078e02d0 */
[----:B------:R-:W-:Y:S01]  /*0500*/  LOP3.LUT R210, R210, 0x200, R3, 0xf8, !PT ;  /* 0x00000200d2d27812 */ /* 0x000fe200078ef803 */
[----:B------:R-:W-:Y:S01]  /*0510*/  IMAD.IADD R3, R211, 0x1, R208 ;  /* 0x00000001d3037824 */ /* 0x000fe200078e02d0 */
[----:B------:R-:W-:Y:S01]  /*0520*/  LEA R217, R217, UR6, 0x1 ;  /* 0x00000006d9d97c11 */ /* 0x000fe2000f8e08ff */
[----:B------:R-:W-:Y:S01]  /*0530*/  IMAD.IADD R202, R206, 0x1, R203 ;  /* 0x00000001ceca7824 */ /* 0x000fe200078e02cb */
[----:B------:R-:W-:Y:S01]  /*0540*/  LEA R215, R215, UR6, 0x1 ;  /* 0x00000006d7d77c11 */ /* 0x000fe2000f8e08ff */
[----:B------:R-:W-:Y:S01]  /*0550*/  IMAD.IADD R200, R208, 0x1, R201 ;  /* 0x00000001d0c87824 */ /* 0x000fe200078e02c9 */
[----:B------:R-:W-:Y:S01]  /*0560*/  LEA R210, R210, UR6, 0x1 ;  /* 0x00000006d2d27c11 */ /* 0x000fe2000f8e08ff */
[----:B------:R-:W-:-:S02]  /*0570*/  @P3 VIADD R240, R216, 0xffffffe0 ;  /* 0xffffffe0d8f03836 */ /* 0x000fc40000000000 */
[C---:B------:R-:W-:Y:S02]  /*0580*/  IMAD.IADD R204, R208.reuse, 0x1, R205 ;  /* 0x00000001d0cc7824 */ /* 0x040fe400078e02cd */
[C---:B------:R-:W-:Y:S02]  /*0590*/  IMAD.IADD R0, R208.reuse, 0x1, R2 ;  /* 0x00000001d0007824 */ /* 0x040fe400078e0202 */
[----:B---34-:R-:W-:-:S07]  /*05a0*/  IMAD.IADD R198, R208, 0x1, R199 ;  /* 0x00000001d0c67824 */ /* 0x018fce00078e02c7 */
.L_x_525:
[----:B------:R-:W1:Y:S01]  /*05b0*/  LDC.64 R6, c[0x0][0x470] ;  /* 0x00011c00ff067b82 */ /* 0x000e620000000a00 */
[----:B------:R-:W-:-:S07]  /*05c0*/  IMAD.MOV.U32 R225, RZ, RZ, RZ ;  /* 0x000000ffffe17224 */ /* 0x000fce00078e00ff */
[----:B------:R-:W2:Y:S01]  /*05d0*/  LDC.64 R4, c[0x0][0x478] ;  /* 0x00011e00ff047b82 */ /* 0x000ea20000000a00 */
[----:B-1----:R-:W-:-:S04]  /*05e0*/  ISETP.NE.U32.AND P3, PT, R6, RZ, PT ;  /* 0x000000ff0600720c */ /* 0x002fc80003f65070 */
[----:B------:R-:W-:Y:S02]  /*05f0*/  ISETP.NE.AND.EX P3, PT, R7, RZ, PT, P3 ;  /* 0x000000ff0700720c */ /* 0x000fe40003f65330 */
[----:B--2---:R-:W-:-:S04]  /*0600*/  ISETP.NE.U32.AND P2, PT, R4, RZ, PT ;  /* 0x000000ff0400720c */ /* 0x004fc80003f45070 */
[----:B------:R-:W-:-:S07]  /*0610*/  ISETP.NE.AND.EX P2, PT, R5, RZ, PT, P2 ;  /* 0x000000ff0500720c */ /* 0x000fce0003f45320 */
[----:B------:R-:W-:-:S04]  /*0620*/  @P3 LEA R10, P1, R213, R6, 0x2 ;  /* 0x00000006d50a3211 */ /* 0x000fc800078210ff */
[C---:B------:R-:W-:Y:S02]  /*0630*/  @P3 LEA.HI.X R11, R213.reuse, R7, RZ, 0x2, P1 ;  /* 0x00000007d50b3211 */ /* 0x040fe400008f14ff */
[----:B------:R-:W-:-:S03]  /*0640*/  @P2 LEA R8, P0, R213, R4, 0x2 ;  /* 0x00000004d5082211 */ /* 0x000fc600078010ff */
[----:B------:R-:W2:Y:S01]  /*0650*/  @P3 LDG.E R225, desc[UR18][R10.64] ;  /* 0x000000120ae13981 */ /* 0x000ea2000c1e1900 */
[----:B------:R-:W1:Y:S01]  /*0660*/  @!P2 LDC.64 R6, c[0x0][0x488] ;  /* 0x00012200ff06ab82 */ /* 0x000e620000000a00 */
[----:B------:R-:W-:-:S05]  /*0670*/  @P2 LEA.HI.X R9, R213, R5, RZ, 0x2, P0 ;  /* 0x00000005d5092211 */ /* 0x000fca00000f14ff */
[----:B------:R-:W3:Y:S02]  /*0680*/  @P2 LDG.E R8, desc[UR18][R8.64] ;  /* 0x0000001208082981 */ /* 0x000ee4000c1e1900 */
[----:B------:R-:W4:Y:S01]  /*0690*/  @!P2 LDC.64 R4, c[0x0][0x438] ;  /* 0x00010e00ff04ab82 */ /* 0x000f220000000a00 */
[----:B-1----:R-:W-:-:S04]  /*06a0*/  @!P2 ISETP.NE.U32.AND P0, PT, R6, RZ, PT ;  /* 0x000000ff0600a20c */ /* 0x002fc80003f05070 */
[----:B------:R-:W-:-:S04]  /*06b0*/  @!P2 ISETP.NE.AND.EX P0, PT, R7, RZ, PT, P0 ;  /* 0x000000ff0700a20c */ /* 0x000fc80003f05300 */
[----:B----4-:R-:W-:Y:S01]  /*06c0*/  @!P2 SEL R5, R5, RZ, P0 ;  /* 0x000000ff0505a207 */ /* 0x010fe20000000000 */
[----:B------:R-:W-:-:S03]  /*06d0*/  USHF.L.U32 UR21, UR17, 0x6, URZ ;  /* 0x0000000611157899 */ /* 0x000fc600080006ff */
[--C-:B--2---:R-:W-:Y:S01]  /*06e0*/  @!P2 IADD3 R4, PT, PT, R5, R4, -R225.reuse ;  /* 0x000000040504a210 */ /* 0x104fe20007ffe8e1 */
[----:B---3--:R-:W-:-:S05]  /*06f0*/  @P2 IMAD.IADD R6, R8, 0x1, -R225 ;  /* 0x0000000108062824 */ /* 0x008fca00078e0ae1 */
[----:B------:R-:W-:Y:S02]  /*0700*/  @P2 R2UR UR28, R6 ;  /* 0x00000000061c22ca */ /* 0x000fe400000e0000 */
[----:B------:R-:W-:Y:S01]  /*0710*/  @!P2 R2UR UR28, R4 ;  /* 0x00000000041ca2ca */ /* 0x000fe200000e0000 */
[----:B------:R-:W-:-:S12]  /*0720*/  IMAD.U32 R4, RZ, RZ, UR21 ;  /* 0x00000015ff047e24 */ /* 0x000fd8000f8e00ff */
[----:B------:R-:W-:-:S13]  /*0730*/  ISETP.GE.AND P0, PT, R4, UR28, PT ;  /* 0x0000001c04007c0c */ /* 0x000fda000bf06270 */
[----:B-----5:R-:W-:Y:S05]  /*0740*/  @P0 BRA `(.L_x_518) ;  /* 0x0000004c00440947 */ /* 0x020fea0003800000 */
[----:B------:R-:W1:Y:S01]  /*0750*/  LDC R5, c[0x0][0x3e8] ;  /* 0x0000fa00ff057b82 */ /* 0x000e620000000800 */
[----:B------:R-:W2:Y:S01]  /*0760*/  LDCU UR22, c[0x0][0x434] ;  /* 0x00008680ff1677ac */ /* 0x000ea20008000800 */
[----:B------:R-:W3:Y:S06]  /*0770*/  LDCU.U8 UR29, c[0x0][0x5f0] ;  /* 0x0000be00ff1d77ac */ /* 0x000eec0008000000 */
[----:B------:R-:W4:Y:S01]  /*0780*/  LDC.U8 R6, c[0x0][0x548] ;  /* 0x00015200ff067b82 */ /* 0x000f220000000000 */
[----:B--2---:R-:W-:-:S04]  /*0790*/  UIADD3 UR5, UPT, UPT, UR22, 0x3f, URZ ;  /* 0x0000003f16057890 */ /* 0x004fc8000fffe0ff */
[----:B------:R-:W-:Y:S01]  /*07a0*/  USHF.R.S32.HI UR4, URZ, 0x1f, UR5 ;  /* 0x0000001fff047899 */ /* 0x000fe20008011405 */
[-C--:B-1----:R-:W-:Y:S02]  /*07b0*/  IABS R8, R5.reuse ;  /* 0x0000000500087213 */ /* 0x082fe40000000000 */
[----:B------:R-:W-:Y:S01]  /*07c0*/  ISETP.NE.AND P3, PT, R5, RZ, PT ;  /* 0x000000ff0500720c */ /* 0x000fe20003f65270 */
[----:B------:R-:W-:Y:S01]  /*07d0*/  ULEA.HI UR4, UR4, UR5, URZ, 0x6 ;  /* 0x0000000504047291 */ /* 0x000fe2000f8f30ff */
[----:B------:R-:W1:Y:S03]  /*07e0*/  I2F.RP R9, R8 ;  /* 0x0000000800097306 */ /* 0x000e660000209400 */
[----:B------:R-:W-:Y:S01]  /*07f0*/  USHF.R.S32.HI UR27, URZ, 0x6, UR4 ;  /* 0x00000006ff1b7899 */ /* 0x000fe20008011404 */
[----:B----4-:R-:W-:Y:S02]  /*0800*/  ISETP.NE.AND P0, PT, R6, RZ, PT ;  /* 0x000000ff0600720c */ /* 0x010fe40003f05270 */
[----:B------:R-:W-:-:S04]  /*0810*/  LOP3.LUT R6, R212, R5, RZ, 0x3c, !PT ;  /* 0x00000005d4067212 */ /* 0x000fc800078e3cff */
[----:B------:R-:W-:Y:S01]  /*0820*/  ISETP.GE.AND P1, PT, R6, RZ, PT ;  /* 0x000000ff0600720c */ /* 0x000fe20003f26270 */
[----:B-1----:R-:W1:Y:S02]  /*0830*/  MUFU.RCP R10, R9 ;  /* 0x00000009000a7308 */ /* 0x002e640000001000 */
[----:B-1----:R-:W-:-:S06]  /*0840*/  VIADD R10, R10, 0xffffffe ;  /* 0x0ffffffe0a0a7836 */ /* 0x002fcc0000000000 */
[----:B------:R-:W1:Y:S02]  /*0850*/  F2I.FTZ.U32.TRUNC.NTZ R11, R10 ;  /* 0x0000000a000b7305 */ /* 0x000e64000021f000 */
[----:B-1----:R-:W-:Y:S01]  /*0860*/  IMAD.MOV R4, RZ, RZ, -R11 ;  /* 0x000000ffff047224 */ /* 0x002fe200078e0a0b */
[----:B------:R-:W-:-:S03]  /*0870*/  MOV R10, RZ ;  /* 0x000000ff000a7202 */ /* 0x000fc60000000f00 */
[----:B------:R-:W-:Y:S01]  /*0880*/  IMAD R7, R4, R8, RZ ;  /* 0x0000000804077224 */ /* 0x000fe200078e02ff */
[----:B------:R-:W-:-:S03]  /*0890*/  IABS R4, R212 ;  /* 0x000000d400047213 */ /* 0x000fc60000000000 */
[----:B------:R-:W-:Y:S01]  /*08a0*/  IMAD.HI.U32 R7, R11, R7, R10 ;  /* 0x000000070b077227 */ /* 0x000fe200078e000a */
[----:B------:R-:W-:-:S05]  /*08b0*/  SHF.L.U32 R10, R213, 0x7, RZ ;  /* 0x00000007d50a7819 */ /* 0x000fca00000006ff */
[----:B------:R-:W-:Y:S02]  /*08c0*/  IMAD.HI.U32 R22, R7, R4, RZ ;  /* 0x0000000407167227 */ /* 0x000fe400078e00ff */
[----:B------:R-:W1:Y:S02]  /*08d0*/  @P0 LDC R7, c[0x0][0x454] ;  /* 0x00011500ff070b82 */ /* 0x000e640000000800 */
[----:B------:R-:W-:-:S04]  /*08e0*/  IMAD.MOV R9, RZ, RZ, -R22 ;  /* 0x000000ffff097224 */ /* 0x000fc800078e0a16 */
[C---:B------:R-:W-:Y:S02]  /*08f0*/  IMAD R9, R8.reuse, R9, R4 ;  /* 0x0000000908097224 */ /* 0x040fe400078e0204 */
[----:B------:R-:W2:Y:S03]  /*0900*/  @!P0 LDC R4, c[0x0][0x3e0] ;  /* 0x0000f800ff048b82 */ /* 0x000ea60000000800 */
[----:B------:R-:W-:-:S13]  /*0910*/  ISETP.GT.U32.AND P2, PT, R8, R9, PT ;  /* 0x000000090800720c */ /* 0x000fda0003f44070 */
[-C--:B------:R-:W-:Y:S01]  /*0920*/  @!P2 IADD3 R9, PT, PT, R9, -R8.reuse, RZ ;  /* 0x800000080909a210 */ /* 0x080fe20007ffe0ff */
[----:B------:R-:W-:Y:S02]  /*0930*/  @!P2 VIADD R22, R22, 0x1 ;  /* 0x000000011616a836 */ /* 0x000fe40000000000 */
[----:B-1----:R-:W-:Y:S01]  /*0940*/  @P0 IMAD R6, R212, R7, RZ ;  /* 0x00000007d4060224 */ /* 0x002fe200078e02ff */
[----:B------:R-:W-:-:S03]  /*0950*/  ISETP.GE.U32.AND P4, PT, R9, R8, PT ;  /* 0x000000080900720c */ /* 0x000fc60003f86070 */
[C---:B------:R-:W-:Y:S02]  /*0960*/  @P0 IMAD R6, R213.reuse, UR22, R6 ;  /* 0x00000016d5060c24 */ /* 0x040fe4000f8e0206 */
[----:B--2---:R-:W-:-:S03]  /*0970*/  @!P0 IMAD R4, R213, R4, R212 ;  /* 0x00000004d5048224 */ /* 0x004fc600078e02d4 */
[----:B------:R-:W-:Y:S01]  /*0980*/  @P0 R2UR UR26, R6 ;  /* 0x00000000061a02ca */ /* 0x000fe200000e0000 */
[----:B------:R-:W-:-:S04]  /*0990*/  @!P0 IMAD R4, R4, UR22, RZ ;  /* 0x0000001604048c24 */ /* 0x000fc8000f8e02ff */
[----:B------:R-:W-:Y:S02]  /*09a0*/  @P4 IADD3 R22, PT, PT, R22, 0x1, RZ ;  /* 0x0000000116164810 */ /* 0x000fe40007ffe0ff */
[----:B------:R-:W-:-:S03]  /*09b0*/  @!P0 R2UR UR26, R4 ;  /* 0x00000000041a82ca */ /* 0x000fc600000e0000 */
[----:B------:R-:W-:Y:S01]  /*09c0*/  @!P1 IMAD.MOV R22, RZ, RZ, -R22 ;  /* 0x000000ffff169224 */ /* 0x000fe200078e0a16 */
[----:B------:R-:W-:-:S04]  /*09d0*/  @!P3 LOP3.LUT R22, RZ, R5, RZ, 0x33, !PT ;  /* 0x00000005ff16b212 */ /* 0x000fc800078e33ff */
[----:B------:R-:W-:Y:S01]  /*09e0*/  SHF.R.S32.HI R19, RZ, 0x1f, R22 ;  /* 0x0000001fff137819 */ /* 0x000fe20000011416 */
[----:B---3--:R-:W-:Y:S06]  /*09f0*/  @!P0 BRA `(.L_x_519) ;  /* 0x0000000000208947 */ /* 0x008fec0003800000 */
[----:B------:R-:W1:Y:S08]  /*0a00*/  LDC R5, c[0x0][0x430] ;  /* 0x00010c00ff057b82 */ /* 0x000e700000000800 */
[----:B------:R-:W1:Y:S08]  /*0a10*/  LDC R4, c[0x0][0x454] ;  /* 0x00011500ff047b82 */ /* 0x000e700000000800 */
[----:B------:R-:W2:Y:S01]  /*0a20*/  LDC R12, c[0x0][0x444] ;  /* 0x00011100ff0c7b82 */ /* 0x000ea20000000800 */
[----:B-1----:R-:W-:Y:S01]  /*0a30*/  LEA R4, R5, R4, 0x7 ;  /* 0x0000000405047211 */ /* 0x002fe200078e38ff */
[----:B--2---:R-:W-:-:S04]  /*0a40*/  IMAD R5, R213, R12, R10 ;  /* 0x0000000cd5057224 */ /* 0x004fc800078e020a */
[----:B------:R-:W-:-:S05]  /*0a50*/  IMAD R4, R4, R212, R5 ;  /* 0x000000d404047224 */ /* 0x000fca00078e0205 */
[----:B------:R-:W-:Y:S01]  /*0a60*/  R2UR UR25, R4 ;  /* 0x00000000041972ca */ /* 0x000fe200000e0000 */
[----:B------:R-:W-:-:S14]  /*0a70*/  BRA `(.L_x_520) ;  /* 0x0000000000147947 */ /* 0x000fdc0003800000 */
.L_x_519:
[----:B------:R-:W1:Y:S08]  /*0a80*/  LDC R5, c[0x0][0x3e0] ;  /* 0x0000f800ff057b82 */ /* 0x000e700000000800 */
[----:B------:R-:W2:Y:S01]  /*0a90*/  LDC R12, c[0x0][0x444] ;  /* 0x00011100ff0c7b82 */ /* 0x000ea20000000800 */
[----:B-1----:R-:W-:-:S04]  /*0aa0*/  IMAD R5, R213, R5, R212 ;  /* 0x00000005d5057224 */ /* 0x002fc800078e02d4 */
[----:B--2---:R-:W-:-:S05]  /*0ab0*/  IMAD R5, R5, R12, RZ ;  /* 0x0000000c05057224 */ /* 0x004fca00078e02ff */
[----:B------:R-:W-:-:S15]  /*0ac0*/  R2UR UR25, R5 ;  /* 0x00000000051972ca */ /* 0x000fde00000e0000 */
.L_x_520:
[----:B------:R-:W1:Y:S01]  /*0ad0*/  S2R R222, SR_TID.X ;  /* 0x0000000000de7919 */ /* 0x000e620000002100 */
[----:B------:R-:W-:Y:S01]  /*0ae0*/  SHF.R.S32.HI R4, RZ, 0x1f, R225 ;  /* 0x0000001fff047819 */ /* 0x000fe200000114e1 */
[----:B------:R-:W2:Y:S01]  /*0af0*/  LDCU.64 UR6, c[0x0][0x3b8] ;  /* 0x00007700ff0677ac */ /* 0x000ea20008000a00 */
[----:B------:R-:W-:Y:S01]  /*0b00*/  IADD3 R225, P0, PT, R225, UR21, RZ ;  /* 0x00000015e1e17c10 */ /* 0x000fe2000ff1e0ff */
[----:B------:R-:W-:Y:S01]  /*0b10*/  IMAD.MOV.U32 R29, RZ, RZ, RZ ;  /* 0x000000ffff1d7224 */ /* 0x000fe200078e00ff */
[----:B------:R-:W-:Y:S01]  /*0b20*/  R2UR UR20, R4 ;  /* 0x00000000041472ca */ /* 0x000fe200000e0000 */
[----:B------:R-:W3:Y:S01]  /*0b30*/  LDCU.64 UR12, c[0x0][0x3c0] ;  /* 0x00007800ff0c77ac */ /* 0x000ee20008000a00 */
[----:B------:R-:W-:Y:S01]  /*0b40*/  ISETP.NE.AND P3, PT, RZ, UR29, PT ;  /* 0x0000001dff007c0c */ /* 0x000fe2000bf65270 */
[----:B------:R-:W4:Y:S01]  /*0b50*/  LDCU.64 UR4, c[0x0][0x3a0] ;  /* 0x00007400ff0477ac */ /* 0x000f220008000a00 */
[----:B------:R-:W4:Y:S07]  /*0b60*/  LDCU.64 UR10, c[0x0][0x3a8] ;  /* 0x00007500ff0a77ac */ /* 0x000f2e0008000a00 */
[----:B------:R-:W-:-:S02]  /*0b70*/  VOTEU.ANY UP0, P0 ;  /* 0x0000000000ff7886 */ /* 0x000fc40000000100 */
[----:B------:R-:W-:Y:S01]  /*0b80*/  ULEA.HI.X.SX32 UR20, UR21, UR20, 0x1, UP0 ;  /* 0x0000001415147291 */ /* 0x000fe200080f0eff */
[----:B--2---:R-:W-:Y:S01]  /*0b90*/  IMAD.U32 R14, RZ, RZ, UR6 ;  /* 0x00000006ff0e7e24 */ /* 0x004fe2000f8e00ff */
[----:B------:R-:W2:Y:S01]  /*0ba0*/  LDCU.64 UR8, c[0x0][0x3d8] ;  /* 0x00007b00ff0877ac */ /* 0x000ea20008000a00 */
[----:B---3--:R-:W-:Y:S01]  /*0bb0*/  IMAD.U32 R24, RZ, RZ, UR12 ;  /* 0x0000000cff187e24 */ /* 0x008fe2000f8e00ff */
[----:B------:R-:W3:Y:S02]  /*0bc0*/  LDCU.64 UR14, c[0x0][0x588] ;  /* 0x0000b100ff0e77ac */ /* 0x000ee40008000a00 */
[----:B------:R-:W-:Y:S02]  /*0bd0*/  IMAD R14, R14, UR20, RZ ;  /* 0x000000140e0e7c24 */ /* 0x000fe4000f8e02ff */
[----:B------:R-:W-:Y:S01]  /*0be0*/  IMAD R24, R24, UR20, RZ ;  /* 0x0000001418187c24 */ /* 0x000fe2000f8e02ff */
[----:B------:R-:W-:Y:S01]  /*0bf0*/  UIADD3 UR30, UPT, UPT, UR27, -0x1, URZ ;  /* 0xffffffff1b1e7890 */ /* 0x000fe2000fffe0ff */
[C---:B------:R-:W-:Y:S01]  /*0c00*/  IMAD R14, R225.reuse, UR7, R14 ;  /* 0x00000007e10e7c24 */ /* 0x040fe2000f8e020e */
[----:B------:R-:W-:Y:S01]  /*0c10*/  USHF.L.U64.HI UR33, UR6, 0x5, UR7 ;  /* 0x0000000506217899 */ /* 0x000fe20008010207 */
[----:B-1----:R-:W-:Y:S01]  /*0c20*/  IMAD.SHL.U32 R28, R222, 0x8, RZ ;  /* 0x00000008de1c7824 */ /* 0x002fe200078e00ff */
[----:B------:R-:W-:Y:S01]  /*0c30*/  SHF.R.U32.HI R11, RZ, 0x3, R222 ;  /* 0x00000003ff0b7819 */ /* 0x000fe200000116de */
[----:B------:R-:W-:Y:S01]  /*0c40*/  IMAD R24, R225, UR13, R24 ;  /* 0x0000000de1187c24 */ /* 0x000fe2000f8e0218 */
[----:B------:R-:W-:-:S02]  /*0c50*/  USHF.L.U32 UR32, UR30, 0x6, URZ ;  /* 0x000000061e207899 */ /* 0x000fc400080006ff */
[----:B------:R-:W-:Y:S01]  /*0c60*/  LOP3.LUT R28, R28, 0x38, RZ, 0xc0, !PT ;  /* 0x000000381c1c7812 */ /* 0x000fe200078ec0ff */
[----:B------:R-:W-:Y:S01]  /*0c70*/  IMAD R16, R11, UR13, RZ ;  /* 0x0000000d0b107c24 */ /* 0x000fe2000f8e02ff */
[----:B------:R-:W-:Y:S01]  /*0c80*/  USHF.R.S32.HI UR31, URZ, 0x1f, UR32 ;  /* 0x0000001fff1f7899 */ /* 0x000fe20008011420 */
[----:B--2---:R-:W-:Y:S01]  /*0c90*/  IMAD R13, R19, UR8, RZ ;  /* 0x00000008130d7c24 */ /* 0x004fe2000f8e02ff */
[----:B------:R-:W-:Y:S01]  /*0ca0*/  ULOP3.LUT UR30, UR30, 0x80000001, URZ, 0xc0, !UPT ;  /* 0x800000011e1e7892 */ /* 0x000fe2000f8ec0ff */
[C-C-:B------:R-:W-:Y:S01]  /*0cb0*/  IMAD.WIDE.U32 R4, R225.reuse, UR6, R28.reuse ;  /* 0x00000006e1047c25 */ /* 0x140fe2000f8e001c */
[----:B------:R-:W-:Y:S02]  /*0cc0*/  UIADD3 UR26, UPT, UPT, UR32, UR26, URZ ;  /* 0x0000001a201a7290 */ /* 0x000fe4000fffe0ff */
[----:B------:R-:W-:Y:S01]  /*0cd0*/  UISETP.NE.AND UP0, UPT, UR30, 0x1, UPT ;  /* 0x000000011e00788c */ /* 0x000fe2000bf05270 */
[----:B------:R-:W-:Y:S01]  /*0ce0*/  IMAD.WIDE.U32 R6, R225, UR12, R28 ;  /* 0x0000000ce1067c25 */ /* 0x000fe2000f8e001c */
[----:B------:R-:W-:Y:S01]  /*0cf0*/  IADD3 R15, PT, PT, R5, R14, RZ ;  /* 0x0000000e050f7210 */ /* 0x000fe20007ffe0ff */
[----:B------:R-:W1:Y:S01]  /*0d00*/  S2R R235, SR_TID.X ;  /* 0x0000000000eb7919 */ /* 0x000e620000002100 */
[----:B------:R-:W2:Y:S01]  /*0d10*/  LDCU.64 UR36, c[0x0][0x5e8] ;  /* 0x0000bd00ff2477ac */ /* 0x000ea20008000a00 */
[----:B------:R-:W-:-:S02]  /*0d20*/  IMAD.MOV.U32 R14, RZ, RZ, R4 ;  /* 0x000000ffff0e7224 */ /* 0x000fc400078e0004 */
[----:B------:R-:W-:Y:S01]  /*0d30*/  IMAD.IADD R25, R7, 0x1, R24 ;  /* 0x0000000107197824 */ /* 0x000fe200078e0218 */
[----:B------:R-:W2:Y:S01]  /*0d40*/  LDC.64 R4, c[0x0][0x590] ;  /* 0x00016400ff047b82 */ /* 0x000ea20000000a00 */
[----:B------:R-:W-:Y:S02]  /*0d50*/  IMAD.MOV.U32 R24, RZ, RZ, R6 ;  /* 0x000000ffff187224 */ /* 0x000fe400078e0006 */
[----:B----4-:R-:W-:-:S04]  /*0d60*/  IMAD.WIDE.U32 R14, R213, UR4, R14 ;  /* 0x00000004d50e7c25 */ /* 0x010fc8000f8e000e */
[C---:B------:R-:W-:Y:S01]  /*0d70*/  IMAD.WIDE.U32 R24, R213.reuse, UR10, R24 ;  /* 0x0000000ad5187c25 */ /* 0x040fe2000f8e0018 */
[----:B------:R-:W4:Y:S01]  /*0d80*/  LDC.64 R6, c[0x0][0x3b0] ;  /* 0x0000ec00ff067b82 */ /* 0x000f220000000a00 */
[----:B------:R-:W-:Y:S02]  /*0d90*/  USHF.L.U64.HI UR10, UR12, 0x5, UR13 ;  /* 0x000000050c0a7899 */ /* 0x000fe4000801020d */
[C---:B------:R-:W-:Y:S01]  /*0da0*/  IMAD R15, R213.reuse, UR5, R15 ;  /* 0x00000005d50f7c24 */ /* 0x040fe2000f8e020f */
[----:B------:R-:W1:Y:S01]  /*0db0*/  LDCU.64 UR4, c[0x0][0x3d0] ;  /* 0x00007a00ff0477ac */ /* 0x000e620008000a00 */
[----:B------:R-:W-:Y:S02]  /*0dc0*/  IMAD R25, R213, UR11, R25 ;  /* 0x0000000bd5197c24 */ /* 0x000fe4000f8e0219 */
[----:B------:R-:W-:Y:S01]  /*0dd0*/  IMAD.U32 R9, RZ, RZ, UR10 ;  /* 0x0000000aff097e24 */ /* 0x000fe2000f8e00ff */
[----:B------:R-:W-:Y:S01]  /*0de0*/  USHF.L.U32 UR11, UR12, 0x5, URZ ;  /* 0x000000050c0b7899 */ /* 0x000fe200080006ff */
[----:B------:R-:W-:-:S04]  /*0df0*/  IMAD.WIDE.U32 R24, R22, UR8, R24 ;  /* 0x0000000816187c25 */ /* 0x000fc8000f8e0018 */
[----:B------:R-:W-:Y:S01]  /*0e00*/  IMAD R13, R22, UR9, R13 ;  /* 0x00000009160d7c24 */ /* 0x000fe2000f8e020d */
[----:B------:R-:W2:Y:S01]  /*0e10*/  LDCU.64 UR8, c[0x0][0x3c8] ;  /* 0x00007900ff0877ac */ /* 0x000ea20008000a00 */
[----:B------:R-:W-:Y:S02]  /*0e20*/  IMAD.U32 R8, RZ, RZ, UR11 ;  /* 0x0000000bff087e24 */ /* 0x000fe4000f8e00ff */
[----:B---3--:R-:W-:Y:S01]  /*0e30*/  IMAD.WIDE.U32 R26, R213, UR14, R28 ;  /* 0x0000000ed51a7c25 */ /* 0x008fe2000f8e001c */
[----:B------:R-:W-:Y:S01]  /*0e40*/  IADD3 R25, PT, PT, R25, R13, RZ ;  /* 0x0000000d19197210 */ /* 0x000fe20007ffe0ff */
[----:B------:R-:W3:Y:S02]  /*0e50*/  LDCU.64 UR10, c[0x0][0x390] ;  /* 0x00007200ff0a77ac */ /* 0x000ee40008000a00 */
[----:B------:R-:W-:-:S04]  /*0e60*/  IMAD.WIDE.U32 R8, R11, UR12, R8 ;  /* 0x0000000c0b087c25 */ /* 0x000fc8000f8e0008 */
[----:B-1----:R-:W-:Y:S01]  /*0e70*/  IMAD R19, R19, UR4, RZ ;  /* 0x0000000413137c24 */ /* 0x002fe2000f8e02ff */
[----:B------:R-:W-:Y:S01]  /*0e80*/  IADD3 R18, P0, PT, R24, R8, RZ ;  /* 0x0000000818127210 */ /* 0x000fe20007f1e0ff */
[----:B----4-:R-:W-:Y:S02]  /*0e90*/  IMAD R8, R6, UR31, RZ ;  /* 0x0000001f06087c24 */ /* 0x010fe4000f8e02ff */
[----:B------:R-:W-:Y:S01]  /*0ea0*/  IMAD R27, R213, UR15, R27 ;  /* 0x0000000fd51b7c24 */ /* 0x000fe2000f8e021b */
[----:B------:R-:W1:Y:S01]  /*0eb0*/  LDCU.64 UR14, c[0x0][0x398] ;  /* 0x00007300ff0e77ac */ /* 0x000e620008000a00 */
[C---:B------:R-:W-:Y:S01]  /*0ec0*/  IMAD R19, R22.reuse, UR5, R19 ;  /* 0x0000000516137c24 */ /* 0x040fe2000f8e0213 */
[----:B------:R-:W-:Y:S01]  /*0ed0*/  IADD3.X R17, PT, PT, R25, R16, R9, P0, !PT ;  /* 0x0000001019117210 */ /* 0x000fe200007fe409 */
[----:B------:R-:W-:Y:S01]  /*0ee0*/  IMAD.WIDE.U32 R22, R22, UR4, R14 ;  /* 0x0000000416167c25 */ /* 0x000fe2000f8e000e */
[----:B------:R-:W-:-:S03]  /*0ef0*/  USHF.L.U32 UR4, UR6, 0x5, URZ ;  /* 0x0000000506047899 */ /* 0x000fc600080006ff */
[----:B------:R-:W-:Y:S02]  /*0f00*/  IMAD R13, R7, UR32, R8 ;  /* 0x00000020070d7c24 */ /* 0x000fe4000f8e0208 */
[----:B------:R-:W4:Y:S01]  /*0f10*/  LDC.64 R8, c[0x0][0x598] ;  /* 0x00016600ff087b82 */ /* 0x000f220000000a00 */
[----:B------:R-:W-:-:S04]  /*0f20*/  IMAD.WIDE.U32 R14, R6, UR32, RZ ;  /* 0x00000020060e7c25 */ /* 0x000fc8000f8e00ff */
[----:B------:R-:W-:Y:S01]  /*0f30*/  IMAD.U32 R20, RZ, RZ, UR4 ;  /* 0x00000004ff147e24 */ /* 0x000fe2000f8e00ff */
[----:B------:R-:W-:Y:S01]  /*0f40*/  LOP3.LUT R28, R14, R28, RZ, 0xfc, !PT ;  /* 0x0000001c0e1c7212 */ /* 0x000fe200078efcff */
[----:B------:R-:W-:Y:S01]  /*0f50*/  IMAD.U32 R21, RZ, RZ, UR33 ;  /* 0x00000021ff157e24 */ /* 0x000fe2000f8e00ff */
[----:B------:R-:W1:Y:S01]  /*0f60*/  LDCU.64 UR4, c[0x0][0x388] ;  /* 0x00007100ff0477ac */ /* 0x000e620008000a00 */
[----:B--2---:R-:W-:Y:S02]  /*0f70*/  IMAD R14, R4, UR31, RZ ;  /* 0x0000001f040e7c24 */ /* 0x004fe4000f8e02ff */
[----:B------:R-:W-:-:S04]  /*0f80*/  IMAD.WIDE.U32 R20, R11, UR6, R20 ;  /* 0x000000060b147c25 */ /* 0x000fc8000f8e0014 */
[----:B------:R-:W-:Y:S02]  /*0f90*/  IMAD.IADD R29, R15, 0x1, R13 ;  /* 0x000000010f1d7824 */ /* 0x000fe400078e020d */
[----:B------:R-:W-:Y:S02]  /*0fa0*/  IMAD R13, R11, UR7, RZ ;  /* 0x000000070b0d7c24 */ /* 0x000fe4000f8e02ff */
[----:B------:R-:W-:Y:S01]  /*0fb0*/  IMAD.IADD R23, R23, 0x1, R19 ;  /* 0x0000000117177824 */ /* 0x000fe200078e0213 */
[----:B------:R-:W-:Y:S01]  /*0fc0*/  IADD3 R19, P0, PT, R22, R20, RZ ;  /* 0x0000001416137210 */ /* 0x000fe20007f1e0ff */
[----:B------:R-:W-:Y:S01]  /*0fd0*/  IMAD R15, R5, UR32, R14 ;  /* 0x00000020050f7c24 */ /* 0x000fe2000f8e020e */
[----:B---3--:R-:W-:Y:S01]  /*0fe0*/  LEA R14, P1, R18, UR10, 0x1 ;  /* 0x0000000a120e7c11 */ /* 0x008fe2000f8208ff */
[----:B------:R-:W-:Y:S01]  /*0ff0*/  IMAD.WIDE.U32 R26, R4, UR32, R26 ;  /* 0x00000020041a7c25 */ /* 0x000fe2000f8e001a */
[----:B------:R-:W-:-:S03]  /*1000*/  IADD3.X R20, PT, PT, R23, R13, R21, P0, !PT ;  /* 0x0000000d17147210 */ /* 0x000fc600007fe415 */
[----:B-1----:R-:W-:Y:S01]  /*1010*/  IMAD.WIDE.U32 R28, R213, UR14, R28 ;  /* 0x0000000ed51c7c25 */ /* 0x002fe2000f8e001c */
[----:B------:R-:W-:Y:S02]  /*1020*/  IADD3 R27, PT, PT, R27, R15, RZ ;  /* 0x0000000f1b1b7210 */ /* 0x000fe40007ffe0ff */
[----:B------:R-:W-:Y:S01]  /*1030*/  LEA.HI.X R15, R18, UR11, R17, 0x1, P1 ;  /* 0x0000000b120f7c11 */ /* 0x000fe200088f0c11 */
[----:B------:R-:W-:Y:S01]  /*1040*/  IMAD.WIDE.U32 R22, R11, UR6, R22 ;  /* 0x000000060b167c25 */ /* 0x000fe2000f8e0016 */
[----:B------:R-:W1:Y:S01]  /*1050*/  LDCU.64 UR6, c[0x0][0x550] ;  /* 0x0000aa00ff0677ac */ /* 0x000e620008000a00 */
[----:B------:R-:W-:Y:S02]  /*1060*/  LEA R18, P0, R19, UR4, 0x1 ;  /* 0x0000000413127c11 */ /* 0x000fe4000f8008ff */
[----:B------:R-:W-:Y:S02]  /*1070*/  IMAD R29, R213, UR15, R29 ;  /* 0x0000000fd51d7c24 */ /* 0x000fe4000f8e021d */
[----:B------:R-:W-:Y:S01]  /*1080*/  IMAD.WIDE.U32 R24, R11, UR12, R24 ;  /* 0x0000000c0b187c25 */ /* 0x000fe2000f8e0018 */
[----:B------:R-:W2:Y:S01]  /*1090*/  LDCU.64 UR12, c[0x0][0x380] ;  /* 0x00007000ff0c77ac */ /* 0x000ea20008000a00 */
[----:B------:R-:W-:-:S02]  /*10a0*/  LEA.HI.X R19, R19, UR5, R20, 0x1, P0 ;  /* 0x0000000513137c11 */ /* 0x000fc400080f0c14 */
[----:B------:R-:W-:Y:S01]  /*10b0*/  IMAD.WIDE.U32 R28, R212, UR8, R28 ;  /* 0x00000008d41c7c25 */ /* 0x000fe2000f8e001c */
[----:B------:R-:W-:Y:S01]  /*10c0*/  LEA R30, P2, R24, UR10, 0x1 ;  /* 0x0000000a181e7c11 */ /* 0x000fe2000f8408ff */
[----:B------:R-:W-:Y:S02]  /*10d0*/  USEL UR10, URZ, 0x4000, UP0 ;  /* 0x00004000ff0a7887 */ /* 0x000fe40008000000 */
[----:B----4-:R-:W-:Y:S01]  /*10e0*/  IMAD.WIDE.U32 R26, R212, R8, R26 ;  /* 0x00000008d41a7225 */ /* 0x010fe200078e001a */
[----:B------:R-:W-:-:S03]  /*10f0*/  LEA R8, P1, R22, UR4, 0x1 ;  /* 0x0000000416087c11 */ /* 0x000fc6000f8208ff */
[----:B------:R-:W-:Y:S01]  /*1100*/  IMAD.IADD R16, R25, 0x1, R16 ;  /* 0x0000000119107824 */ /* 0x000fe200078e0210 */
[----:B------:R-:W-:Y:S01]  /*1110*/  IADD3 R239, PT, PT, R217, UR10, RZ ;  /* 0x0000000ad9ef7c10 */ /* 0x000fe2000fffe0ff */
[C---:B------:R-:W-:Y:S02]  /*1120*/  IMAD R29, R212.reuse, UR9, R29 ;  /* 0x00000009d41d7c24 */ /* 0x040fe4000f8e021d */
[----:B------:R-:W-:Y:S01]  /*1130*/  IMAD R27, R212, R9, R27 ;  /* 0x00000009d41b7224 */ /* 0x000fe200078e021b */
[----:B------:R-:W-:Y:S01]  /*1140*/  LEA.HI.X R31, R24, UR11, R16, 0x1, P2 ;  /* 0x0000000b181f7c11 */ /* 0x000fe200090f0c10 */
[----:B------:R-:W-:Y:S01]  /*1150*/  @P3 BAR.SYNC.DEFER_BLOCKING 0x0 ;  /* 0x0000000000003b1d */ /* 0x000fe20000010000 */
[----:B------:R-:W-:-:S04]  /*1160*/  IMAD.WIDE.U32 R28, R11, R6, R28 ;  /* 0x000000060b1c7225 */ /* 0x000fc800078e001c */
[----:B------:R-:W-:-:S04]  /*1170*/  IMAD.WIDE.U32 R16, R11, R4, R26 ;  /* 0x000000040b107225 */ /* 0x000fc800078e001a */
[C---:B------:R-:W-:Y:S01]  /*1180*/  IMAD R227, R11.reuse, R7, R29 ;  /* 0x000000070be37224 */ /* 0x040fe200078e021d */
[----:B-1----:R-:W-:Y:S01]  /*1190*/  LEA R228, P0, R16, UR6, 0x1 ;  /* 0x0000000610e47c11 */ /* 0x002fe2000f8008ff */
[----:B------:R-:W-:Y:S01]  /*11a0*/  IMAD R11, R11, R5, R17 ;  /* 0x000000050b0b7224 */ /* 0x000fe200078e0211 */
[----:B------:R-:W1:Y:S01]  /*11b0*/  LDCU UR6, c[0x0][0x44c] ;  /* 0x00008980ff0677ac */ /* 0x000e620008000800 */
[----:B------:R-:W-:-:S03]  /*11c0*/  IMAD.IADD R13, R23, 0x1, R13 ;  /* 0x00000001170d7824 */ /* 0x000fc600078e020d */
[----:B------:R-:W-:Y:S02]  /*11d0*/  LEA.HI.X R229, R16, UR7, R11, 0x1, P0 ;  /* 0x0000000710e57c11 */ /* 0x000fe400080f0c0b */
[C---:B------:R-:W-:Y:S01]  /*11e0*/  SHF.L.U64.HI R16, R6.reuse, 0x5, R7 ;  /* 0x0000000506107819 */ /* 0x040fe20000010207 */
[----:B------:R-:W-:Y:S01]  /*11f0*/  IMAD.SHL.U32 R7, R6, 0x20, RZ ;  /* 0x0000002006077824 */ /* 0x000fe200078e00ff */
[----:B------:R-:W-:Y:S01]  /*1200*/  LEA.HI.X R9, R22, UR5, R13, 0x1, P1 ;  /* 0x0000000516097c11 */ /* 0x000fe200088f0c0d */
[----:B------:R-:W3:Y:S01]  /*1210*/  LDCU.64 UR4, c[0x0][0x420] ;  /* 0x00008400ff0477ac */ /* 0x000ee20008000a00 */
[C---:B------:R-:W-:Y:S01]  /*1220*/  SHF.L.U64.HI R6, R4.reuse, 0x5, R5 ;  /* 0x0000000504067819 */ /* 0x040fe20000010205 */
[----:B------:R-:W-:Y:S01]  /*1230*/  IMAD.SHL.U32 R5, R4, 0x20, RZ ;  /* 0x0000002004057824 */ /* 0x000fe200078e00ff */
[C---:B--2---:R-:W-:Y:S01]  /*1240*/  LEA R226, P1, R28.reuse, UR12, 0x1 ;  /* 0x0000000c1ce27c11 */ /* 0x044fe2000f8208ff */
[----:B------:R-:W-:Y:S01]  /*1250*/  @!PT LDS RZ, [RZ] ;  /* 0x00000000fffff984 */ /* 0x000fe20000000800 */
[----:B------:R-:W-:Y:S01]  /*1260*/  @!PT LDS RZ, [RZ] ;  /* 0x00000000fffff984 */ /* 0x000fe20000000800 */
[----:B------:R-:W-:Y:S01]  /*1270*/  @!PT LDS RZ, [RZ] ;  /* 0x00000000fffff984 */ /* 0x000fe20000000800 */
[----:B------:R-:W-:Y:S03]  /*1280*/  LDGSTS.E.BYPASS.LTC128B.128 [R217+0x10000], desc[UR18][R30.64] ;  /* 0x100000001ed97fae */ /* 0x000fe6000b981a12 */
[----:B------:R-:W-:Y:S01]  /*1290*/  LEA.HI.X R227, R28, UR13, R227, 0x1, P1 ;  /* 0x0000000d1ce37c11 */ /* 0x000fe200088f0ce3 */
[----:B------:R-:W-:Y:S01]  /*12a0*/  LDGSTS.E.BYPASS.LTC128B.128 [R217+0x12000], desc[UR18][R30.64+0x80] ;  /* 0x120000801ed97fae */ /* 0x000fe2000b981a12 */
[----:B------:R-:W-:-:S02]  /*12b0*/  LEA R4, P1, R5, R228, 0x1 ;  /* 0x000000e405047211 */ /* 0x000fc400078208ff */
[----:B------:R-:W-:Y:S01]  /*12c0*/  LEA R20, P0, R7, R226, 0x1 ;  /* 0x000000e207147211 */ /* 0x000fe200078008ff */
[----:B------:R-:W-:Y:S01]  /*12d0*/  LDGSTS.E.BYPASS.LTC128B.128 [R217+0x11000], desc[UR18][R14.64] ;  /* 0x110000000ed97fae */ /* 0x000fe2000b981a12 */
[----:B------:R-:W-:Y:S02]  /*12e0*/  LEA.HI.X R5, R5, R229, R6, 0x1, P1 ;  /* 0x000000e505057211 */ /* 0x000fe400008f0c06 */
[----:B------:R-:W2:Y:S01]  /*12f0*/  LDC R6, c[0x0][0x3e0] ;  /* 0x0000f800ff067b82 */ /* 0x000ea20000000800 */
[----:B------:R4:W-:Y:S01]  /*1300*/  LDGSTS.E.BYPASS.LTC128B.128 [R217+0x13000], desc[UR18][R14.64+0x80] ;  /* 0x130000800ed97fae */ /* 0x0009e2000b981a12 */
[----:B------:R-:W-:Y:S01]  /*1310*/  LEA.HI.X R21, R7, R227, R16, 0x1, P0 ;  /* 0x000000e307157211 */ /* 0x000fe200000f0c10 */
[----:B---3--:R-:W-:Y:S01]  /*1320*/  UIMAD.WIDE UR4, UR26, 0x4, UR4 ;  /* 0x000000041a0478a5 */ /* 0x008fe2000f8e0204 */
[----:B------:R-:W-:Y:S01]  /*1330*/  IMAD.MOV.U32 R7, RZ, RZ, 0x4 ;  /* 0x00000004ff077424 */ /* 0x000fe200078e00ff */
[----:B------:R-:W0:Y:S04]  /*1340*/  LDGDEPBAR ;  /* 0x00000000000079af */ /* 0x000e280000000000 */
[----:B------:R-:W-:Y:S04]  /*1350*/  LDGSTS.E.BYPASS.LTC128B.128 [R217+0x8000], desc[UR18][R228.64] ;  /* 0x08000000e4d97fae */ /* 0x000fe8000b981a12 */
[----:B------:R-:W-:Y:S04]  /*1360*/  LDGSTS.E.BYPASS.LTC128B.128 [R217+0xa000], desc[UR18][R228.64+0x80] ;  /* 0x0a000080e4d97fae */ /* 0x000fe8000b981a12 */
[----:B------:R-:W-:Y:S04]  /*1370*/  LDGSTS.E.BYPASS.LTC128B.128 [R217+0x9000], desc[UR18][R4.64] ;  /* 0x0900000004d97fae */ /* 0x000fe8000b981a12 */
[----:B------:R3:W-:Y:S04]  /*1380*/  LDGSTS.E.BYPASS.LTC128B.128 [R217+0xb000], desc[UR18][R4.64+0x80] ;  /* 0x0b00008004d97fae */ /* 0x0007e8000b981a12 */
[----:B------:R-:W-:Y:S01]  /*1390*/  LDGSTS.E.BYPASS.LTC128B.128 [R239], desc[UR18][R226.64] ;  /* 0x00000000e2ef7fae */ /* 0x000fe2000b981a12 */
[----:B----4-:R-:W-:-:S03]  /*13a0*/  IMAD.WIDE.U32 R14, R214, R7, UR4 ;  /* 0x00000004d60e7e25 */ /* 0x010fc6000f8e0007 */
[----:B------:R-:W-:Y:S04]  /*13b0*/  LDGSTS.E.BYPASS.LTC128B.128 [R239+0x2000], desc[UR18][R226.64+0x80] ;  /* 0x02000080e2ef7fae */ /* 0x000fe8000b981a12 */
[----:B------:R-:W-:Y:S04]  /*13c0*/  LDGSTS.E.BYPASS.LTC128B.128 [R239+0x1000], desc[UR18][R20.64] ;  /* 0x0100000014ef7fae */ /* 0x000fe8000b981a12 */
[----:B------:R-:W-:Y:S04]  /*13d0*/  LDGSTS.E.BYPASS.LTC128B.128 [R239+0x3000], desc[UR18][R20.64+0x80] ;  /* 0x0300008014ef7fae */ /* 0x000fe8000b981a12 */
[----:B------:R-:W-:Y:S04]  /*13e0*/  LDGSTS.E.BYPASS.LTC128B.128 [R217+0xc000], desc[UR18][R8.64] ;  /* 0x0c00000008d97fae */ /* 0x000fe8000b981a12 */
[----:B------:R4:W-:Y:S04]  /*13f0*/  LDGSTS.E.BYPASS.LTC128B.128 [R217+0xe000], desc[UR18][R8.64+0x80] ;  /* 0x0e00008008d97fae */ /* 0x0009e8000b981a12 */
[----:B------:R-:W-:Y:S04]  /*1400*/  LDGSTS.E.BYPASS.LTC128B.128 [R217+0xd000], desc[UR18][R18.64] ;  /* 0x0d00000012d97fae */ /* 0x000fe8000b981a12 */
[----:B------:R-:W-:Y:S04]  /*1410*/  LDGSTS.E.BYPASS.LTC128B.128 [R217+0xf000], desc[UR18][R18.64+0x80] ;  /* 0x0f00008012d97fae */ /* 0x000fe8000b981a12 */
[----:B------:R-:W0:Y:S01]  /*1420*/  LDGDEPBAR ;  /* 0x00000000000079af */ /* 0x000e220000000000 */
[----:B---3--:R-:W-:Y:S01]  /*1430*/  SHF.R.S32.HI R4, RZ, 0x1f, R12 ;  /* 0x0000001fff047819 */ /* 0x008fe2000001140c */
[----:B------:R-:W-:Y:S01]  /*1440*/  IMAD.WIDE.U32 R12, R213, R12, RZ ;  /* 0x0000000cd50c7225 */ /* 0x000fe200078e00ff */
[----:B------:R-:W3:Y:S03]  /*1450*/  S2R R7, SR_CTAID.X ;  /* 0x0000000000077919 */ /* 0x000ee60000002500 */
[----:B------:R-:W-:Y:S01]  /*1460*/  IMAD R11, R4, R213, RZ ;  /* 0x000000d5040b7224 */ /* 0x000fe200078e02ff */
[----:B------:R-:W5:Y:S04]  /*1470*/  LDG.E R238, desc[UR18][R14.64] ;  /* 0x000000120eee7981 */ /* 0x000f68000c1e1900 */
[----:B------:R3:W5:Y:S01]  /*1480*/  LDG.E R236, desc[UR18][R14.64+0x20] ;  /* 0x000020120eec7981 */ /* 0x000762000c1e1900 */
[----:B------:R-:W-:Y:S01]  /*1490*/  IMAD.IADD R11, R13, 0x1, R11 ;  /* 0x000000010d0b7824 */ /* 0x000fe200078e020b */
[----:B--2---:R-:W-:Y:S01]  /*14a0*/  SHF.R.S32.HI R4, RZ, 0x1f, R6 ;  /* 0x0000001fff047819 */ /* 0x004fe20000011406 */
[----:B----4-:R-:W2:Y:S01]  /*14b0*/  LDC.64 R8, c[0x0][0x460] ;  /* 0x00011800ff087b82 */ /* 0x010ea20000000a00 */
[----:B-1----:R-:W-:Y:S01]  /*14c0*/  USHF.R.S32.HI UR7, URZ, 0x1f, UR6 ;  /* 0x0000001fff077899 */ /* 0x002fe20008011406 */
[----:B------:R-:W-:Y:S01]  /*14d0*/  IMAD R11, R11, R6, RZ ;  /* 0x000000060b0b7224 */ /* 0x000fe200078e02ff */
[----:B------:R-:W-:Y:S01]  /*14e0*/  SHF.R.U32.HI R235, RZ, 0x5, R235 ;  /* 0x00000005ffeb7819 */ /* 0x000fe200000116eb */
[----:B------:R-:W-:Y:S01]  /*14f0*/  IMAD R231, R6, UR6, RZ ;  /* 0x0000000606e77c24 */ /* 0x000fe2000f8e02ff */
[----:B------:R-:W-:Y:S01]  /*1500*/  LOP3.LUT R242, R222, 0x1f, RZ, 0xc0, !PT ;  /* 0x0000001fdef27812 */ /* 0x000fe200078ec0ff */
[----:B------:R-:W-:Y:S01]  /*1510*/  IMAD R11, R4, R12, R11 ;  /* 0x0000000c040b7224 */ /* 0x000fe200078e020b */
[----:B------:R-:W-:Y:S01]  /*1520*/  UIADD3 UR25, UPT, UPT, UR32, UR25, URZ ;  /* 0x0000001920197290 */ /* 0x000fe2000fffe0ff */
[----:B------:R-:W1:Y:S01]  /*1530*/  LDC.64 R4, c[0x0][0x5f8] ;  /* 0x00017e00ff047b82 */ /* 0x000e620000000a00 */
[----:B------:R-:W-:-:S07]  /*1540*/  DEPBAR.LE SB0, 0x1 ;  /* 0x000080400000791a */ /* 0x000fce0000000000 */
        /* <DEDUP_REMOVED lines=8> */
[----:B------:R-:W-:Y:S01]  /*15d0*/  CS2R R84, SRZ ;  /* 0x0000000000547805 */ /* 0x000fe2000001ff00 */
[----:B---3--:R-:W-:Y:S01]  /*15e0*/  IMAD.WIDE.U32 R14, R12, R6, RZ ;  /* 0x000000060c0e7225 */ /* 0x008fe200078e00ff */
[----:B------:R-:W-:Y:S02]  /*15f0*/  CS2R R78, SRZ ;  /* 0x00000000004e7805 */ /* 0x000fe4000001ff00 */
[----:B--2---:R-:W-:Y:S02]  /*1600*/  ISETP.NE.U32.AND P0, PT, R8, RZ, PT ;  /* 0x000000ff0800720c */ /* 0x004fe40003f05070 */
[----:B------:R-:W-:Y:S01]  /*1610*/  CS2R R76, SRZ ;  /* 0x00000000004c7805 */ /* 0x000fe2000001ff00 */
[----:B------:R-:W-:Y:S01]  /*1620*/  IMAD R12, R212, UR6, RZ ;  /* 0x00000006d40c7c24 */ /* 0x000fe2000f8e02ff */
[----:B------:R-:W-:Y:S01]  /*1630*/  CS2R R82, SRZ ;  /* 0x0000000000527805 */ /* 0x000fe2000001ff00 */
[----:B------:R-:W-:Y:S01]  /*1640*/  IMAD.IADD R11, R15, 0x1, R11 ;  /* 0x000000010f0b7824 */ /* 0x000fe200078e020b */
[----:B------:R-:W-:-:S02]  /*1650*/  ISETP.NE.AND.EX P0, PT, R9, RZ, PT, P0 ;  /* 0x000000ff0900720c */ /* 0x000fc40003f05300 */
[----:B------:R-:W-:Y:S02]  /*1660*/  CS2R R80, SRZ ;  /* 0x0000000000507805 */ /* 0x000fe4000001ff00 */
[--C-:B------:R-:W-:Y:S01]  /*1670*/  SHF.R.S32.HI R13, RZ, 0x1f, R12.reuse ;  /* 0x0000001fff0d7819 */ /* 0x100fe2000001140c */
[----:B------:R-:W-:Y:S01]  /*1680*/  IMAD R11, R11, UR6, RZ ;  /* 0x000000060b0b7c24 */ /* 0x000fe2000f8e02ff */
[----:B------:R-:W-:Y:S01]  /*1690*/  SEL R10, R10, RZ, P0 ;  /* 0x000000ff0a0a7207 */ /* 0x000fe20000000000 */
[----:B-1----:R-:W-:Y:S01]  /*16a0*/  IMAD.WIDE.U32 R16, R7, R4, RZ ;  /* 0x0000000407107225 */ /* 0x002fe200078e00ff */
[----:B------:R-:W-:Y:S02]  /*16b0*/  CS2R R74, SRZ ;  /* 0x00000000004a7805 */ /* 0x000fe4000001ff00 */
[----:B------:R-:W-:Y:S02]  /*16c0*/  CS2R R72, SRZ ;  /* 0x0000000000487805 */ /* 0x000fe4000001ff00 */
[----:B------:R-:W-:Y:S01]  /*16d0*/  IADD3 R10, P0, PT, R10, UR32, RZ ;  /* 0x000000200a0a7c10 */ /* 0x000fe2000ff1e0ff */
[----:B------:R-:W-:Y:S01]  /*16e0*/  IMAD.WIDE.U32 R12, R14, UR6, R12 ;  /* 0x000000060e0c7c25 */ /* 0x000fe2000f8e000c */
[----:B------:R-:W-:Y:S01]  /*16f0*/  SEL R4, R16, RZ, P3 ;  /* 0x000000ff10047207 */ /* 0x000fe20001800000 */
[----:B------:R1:W2:Y:S01]  /*1700*/  LDSM.16.M88.4 R116, [R209] ;  /* 0x00000000d174783b */ /* 0x0002a20000000200 */
[----:B------:R-:W-:Y:S01]  /*1710*/  IADD3.X R9, PT, PT, RZ, UR31, RZ, P0, !PT ;  /* 0x0000001fff097c10 */ /* 0x000fe200087fe4ff */
[----:B------:R-:W-:Y:S01]  /*1720*/  IMAD R11, R14, UR7, R11 ;  /* 0x000000070e0b7c24 */ /* 0x000fe2000f8e020b */
[----:B------:R-:W-:Y:S01]  /*1730*/  CS2R R70, SRZ ;  /* 0x0000000000467805 */ /* 0x000fe2000001ff00 */
[----:B------:R-:W-:Y:S01]  /*1740*/  IMAD.WIDE R14, R6, UR6, RZ ;  /* 0x00000006060e7c25 */ /* 0x000fe2000f8e02ff */
[----:B------:R-:W3:Y:S01]  /*1750*/  LDCU.64 UR6, c[0x0][0x570] ;  /* 0x0000ae00ff0677ac */ /* 0x000ee20008000a00 */
[----:B------:R1:W4:Y:S01]  /*1760*/  LDSM.16.M88.4 R120, [R209+0x800] ;  /* 0x00080000d178783b */ /* 0x0003220000000200 */
[----:B------:R-:W-:Y:S01]  /*1770*/  CS2R R68, SRZ ;  /* 0x0000000000447805 */ /* 0x000fe2000001ff00 */
[-C--:B------:R-:W-:Y:S01]  /*1780*/  IMAD R8, R15, R10.reuse, RZ ;  /* 0x0000000a0f087224 */ /* 0x080fe200078e02ff */
[----:B------:R-:W-:Y:S01]  /*1790*/  CS2R R46, SRZ ;  /* 0x00000000002e7805 */ /* 0x000fe2000001ff00 */
[----:B------:R-:W-:Y:S01]  /*17a0*/  IMAD.IADD R13, R13, 0x1, R11 ;  /* 0x000000010d0d7824 */ /* 0x000fe200078e020b */
[----:B------:R1:W1:Y:S01]  /*17b0*/  LDSM.16.M88.4 R124, [R207] ;  /* 0x00000000cf7c783b */ /* 0x0002620000000200 */
[C---:B------:R-:W-:Y:S01]  /*17c0*/  IMAD R8, R14.reuse, R9, R8 ;  /* 0x000000090e087224 */ /* 0x040fe200078e0208 */
[----:B------:R-:W-:Y:S01]  /*17d0*/  CS2R R44, SRZ ;  /* 0x00000000002c7805 */ /* 0x000fe2000001ff00 */
[----:B------:R-:W-:Y:S01]  /*17e0*/  IMAD.WIDE.U32 R10, R14, R10, R12 ;  /* 0x0000000a0e0a7225 */ /* 0x000fe200078e000c */
[----:B------:R1:W1:Y:S01]  /*17f0*/  LDSM.16.M88.4 R128, [R207+0x800] ;  /* 0x00080000cf80783b */ /* 0x0002620000000200 */
[----:B------:R-:W-:-:S02]  /*1800*/  CS2R R50, SRZ ;  /* 0x0000000000327805 */ /* 0x000fc4000001ff00 */
[----:B------:R-:W-:Y:S01]  /*1810*/  CS2R R48, SRZ ;  /* 0x0000000000307805 */ /* 0x000fe2000001ff00 */
[----:B------:R-:W-:Y:S01]  /*1820*/  IMAD R9, R235, R231, R242 ;  /* 0x000000e7eb097224 */ /* 0x000fe200078e02f2 */
[----:B------:R1:W1:Y:S01]  /*1830*/  LDSM.16.M88.4 R132, [R205] ;  /* 0x00000000cd84783b */ /* 0x0002620000000200 */
[----:B------:R-:W-:Y:S01]  /*1840*/  IMAD R5, R7, R5, R17 ;  /* 0x0000000507057224 */ /* 0x000fe200078e0211 */
[----:B------:R-:W-:Y:S01]  /*1850*/  CS2R R42, SRZ ;  /* 0x00000000002a7805 */ /* 0x000fe2000001ff00 */
[----:B------:R-:W-:Y:S01]  /*1860*/  IMAD.IADD R8, R11, 0x1, R8 ;  /* 0x000000010b087824 */ /* 0x000fe200078e0208 */
[----:B------:R-:W-:Y:S01]  /*1870*/  IADD3 R4, P1, P0, R9, R10, R4 ;  /* 0x0000000a09047210 */ /* 0x000fe2000783e004 */
[----:B------:R-:W-:Y:S01]  /*1880*/  IMAD.SHL.U32 R7, R231, 0x40, RZ ;  /* 0x00000040e7077824 */ /* 0x000fe200078e00ff */
[----:B------:R-:W-:Y:S01]  /*1890*/  SHF.R.S32.HI R9, RZ, 0x1f, R9 ;  /* 0x0000001fff097819 */ /* 0x000fe20000011409 */
[----:B------:R1:W1:Y:S01]  /*18a0*/  LDSM.16.M88.4 R136, [R205+0x800] ;  /* 0x00080000cd88783b */ /* 0x0002620000000200 */
[----:B------:R-:W-:-:S02]  /*18b0*/  SEL R5, R5, RZ, P3 ;  /* 0x000000ff05057207 */ /* 0x000fc40001800000 */
[----:B------:R-:W-:Y:S02]  /*18c0*/  CS2R R40, SRZ ;  /* 0x0000000000287805 */ /* 0x000fe4000001ff00 */
[----:B------:R-:W-:Y:S01]  /*18d0*/  CS2R R38, SRZ ;  /* 0x0000000000267805 */ /* 0x000fe2000001ff00 */
[----:B------:R1:W1:Y:S01]  /*18e0*/  LDSM.16.M88.4 R140, [R204] ;  /* 0x00000000cc8c783b */ /* 0x0002620000000200 */
[----:B------:R-:W-:Y:S02]  /*18f0*/  IADD3.X R8, PT, PT, R9, R8, R5, P1, P0 ;  /* 0x0000000809087210 */ /* 0x000fe40000fe0405 */
[----:B------:R-:W-:Y:S02]  /*1900*/  CS2R R36, SRZ ;  /* 0x0000000000247805 */ /* 0x000fe4000001ff00 */
[----:B------:R-:W-:Y:S01]  /*1910*/  IADD3 R4, P0, PT, R7, R4, RZ ;  /* 0x0000000407047210 */ /* 0x000fe20007f1e0ff */
[----:B------:R1:W1:Y:S01]  /*1920*/  LDSM.16.M88.4 R144, [R204+0x800] ;  /* 0x00080000cc90783b */ /* 0x0002620000000200 */
[----:B------:R-:W-:-:S02]  /*1930*/  CS2R R30, SRZ ;  /* 0x00000000001e7805 */ /* 0x000fc4000001ff00 */
[----:B------:R-:W-:Y:S02]  /*1940*/  CS2R R28, SRZ ;  /* 0x00000000001c7805 */ /* 0x000fe4000001ff00 */
[----:B------:R-:W-:Y:S01]  /*1950*/  LEA.HI.X.SX32 R7, R7, R8, 0x1, P0 ;  /* 0x0000000807077211 */ /* 0x000fe200000f0eff */
[----:B------:R1:W1:Y:S01]  /*1960*/  LDSM.16.M88.4 R148, [R209+0x2000] ;  /* 0x00200000d194783b */ /* 0x0002620000000200 */
[C---:B---3--:R-:W-:Y:S01]  /*1970*/  LEA R244, P0, R4.reuse, UR6, 0x2 ;  /* 0x0000000604f47c11 */ /* 0x048fe2000f8010ff */
[----:B------:R-:W3:Y:S01]  /*1980*/  LDCU UR6, c[0x0][0x508] ;  /* 0x0000a100ff0677ac */ /* 0x000ee20008000800 */
[----:B------:R-:W-:Y:S01]  /*1990*/  CS2R R34, SRZ ;  /* 0x0000000000227805 */ /* 0x000fe2000001ff00 */
[----:B------:R1:W1:Y:S01]  /*19a0*/  LDSM.16.M88.4 R152, [R209+0x2800] ;  /* 0x00280000d198783b */ /* 0x0002620000000200 */
[----:B------:R-:W-:Y:S02]  /*19b0*/  LEA.HI.X R245, R4, UR7, R7, 0x2, P0 ;  /* 0x0000000704f57c11 */ /* 0x000fe400080f1407 */
[----:B------:R-:W-:-:S02]  /*19c0*/  CS2R R32, SRZ ;  /* 0x0000000000207805 */ /* 0x000fc4000001ff00 */
[----:B------:R-:W-:Y:S01]  /*19d0*/  CS2R R26, SRZ ;  /* 0x00000000001a7805 */ /* 0x000fe2000001ff00 */
[----:B------:R1:W1:Y:S01]  /*19e0*/  LDSM.16.M88.4 R156, [R207+0x2000] ;  /* 0x00200000cf9c783b */ /* 0x0002620000000200 */
[----:B------:R-:W-:Y:S02]  /*19f0*/  CS2R R24, SRZ ;  /* 0x0000000000187805 */ /* 0x000fe4000001ff00 */
[----:B------:R-:W-:Y:S02]  /*1a00*/  CS2R R22, SRZ ;  /* 0x0000000000167805 */ /* 0x000fe4000001ff00 */
[----:B------:R-:W-:Y:S01]  /*1a10*/  CS2R R20, SRZ ;  /* 0x0000000000147805 */ /* 0x000fe2000001ff00 */
[----:B------:R1:W1:Y:S01]  /*1a20*/  LDSM.16.M88.4 R160, [R207+0x2800] ;  /* 0x00280000cfa0783b */ /* 0x0002620000000200 */
[----:B------:R-:W-:-:S03]  /*1a30*/  UIMAD.WIDE UR36, UR25, 0x4, UR36 ;  /* 0x00000004192478a5 */ /* 0x000fc6000f8e0224 */
[----:B------:R1:W1:Y:S01]  /*1a40*/  LDSM.16.M88.4 R164, [R205+0x2000] ;  /* 0x00200000cda4783b */ /* 0x0002620000000200 */
[----:B---3--:R-:W-:-:S03]  /*1a50*/  UIADD3 UR6, UPT, UPT, UR28, UR6, URZ ;  /* 0x000000061c067290 */ /* 0x008fc6000fffe0ff */
[----:B------:R3:W1:Y:S01]  /*1a60*/  LDSM.16.M88.4 R168, [R205+0x2800] ;  /* 0x00280000cda8783b */ /* 0x0006620000000200 */
[----:B------:R-:W-:-:S03]  /*1a70*/  UIADD3 UR7, UPT, UPT, -UR6, UR22, UR21 ;  /* 0x0000001606077290 */ /* 0x000fc6000fffe115 */
[----:B------:R3:W1:Y:S01]  /*1a80*/  LDSM.16.M88.4 R172, [R204+0x2000] ;  /* 0x00200000ccac783b */ /* 0x0006620000000200 */
[----:B------:R-:W-:-:S03]  /*1a90*/  USHF.R.S32.HI UR6, URZ, 0x1f, UR7 ;  /* 0x0000001fff067899 */ /* 0x000fc60008011407 */
[----:B------:R3:W1:Y:S01]  /*1aa0*/  LDSM.16.M88.4 R176, [R204+0x2800] ;  /* 0x00280000ccb0783b */ /* 0x0006620000000200 */
[----:B------:R-:W-:-:S04]  /*1ab0*/  ULEA.HI UR7, UR6, UR7, URZ, 0x6 ;  /* 0x0000000706077291 */ /* 0x000fc8000f8f30ff */
[----:B------:R-:W-:-:S04]  /*1ac0*/  USHF.R.S32.HI UR7, URZ, 0x6, UR7 ;  /* 0x00000006ff077899 */ /* 0x000fc80008011407 */
[----:B------:R-:W-:-:S04]  /*1ad0*/  UISETP.LT.AND UP0, UPT, URZ, UR7, UPT ;  /* 0x00000007ff00728c */ /* 0x000fc8000bf01270 */
[----:B------:R-:W-:-:S04]  /*1ae0*/  USEL UR7, URZ, UR7, !UP0 ;  /* 0x00000007ff077287 */ /* 0x000fc8000c000000 */
[----:B------:R-:W-:-:S09]  /*1af0*/  UISETP.GT.AND UP0, UPT, UR27, UR7, UPT ;  /* 0x000000071b00728c */ /* 0x000fd2000bf04270 */
[----:B--234-:R-:W-:Y:S05]  /*1b00*/  BRA.U !UP0, `(.L_x_521) ;  /* 0x0000002d08547547 */ /* 0x01cfea000b800000 */
[----:B------:R-:W2:Y:S01]  /*1b10*/  LDC.64 R14, c[0x0][0x528] ;  /* 0x00014a00ff0e7b82 */ /* 0x000ea20000000a00 */
[----:B------:R-:W-:Y:S01]  /*1b20*/  IMAD.SHL.U32 R7, R222, 0x2, RZ ;  /* 0x00000002de077824 */ /* 0x000fe200078e00ff */
[----:B------:R-:W-:Y:S01]  /*1b30*/  SHF.R.U32.HI R224, RZ, 0x2, R222 ;  /* 0x00000002ffe07819 */ /* 0x000fe200000116de */
[----:B------:R-:W-:Y:S02]  /*1b40*/  IMAD R6, R213, R6, R212 ;  /* 0x00000006d5067224 */ /* 0x000fe400078e02d4 */
[----:B------:R-:W-:Y:S01]  /*1b50*/  IMAD.U32 R10, RZ, RZ, UR17 ;  /* 0x00000011ff0a7e24 */ /* 0x000fe2000f8e00ff */
[----:B------:R-:W-:Y:S02]  /*1b60*/  USHF.L.U32 UR33, UR27, 0x6, URZ ;  /* 0x000000061b217899 */ /* 0x000fe400080006ff */
[----:B------:R-:W3:Y:S01]  /*1b70*/  LDC R221, c[0x0][0x44c] ;  /* 0x00011300ffdd7b82 */ /* 0x000ee20000000800 */
[----:B------:R-:W-:Y:S01]  /*1b80*/  LOP3.LUT R235, R235, 0x3, RZ, 0xc0, !PT ;  /* 0x00000003ebeb7812 */ /* 0x000fe200078ec0ff */
[----:B------:R-:W-:Y:S01]  /*1b90*/  IMAD.U32 R12, RZ, RZ, UR27 ;  /* 0x0000001bff0c7e24 */ /* 0x000fe2000f8e00ff */
[----:B------:R-:W-:Y:S01]  /*1ba0*/  MOV R223, UR28 ;  /* 0x0000001c00df7c02 */ /* 0x000fe20008000f00 */
[----:B------:R-:W-:Y:S01]  /*1bb0*/  IMAD.SHL.U32 R231, R231, 0x8, RZ ;  /* 0x00000008e7e77824 */ /* 0x000fe200078e00ff */
[----:B------:R-:W4:Y:S01]  /*1bc0*/  LDCU UR6, c[0x0][0x3e0] ;  /* 0x00007c00ff0677ac */ /* 0x000f220008000800 */
[----:B------:R-:W1:Y:S01]  /*1bd0*/  LDCU UR9, c[0x0][0x45c] ;  /* 0x00008b80ff0977ac */ /* 0x000e620008000800 */
[----:B------:R-:W1:Y:S01]  /*1be0*/  LDCU.U8 UR8, c[0x0][0x4f8] ;  /* 0x00009f00ff0877ac */ /* 0x000e620008000000 */
[----:B--2---:R-:W2:Y:S04]  /*1bf0*/  LDG.E.64 R4, desc[UR18][R14.64] ;  /* 0x000000120e047981 */ /* 0x004ea8000c1e1b00 */
[----:B------:R-:W4:Y:S01]  /*1c00*/  LDG.E.64 R8, desc[UR18][R14.64+0x8] ;  /* 0x000008120e087981 */ /* 0x000f22000c1e1b00 */
[----:B------:R-:W-:Y:S01]  /*1c10*/  LOP3.LUT R7, R7, 0x6, RZ, 0xc0, !PT ;  /* 0x0000000607077812 */ /* 0x000fe200078ec0ff */
[----:B------:R-:W-:Y:S01]  /*1c20*/  IMAD R235, R12, 0x4, R235 ;  /* 0x000000040ceb7824 */ /* 0x000fe200078e02eb */
[----:B------:R-:W-:Y:S01]  /*1c30*/  LEA R10, R10, UR22, 0x6 ;  /* 0x000000160a0a7c11 */ /* 0x000fe2000f8e30ff */
[----:B------:R-:W1:Y:S01]  /*1c40*/  S2R R222, SR_TID.X ;  /* 0x0000000000de7919 */ /* 0x000e620000002100 */
[----:B------:R-:W-:Y:S01]  /*1c50*/  LOP3.LUT R224, R7, 0xe0, R224, 0xf8, !PT ;  /* 0x000000e007e07812 */ /* 0x000fe200078ef8e0 */
[----:B------:R-:W-:Y:S01]  /*1c60*/  IMAD.SHL.U32 R7, R6, 0x20, RZ ;  /* 0x0000002006077824 */ /* 0x000fe200078e00ff */
[----:B------:R-:W-:Y:S01]  /*1c70*/  IADD3 R223, PT, PT, R10, 0x40, -R223 ;  /* 0x000000400adf7810 */ /* 0x000fe20007ffe8df */
[----:B------:R-:W-:Y:S01]  /*1c80*/  VIADD R196, R210, UR10 ;  /* 0x0000000ad2c47c36 */ /* 0x000fe20008000000 */
[----:B------:R-:W-:Y:S01]  /*1c90*/  IADD3 R197, PT, PT, R211, UR10, RZ ;  /* 0x0000000ad3c57c10 */ /* 0x000fe2000fffe0ff */
[----:B------:R-:W-:Y:S01]  /*1ca0*/  IMAD.MOV.U32 R233, RZ, RZ, 0x10 ;  /* 0x00000010ffe97424 */ /* 0x000fe200078e00ff */
[----:B------:R-:W-:Y:S01]  /*1cb0*/  MOV R220, 0x3f ;  /* 0x0000003f00dc7802 */ /* 0x000fe20000000f00 */
[----:B------:R-:W-:Y:S01]  /*1cc0*/  IMAD.MOV.U32 R218, RZ, RZ, 0x37 ;  /* 0x00000037ffda7424 */ /* 0x000fe200078e00ff */
[----:B------:R-:W-:Y:S01]  /*1cd0*/  MOV R95, RZ ;  /* 0x000000ff005f7202 */ /* 0x000fe20000000f00 */
[----:B------:R-:W-:-:S02]  /*1ce0*/  IMAD.MOV.U32 R219, RZ, RZ, 0x4 ;  /* 0x00000004ffdb7424 */ /* 0x000fc400078e00ff */
[----:B------:R-:W-:Y:S01]  /*1cf0*/  IMAD.U32 R237, RZ, RZ, UR33 ;  /* 0x00000021ffed7e24 */ /* 0x000fe2000f8e00ff */
[----:B--2---:R-:W-:Y:S02]  /*1d00*/  R2UR UR35, R4 ;  /* 0x00000000042372ca */ /* 0x004fe400000e0000 */
[----:B------:R-:W-:Y:S02]  /*1d10*/  R2UR UR34, R5 ;  /* 0x00000000052272ca */ /* 0x000fe400000e0000 */
[----:B----4-:R-:W-:Y:S02]  /*1d20*/  IADD3 R242, P1, P0, R7, R8, R242 ;  /* 0x0000000807f27210 */ /* 0x010fe4000783e0f2 */
[----:B------:R-:W-:-:S04]  /*1d30*/  SHF.R.S32.HI R7, RZ, 0x1f, R7 ;  /* 0x0000001fff077819 */ /* 0x000fc80000011407 */
[----:B------:R-:W-:-:S03]  /*1d40*/  IADD3.X R230, PT, PT, R7, R9, RZ, P1, P0 ;  /* 0x0000000907e67210 */ /* 0x000fc60000fe04ff */
[----:B------:R-:W-:Y:S02]  /*1d50*/  UIADD3 UR32, UPT, UPT, UR35, -0x61c88647, URZ ;  /* 0x9e3779b923207890 */ /* 0x000fe4000fffe0ff */
[----:B------:R-:W-:Y:S02]  /*1d60*/  UIADD3 UR31, UPT, UPT, UR34, -0x4498517b, URZ ;  /* 0xbb67ae85221f7890 */ /* 0x000fe4000fffe0ff */
[----:B------:R-:W-:Y:S02]  /*1d70*/  UIADD3 UR30, UPT, UPT, UR35, 0x3c6ef372, URZ ;  /* 0x3c6ef372231e7890 */ /* 0x000fe4000fffe0ff */
[----:B------:R-:W-:Y:S02]  /*1d80*/  UIADD3 UR29, UPT, UPT, UR34, 0x76cf5d0a, URZ ;  /* 0x76cf5d0a221d7890 */ /* 0x000fe4000fffe0ff */
[----:B------:R-:W-:Y:S02]  /*1d90*/  UIADD3 UR26, UPT, UPT, UR35, -0x255992d5, URZ ;  /* 0xdaa66d2b231a7890 */ /* 0x000fe4000fffe0ff */
[----:B------:R-:W-:-:S02]  /*1da0*/  UIADD3 UR25, UPT, UPT, UR34, 0x32370b8f, URZ ;  /* 0x32370b8f22197890 */ /* 0x000fc4000fffe0ff */
[----:B------:R-:W-:Y:S02]  /*1db0*/  UIADD3 UR15, UPT, UPT, UR35, 0x78dde6e4, URZ ;  /* 0x78dde6e4230f7890 */ /* 0x000fe4000fffe0ff */
[----:B------:R-:W-:Y:S01]  /*1dc0*/  UIADD3 UR14, UPT, UPT, UR34, -0x126145ec, URZ ;  /* 0xed9eba14220e7890 */ /* 0x000fe2000fffe0ff */
[----:B-1----:R-:W-:Y:S01]  /*1dd0*/  LOP3.LUT P0, RZ, R222, 0x4, RZ, 0xc0, !PT ;  /* 0x00000004deff7812 */ /* 0x002fe2000780c0ff */
[----:B------:R-:W-:Y:S01]  /*1de0*/  IMAD.WIDE.U32 R242, R242, -0x2daee0ad, RZ ;  /* 0xd2511f53f2f27825 */ /* 0x000fe200078e00ff */
[----:B------:R-:W-:Y:S01]  /*1df0*/  IADD3 R237, PT, PT, R237, UR28, R214 ;  /* 0x0000001ceded7c10 */ /* 0x000fe2000fffe0d6 */
[----:B------:R-:W-:Y:S01]  /*1e00*/  UIADD3 UR13, UPT, UPT, UR35, 0x1715609d, URZ ;  /* 0x1715609d230d7890 */ /* 0x000fe2000fffe0ff */
[----:B------:R-:W-:Y:S01]  /*1e10*/  SEL R233, R233, 0xfffffff0, !P0 ;  /* 0xfffffff0e9e97807 */ /* 0x000fe20004000000 */
[----:B------:R-:W-:Y:S01]  /*1e20*/  VIADD R224, R224, UR21 ;  /* 0x00000015e0e07c36 */ /* 0x000fe20008000000 */
[----:B------:R-:W-:Y:S01]  /*1e30*/  SHF.R.U32.HI R234, RZ, 0x7, R222 ;  /* 0x00000007ffea7819 */ /* 0x000fe200000116de */
[----:B------:R-:W-:Y:S01]  /*1e40*/  VIADD R237, R237, -UR22 ;  /* 0x80000016eded7c36 */ /* 0x000fe20008000000 */
[----:B------:R-:W-:Y:S01]  /*1e50*/  UIADD3 UR12, UPT, UPT, UR34, -0x56f99767, URZ ;  /* 0xa9066899220c7890 */ /* 0x000fe2000fffe0ff */
[----:B------:R-:W-:Y:S01]  /*1e60*/  IMAD.IADD R232, R216, 0x1, R233 ;  /* 0x00000001d8e87824 */ /* 0x000fe200078e02e9 */
[----:B------:R-:W-:-:S02]  /*1e70*/  UIADD3 UR11, UPT, UPT, UR35, -0x4ab325aa, URZ ;  /* 0xb54cda56230b7890 */ /* 0x000fc4000fffe0ff */
[----:B------:R-:W-:Y:S01]  /*1e80*/  UIADD3 UR10, UPT, UPT, UR34, 0x646e171e, URZ ;  /* 0x646e171e220a7890 */ /* 0x000fe2000fffe0ff */
[----:B------:R-:W-:Y:S01]  /*1e90*/  UMOV UR22, UR36 ;  /* 0x0000002400167c82 */ /* 0x000fe20008000000 */
[----:B---3--:R-:W-:-:S10]  /*1ea0*/  UMOV UR21, UR37 ;  /* 0x0000002500157c82 */ /* 0x008fd40008000000 */
.L_x_524:
[----:B------:R-:W0:Y:S01]  /*1eb0*/  LDGDEPBAR ;  /* 0x00000000000079af */ /* 0x000e220000000000 */
[--C-:B------:R-:W-:Y:S01]  /*1ec0*/  IMAD.IADD R182, R208, 0x1, R197.reuse ;  /* 0x00000001d0b67824 */ /* 0x100fe200078e02c5 */
[----:B------:R-:W-:Y:S01]  /*1ed0*/  UIADD3 UR33, UPT, UPT, UR33, -0x40, URZ ;  /* 0xffffffc021217890 */ /* 0x000fe2000fffe0ff */
[----:B------:R-:W-:Y:S01]  /*1ee0*/  IMAD.IADD R181, R206, 0x1, R197 ;  /* 0x00000001ceb57824 */ /* 0x000fe200078e02c5 */
[----:B-----5:R-:W-:Y:S01]  /*1ef0*/  FSETP.NEU.FTZ.AND P6, PT, R238, -INF , PT ;  /* 0xff800000ee00780b */ /* 0x020fe20003fdd000 */
[----:B------:R-:W-:Y:S02]  /*1f00*/  IMAD.U32 R185, RZ, RZ, UR21 ;  /* 0x00000015ffb97e24 */ /* 0x000fe4000f8e00ff */
[----:B------:R-:W-:Y:S01]  /*1f10*/  FMUL.FTZ R249, R236, 1.4426950216293334961 ;  /* 0x3fb8aa3becf97820 */ /* 0x000fe20000410000 */
[----:B------:R-:W-:Y:S01]  /*1f20*/  IMAD.IADD R180, R208, 0x1, R181 ;  /* 0x00000001d0b47824 */ /* 0x000fe200078e02b5 */
[----:B------:R-:W-:Y:S01]  /*1f30*/  ISETP.LE.AND P5, PT, R223, UR33, PT ;  /* 0x00000021df007c0c */ /* 0x000fe2000bfa3270 */
[----:B------:R-:W-:Y:S01]  /*1f40*/  VIADD R235, R235, 0xfffffffc ;  /* 0xfffffffcebeb7836 */ /* 0x000fe20000000000 */
[----:B------:R-:W-:Y:S01]  /*1f50*/  UIADD3 UR27, UPT, UPT, UR27, -0x1, URZ ;  /* 0xffffffff1b1b7890 */ /* 0x000fe2000fffe0ff */
[----:B------:R-:W-:Y:S02]  /*1f60*/  IMAD.U32 R183, RZ, RZ, UR17 ;  /* 0x00000011ffb77e24 */ /* 0x000fe4000f8e00ff */
[----:B------:R-:W-:Y:S01]  /*1f70*/  IMAD.WIDE.U32 R246, R235, -0x326172a9, RZ ;  /* 0xcd9e8d57ebf67825 */ /* 0x000fe200078e00ff */
[----:B------:R-:W-:Y:S03]  /*1f80*/  UISETP.GT.AND UP0, UPT, UR27, UR7, UPT ;  /* 0x000000071b00728c */ /* 0x000fe6000bf04270 */
[----:B------:R-:W-:Y:S04]  /*1f90*/  IMAD R183, R183, 0x2, R234 ;  /* 0x00000002b7b77824 */ /* 0x000fe800078e02ea */
[C---:B------:R-:W-:Y:S01]  /*1fa0*/  @!P5 VIADDMNMX R187, R237.reuse, -R220, UR28, PT ;  /* 0x0000001cedbbde46 */ /* 0x040fe2000b8009dc */
[----:B------:R-:W-:Y:S01]  /*1fb0*/  @!P5 VIADD R184, R224, 0x1 ;  /* 0x00000001e0b8d836 */ /* 0x000fe20000000000 */
[----:B------:R-:W-:Y:S01]  /*1fc0*/  @!P5 VIADDMNMX R189, R237, -R218, UR28, PT ;  /* 0x0000001cedbdde46 */ /* 0x000fe2000b8009da */
[----:B------:R-:W-:Y:S04]  /*1fd0*/  DEPBAR.LE SB0, 0x0 ;  /* 0x000080000000791a */ /* 0x000fe80000000000 */
[----:B------:R-:W-:Y:S01]  /*1fe0*/  BAR.SYNC.DEFER_BLOCKING 0x0 ;  /* 0x0000000000007b1d */ /* 0x000fe20000010000 */
[----:B------:R-:W-:Y:S01]  /*1ff0*/  @!P5 ISETP.GE.AND P1, PT, R184, R187, PT ;  /* 0x000000bbb800d20c */ /* 0x000fe20003f26270 */
[----:B------:R-:W-:Y:S01]  /*2000*/  @!P5 VIADD R186, R224, 0x8 ;  /* 0x00000008e0bad836 */ /* 0x000fe20000000000 */
[----:B------:R-:W-:Y:S01]  /*2010*/  @!P5 ISETP.GE.AND P4, PT, R184, R189, PT ;  /* 0x000000bdb800d20c */ /* 0x000fe20003f86270 */
[----:B------:R-:W-:Y:S01]  /*2020*/  IMAD.U32 R184, RZ, RZ, UR22 ;  /* 0x00000016ffb87e24 */ /* 0x000fe2000f8e00ff */
[----:B------:R-:W-:Y:S02]  /*2030*/  LOP3.LUT R192, R183, UR34, R243, 0x96, !PT ;  /* 0x00000022b7c07c12 */ /* 0x000fe4000f8e96f3 */
[----:B------:R-:W-:Y:S02]  /*2040*/  @!P5 ISETP.GE.AND P2, PT, R186, R187, PT ;  /* 0x000000bbba00d20c */ /* 0x000fe40003f46270 */
[----:B------:R-:W-:Y:S01]  /*2050*/  LEA R194, P3, R214, R184, 0x2 ;  /* 0x000000b8d6c27211 */ /* 0x000fe200078610ff */
[----:B------:R-:W-:Y:S01]  /*2060*/  IMAD.WIDE.U32 R192, R192, -0x326172a9, RZ ;  /* 0xcd9e8d57c0c07825 */ /* 0x000fe200078e00ff */
[----:B------:R-:W-:Y:S02]  /*2070*/  LOP3.LUT R184, R230, UR35, R247, 0x96, !PT ;  /* 0x00000023e6b87c12 */ /* 0x000fe4000f8e96f7 */
[----:B------:R-:W-:Y:S01]  /*2080*/  LEA.HI.X R195, R214, R185, RZ, 0x2, P3 ;  /* 0x000000b9d6c37211 */ /* 0x000fe200018f14ff */
[----:B------:R-:W-:Y:S01]  /*2090*/  FMUL.FTZ R185, R238, 1.4426950216293334961 ;  /* 0x3fb8aa3beeb97820 */ /* 0x000fe20000410000 */
[----:B------:R-:W-:Y:S01]  /*20a0*/  @!P5 ISETP.GE.AND P0, PT, R186, R189, PT ;  /* 0x000000bdba00d20c */ /* 0x000fe20003f06270 */
[----:B------:R-:W-:Y:S01]  /*20b0*/  @!P5 VIADD R186, R224, 0x9 ;  /* 0x00000009e0bad836 */ /* 0x000fe20000000000 */
[----:B------:R-:W-:Y:S02]  /*20c0*/  FSETP.NEU.FTZ.AND P3, PT, R236, -INF , PT ;  /* 0xff800000ec00780b */ /* 0x000fe40003f7d000 */
[----:B------:R-:W-:Y:S01]  /*20d0*/  FSEL R247, R185, RZ, P6 ;  /* 0x000000ffb9f77208 */ /* 0x000fe20003000000 */
[----:B------:R-:W-:Y:S01]  /*20e0*/  IMAD.WIDE.U32 R184, R184, -0x2daee0ad, RZ ;  /* 0xd2511f53b8b87825 */ /* 0x000fe200078e00ff */
[-C--:B------:R-:W-:Y:S02]  /*20f0*/  @!P5 ISETP.GE.AND P6, PT, R224, R187.reuse, PT ;  /* 0x000000bbe000d20c */ /* 0x080fe40003fc6270 */
[----:B------:R-:W-:Y:S01]  /*2100*/  FSEL R249, R249, RZ, P3 ;  /* 0x000000fff9f97208 */ /* 0x000fe20001800000 */
[----:B------:R-:W-:Y:S01]  /*2110*/  LDSM.16.M88.4 R52, [R197] ;  /* 0x00000000c534783b */ /* 0x000fe20000000200 */
[----:B------:R-:W-:Y:S02]  /*2120*/  @!P5 ISETP.GE.AND P3, PT, R186, R187, PT ;  /* 0x000000bbba00d20c */ /* 0x000fe40003f66270 */
[----:B------:R-:W-:Y:S02]  /*2130*/  LOP3.LUT R183, R246, UR32, R193, 0x96, !PT ;  /* 0x00000020f6b77c12 */ /* 0x000fe4000f8e96c1 */
[----:B------:R-:W-:Y:S03]  /*2140*/  LOP3.LUT R190, R242, UR31, R185, 0x96, !PT ;  /* 0x0000001ff2be7c12 */ /* 0x000fe6000f8e96b9 */
[----:B------:R-:W1:Y:S01]  /*2150*/  LDSM.16.M88.4 R56, [R209+-0x4000] ;  /* 0xffc00000d138783b */ /* 0x000e620000000200 */
[----:B------:R-:W-:Y:S04]  /*2160*/  IMAD.WIDE.U32 R250, R183, -0x2daee0ad, RZ ;  /* 0xd2511f53b7fa7825 */ /* 0x000fe800078e00ff */
[----:B------:R-:W-:Y:S01]  /*2170*/  IMAD.WIDE.U32 R190, R190, -0x326172a9, RZ ;  /* 0xcd9e8d57bebe7825 */ /* 0x000fe200078e00ff */
[----:B------:R-:W-:Y:S02]  /*2180*/  LOP3.LUT R188, R184, UR29, R251, 0x96, !PT ;  /* 0x0000001db8bc7c12 */ /* 0x000fe4000f8e96fb */
[----:B------:R-:W2:Y:S02]  /*2190*/  LDSM.16.M88.4 R60, [R209+-0x3800] ;  /* 0xffc80000d13c783b */ /* 0x000ea40000000200 */
[----:B------:R-:W-:Y:S05]  /*21a0*/  LOP3.LUT R192, R192, UR30, R191, 0x96, !PT ;  /* 0x0000001ec0c07c12 */ /* 0x000fea000f8e96bf */
[----:B------:R-:W-:Y:S01]  /*21b0*/  IMAD.WIDE.U32 R192, R192, -0x2daee0ad, RZ ;  /* 0xd2511f53c0c07825 */ /* 0x000fe200078e00ff */
[----:B------:R-:W-:Y:S04]  /*21c0*/  LDSM.16.M88.4 R64, [R182] ;  /* 0x00000000b640783b */ /* 0x000fe80000000200 */
[----:B------:R-:W-:Y:S01]  /*21d0*/  LOP3.LUT R185, R250, UR25, R193, 0x96, !PT ;  /* 0x00000019fab97c12 */ /* 0x000fe2000f8e96c1 */
[----:B------:R-:W-:Y:S03]  /*21e0*/  IMAD.WIDE.U32 R250, R188, -0x326172a9, RZ ;  /* 0xcd9e8d57bcfa7825 */ /* 0x000fe600078e00ff */
[----:B------:R-:W3:Y:S01]  /*21f0*/  LDSM.16.M88.4 R100, [R207+-0x4000] ;  /* 0xffc00000cf64783b */ /* 0x000ee20000000200 */
[----:B------:R-:W-:Y:S07]  /*2200*/  @!P5 VIADD R188, R224, 0x19 ;  /* 0x00000019e0bcd836 */ /* 0x000fee0000000000 */
[----:B------:R-:W4:Y:S01]  /*2210*/  LDSM.16.M88.4 R104, [R207+-0x3800] ;  /* 0xffc80000cf68783b */ /* 0x000f220000000200 */
[C---:B-1----:R-:W-:Y:S07]  /*2220*/  HMMA.16816.F32 R4, R52.reuse, R56, RZ ;  /* 0x000000383404723c */ /* 0x042fee00000018ff */
[----:B------:R-:W-:Y:S01]  /*2230*/  LDSM.16.M88.4 R108, [R181] ;  /* 0x00000000b56c783b */ /* 0x000fe20000000200 */
[C---:B------:R-:W-:Y:S07]  /*2240*/  HMMA.16816.F32 R8, R52.reuse, R58, RZ ;  /* 0x0000003a3408723c */ /* 0x040fee00000018ff */
[----:B------:R-:W1:Y:S01]  /*2250*/  LDSM.16.M88.4 R112, [R205+-0x4000] ;  /* 0xffc00000cd70783b */ /* 0x000e620000000200 */
[C---:B--2---:R-:W-:Y:S07]  /*2260*/  HMMA.16816.F32 R12, R52.reuse, R60, RZ ;  /* 0x0000003c340c723c */ /* 0x044fee00000018ff */
[----:B------:R-:W-:Y:S01]  /*2270*/  LDSM.16.M88.4 R56, [R180] ;  /* 0x00000000b438783b */ /* 0x000fe20000000200 */
[----:B------:R-:W-:Y:S07]  /*2280*/  HMMA.16816.F32 R16, R52, R62, RZ ;  /* 0x0000003e3410723c */ /* 0x000fee00000018ff */
[----:B------:R-:W2:Y:S01]  /*2290*/  LDSM.16.M88.4 R52, [R205+-0x3800] ;  /* 0xffc80000cd34783b */ /* 0x000ea20000000200 */
[C---:B---3--:R-:W-:Y:S07]  /*22a0*/  HMMA.16816.F32 R4, R64.reuse, R100, R4 ;  /* 0x000000644004723c */ /* 0x048fee0000001804 */
[----:B------:R-:W3:Y:S01]  /*22b0*/  LDSM.16.M88.4 R60, [R204+-0x4000] ;  /* 0xffc00000cc3c783b */ /* 0x000ee20000000200 */
[C---:B------:R-:W-:Y:S07]  /*22c0*/  HMMA.16816.F32 R8, R64.reuse, R102, R8 ;  /* 0x000000664008723c */ /* 0x040fee0000001808 */
[----:B------:R-:W-:Y:S01]  /*22d0*/  LDSM.16.M88.4 R100, [R197+0x2000] ;  /* 0x00200000c564783b */ /* 0x000fe20000000200 */
[C---:B----4-:R-:W-:Y:S08]  /*22e0*/  HMMA.16816.F32 R12, R64.reuse, R104, R12 ;  /* 0x00000068400c723c */ /* 0x050ff0000000180c */
[----:B------:R-:W-:Y:S01]  /*22f0*/  HMMA.16816.F32 R16, R64, R106, R16 ;  /* 0x0000006a4010723c */ /* 0x000fe20000001810 */
[----:B------:R-:W4:Y:S07]  /*2300*/  LDSM.16.M88.4 R64, [R204+-0x3800] ;  /* 0xffc80000cc40783b */ /* 0x000f2e0000000200 */
[C---:B-1----:R-:W-:Y:S01]  /*2310*/  HMMA.16816.F32 R4, R108.reuse, R112, R4 ;  /* 0x000000706c04723c */ /* 0x042fe20000001804 */
[----:B------:R-:W1:Y:S07]  /*2320*/  LDSM.16.M88.4 R104, [R209+-0x2000] ;  /* 0xffe00000d168783b */ /* 0x000e6e0000000200 */
[C---:B------:R-:W-:Y:S01]  /*2330*/  HMMA.16816.F32 R8, R108.reuse, R114, R8 ;  /* 0x000000726c08723c */ /* 0x040fe20000001808 */
[----:B------:R-:W-:Y:S07]  /*2340*/  LDSM.16.M88.4 R112, [R207+-0x2000] ;  /* 0xffe00000cf70783b */ /* 0x000fee0000000200 */
[C---:B--2---:R-:W-:Y:S08]  /*2350*/  HMMA.16816.F32 R12, R108.reuse, R52, R12 ;  /* 0x000000346c0c723c */ /* 0x044ff0000000180c */
[----:B------:R-:W-:Y:S01]  /*2360*/  HMMA.16816.F32 R16, R108, R54, R16 ;  /* 0x000000366c10723c */ /* 0x000fe20000001810 */
[----:B------:R-:W2:Y:S07]  /*2370*/  LDSM.16.M88.4 R52, [R209+-0x1800] ;  /* 0xffe80000d134783b */ /* 0x000eae0000000200 */
[C---:B---3--:R-:W-:Y:S01]  /*2380*/  HMMA.16816.F32 R4, R56.reuse, R60, R4 ;  /* 0x0000003c3804723c */ /* 0x048fe20000001804 */
[----:B------:R-:W3:Y:S07]  /*2390*/  LDSM.16.M88.4 R108, [R182+0x2000] ;  /* 0x00200000b66c783b */ /* 0x000eee0000000200 */
[C---:B------:R-:W-:Y:S01]  /*23a0*/  HMMA.16816.F32 R8, R56.reuse, R62, R8 ;  /* 0x0000003e3808723c */ /* 0x040fe20000001808 */
[----:B------:R-:W3:Y:S07]  /*23b0*/  LDSM.16.M88.4 R60, [R207+-0x1800] ;  /* 0xffe80000cf3c783b */ /* 0x000eee0000000200 */
[C---:B----4-:R-:W-:Y:S08]  /*23c0*/  HMMA.16816.F32 R12, R56.reuse, R64, R12 ;  /* 0x00000040380c723c */ /* 0x050ff0000000180c */
[----:B------:R-:W-:Y:S01]  /*23d0*/  HMMA.16816.F32 R16, R56, R66, R16 ;  /* 0x000000423810723c */ /* 0x000fe20000001810 */
[----:B------:R-:W-:Y:S07]  /*23e0*/  LDSM.16.M88.4 R56, [R181+0x2000] ;  /* 0x00200000b538783b */ /* 0x000fee0000000200 */
[C---:B-1----:R-:W-:Y:S01]  /*23f0*/  HMMA.16816.F32 R4, R100.reuse, R104, R4 ;  /* 0x000000686404723c */ /* 0x042fe20000001804 */
[----:B------:R-:W1:Y:S07]  /*2400*/  LDSM.16.M88.4 R64, [R205+-0x2000] ;  /* 0xffe00000cd40783b */ /* 0x000e6e0000000200 */
[C---:B------:R-:W-:Y:S01]  /*2410*/  HMMA.16816.F32 R8, R100.reuse, R106, R8 ;  /* 0x0000006a6408723c */ /* 0x040fe20000001808 */
[----:B------:R-:W4:Y:S07]  /*2420*/  LDSM.16.M88.4 R104, [R205+-0x1800] ;  /* 0xffe80000cd68783b */ /* 0x000f2e0000000200 */
[C---:B--2---:R-:W-:Y:S08]  /*2430*/  HMMA.16816.F32 R12, R100.reuse, R52, R12 ;  /* 0x00000034640c723c */ /* 0x044ff0000000180c */
[----:B------:R-:W-:Y:S01]  /*2440*/  HMMA.16816.F32 R16, R100, R54, R16 ;  /* 0x000000366410723c */ /* 0x000fe20000001810 */
[----:B------:R2:W-:Y:S07]  /*2450*/  LDSM.16.M88.4 R52, [R180+0x2000] ;  /* 0x00200000b434783b */ /* 0x0005ee0000000200 */
[C---:B---3--:R-:W-:Y:S01]  /*2460*/  HMMA.16816.F32 R4, R108.reuse, R112, R4 ;  /* 0x000000706c04723c */ /* 0x048fe20000001804 */
[----:B------:R-:W3:Y:S07]  /*2470*/  LDSM.16.M88.4 R100, [R204+-0x2000] ;  /* 0xffe00000cc64783b */ /* 0x000eee0000000200 */
[C---:B------:R-:W-:Y:S08]  /*2480*/  HMMA.16816.F32 R8, R108.reuse, R114, R8 ;  /* 0x000000726c08723c */ /* 0x040ff00000001808 */
[C---:B------:R-:W-:Y:S03]  /*2490*/  HMMA.16816.F32 R12, R108.reuse, R60, R12 ;  /* 0x0000003c6c0c723c */ /* 0x040fe6000000180c */
[----:B--2---:R-:W-:Y:S05]  /*24a0*/  IMAD.WIDE.U32 R180, R185, -0x326172a9, RZ ;  /* 0xcd9e8d57b9b47825 */ /* 0x004fea00078e00ff */
[----:B------:R-:W-:Y:S03]  /*24b0*/  HMMA.16816.F32 R16, R108, R62, R16 ;  /* 0x0000003e6c10723c */ /* 0x000fe60000001810 */
[----:B------:R-:W-:Y:S05]  /*24c0*/  LOP3.LUT R250, R250, UR15, R181, 0x96, !PT ;  /* 0x0000000ffafa7c12 */ /* 0x000fea000f8e96b5 */
[C---:B-1----:R-:W-:Y:S08]  /*24d0*/  HMMA.16816.F32 R4, R56.reuse, R64, R4 ;  /* 0x000000403804723c */ /* 0x042ff00000001804 */
[C---:B------:R-:W-:Y:S08]  /*24e0*/  HMMA.16816.F32 R8, R56.reuse, R66, R8 ;  /* 0x000000423808723c */ /* 0x040ff00000001808 */
[C---:B----4-:R-:W-:Y:S08]  /*24f0*/  HMMA.16816.F32 R12, R56.reuse, R104, R12 ;  /* 0x00000068380c723c */ /* 0x050ff0000000180c */
[----:B------:R-:W-:Y:S01]  /*2500*/  HMMA.16816.F32 R16, R56, R106, R16 ;  /* 0x0000006a3810723c */ /* 0x000fe20000001810 */
[----:B------:R-:W1:Y:S07]  /*2510*/  LDSM.16.M88.4 R56, [R204+-0x1800] ;  /* 0xffe80000cc38783b */ /* 0x000e6e0000000200 */
[C---:B---3--:R-:W-:Y:S08]  /*2520*/  HMMA.16816.F32 R4, R52.reuse, R100, R4 ;  /* 0x000000643404723c */ /* 0x048ff00000001804 */
[C---:B------:R-:W-:Y:S11]  /*2530*/  HMMA.16816.F32 R8, R52.reuse, R102, R8 ;  /* 0x000000663408723c */ /* 0x040ff60000001808 */
[----:B------:R-:W-:Y:S02]  /*2540*/  @!P5 FSEL R5, R5, -INF , !P1 ;  /* 0xff8000000505d808 */ /* 0x000fe40004800000 */
[----:B------:R-:W-:Y:S02]  /*2550*/  @!P5 FSEL R4, R4, -INF , !P6 ;  /* 0xff8000000404d808 */ /* 0x000fe40007000000 */
[-C--:B------:R-:W-:Y:S01]  /*2560*/  @!P5 ISETP.GE.AND P6, PT, R186, R189.reuse, PT ;  /* 0x000000bdba00d20c */ /* 0x080fe20003fc6270 */
[--C-:B------:R-:W-:Y:S01]  /*2570*/  FFMA.FTZ R191, R5, UR9, -R247.reuse ;  /* 0x0000000905bf7c23 */ /* 0x100fe200080108f7 */
[C---:B------:R-:W-:Y:S01]  /*2580*/  @!P5 ISETP.GE.AND P1, PT, R224.reuse, R189, PT ;  /* 0x000000bde000d20c */ /* 0x040fe20003f26270 */
[----:B------:R-:W-:Y:S01]  /*2590*/  @!P5 VIADD R186, R224, 0x10 ;  /* 0x00000010e0bad836 */ /* 0x000fe20000000000 */
[----:B------:R-:W-:Y:S01]  /*25a0*/  @!P5 FSEL R7, R7, -INF , !P4 ;  /* 0xff8000000707d808 */ /* 0x000fe20006000000 */
[----:B------:R2:W-:Y:S01]  /*25b0*/  MUFU.EX2 R184, R191 ;  /* 0x000000bf00b87308 */ /* 0x0005e20000000800 */
[----:B------:R-:W-:Y:S01]  /*25c0*/  @!P5 FSEL R6, R6, -INF , !P1 ;  /* 0xff8000000606d808 */ /* 0x000fe20004800000 */
[----:B------:R-:W-:Y:S01]  /*25d0*/  FFMA.FTZ R241, R4, UR9, -R247 ;  /* 0x0000000904f17c23 */ /* 0x000fe200080108f7 */
[C---:B------:R-:W-:Y:S01]  /*25e0*/  @!P5 ISETP.GE.AND P1, PT, R186.reuse, R187, PT ;  /* 0x000000bbba00d20c */ /* 0x040fe20003f26270 */
[C---:B-1----:R-:W-:Y:S03]  /*25f0*/  HMMA.16816.F32 R12, R52.reuse, R56, R12 ;  /* 0x00000038340c723c */ /* 0x042fe6000000180c */
[----:B------:R-:W-:Y:S01]  /*2600*/  @!P5 ISETP.GE.AND P4, PT, R186, R189, PT ;  /* 0x000000bdba00d20c */ /* 0x000fe20003f86270 */
[----:B------:R-:W-:Y:S02]  /*2610*/  @!P5 VIADD R186, R224, 0x11 ;  /* 0x00000011e0bad836 */ /* 0x000fe40000000000 */
[----:B------:R-:W-:Y:S01]  /*2620*/  FFMA.FTZ R193, R6, UR9, -R249 ;  /* 0x0000000906c17c23 */ /* 0x000fe200080108f9 */
[----:B------:R-:W-:Y:S01]  /*2630*/  @!P5 FSEL R8, R8, -INF , !P2 ;  /* 0xff8000000808d808 */ /* 0x000fe20005000000 */
[----:B------:R1:W-:Y:S01]  /*2640*/  MUFU.EX2 R183, R241 ;  /* 0x000000f100b77308 */ /* 0x0003e20000000800 */
[----:B------:R-:W-:Y:S03]  /*2650*/  HMMA.16816.F32 R16, R52, R58, R16 ;  /* 0x0000003a3410723c */ /* 0x000fe60000001810 */
[----:B------:R-:W-:Y:S01]  /*2660*/  @!P5 FSEL R9, R9, -INF , !P3 ;  /* 0xff8000000909d808 */ /* 0x000fe20005800000 */
[----:B--2---:R-:W-:Y:S01]  /*2670*/  FFMA.FTZ R191, R8, UR9, -R247 ;  /* 0x0000000908bf7c23 */ /* 0x004fe200080108f7 */
[C---:B------:R-:W-:Y:S02]  /*2680*/  @!P5 ISETP.GE.AND P2, PT, R186.reuse, R187, PT ;  /* 0x000000bbba00d20c */ /* 0x040fe40003f46270 */
[----:B------:R-:W-:Y:S02]  /*2690*/  @!P5 ISETP.GE.AND P3, PT, R186, R189, PT ;  /* 0x000000bdba00d20c */ /* 0x000fe40003f66270 */
[----:B------:R2:W-:Y:S01]  /*26a0*/  MUFU.EX2 R185, R193 ;  /* 0x000000c100b97308 */ /* 0x0005e20000000800 */
[----:B------:R-:W-:Y:S01]  /*26b0*/  LOP3.LUT R186, R190, UR26, R251, 0x96, !PT ;  /* 0x0000001abeba7c12 */ /* 0x000fe2000f8e96fb */
[----:B------:R-:W-:Y:S01]  /*26c0*/  @!P5 VIADD R190, R224, 0x18 ;  /* 0x00000018e0bed836 */ /* 0x000fe20000000000 */
[----:B------:R-:W-:Y:S01]  /*26d0*/  @!P5 FSEL R10, R10, -INF , !P0 ;  /* 0xff8000000a0ad808 */ /* 0x000fe20004000000 */
[----:B------:R-:W-:Y:S01]  /*26e0*/  IMAD.WIDE.U32 R250, R250, -0x2daee0ad, RZ ;  /* 0xd2511f53fafa7825 */ /* 0x000fe200078e00ff */
[----:B------:R-:W-:Y:S02]  /*26f0*/  @!P5 FSEL R11, R11, -INF , !P6 ;  /* 0xff8000000b0bd808 */ /* 0x000fe40007000000 */
[-C--:B------:R-:W-:Y:S01]  /*2700*/  @!P5 ISETP.GE.AND P0, PT, R190, R187.reuse, PT ;  /* 0x000000bbbe00d20c */ /* 0x080fe20003f06270 */
[----:B------:R-:W-:Y:S01]  /*2710*/  IMAD.WIDE.U32 R102, R186, -0x2daee0ad, RZ ;  /* 0xd2511f53ba667825 */ /* 0x000fe200078e00ff */
[----:B------:R-:W-:Y:S02]  /*2720*/  @!P5 ISETP.GE.AND P6, PT, R188, R187, PT ;  /* 0x000000bbbc00d20c */ /* 0x000fe40003fc6270 */
[----:B------:R3:W4:Y:S01]  /*2730*/  MUFU.EX2 R187, R191 ;  /* 0x000000bf00bb7308 */ /* 0x0007220000000800 */
[----:B------:R-:W-:Y:S01]  /*2740*/  @!P5 FSEL R12, R12, -INF , !P1 ;  /* 0xff8000000c0cd808 */ /* 0x000fe20004800000 */
[----:B-1----:R-:W-:Y:S01]  /*2750*/  FFMA.FTZ R241, R7, UR9, -R249 ;  /* 0x0000000907f17c23 */ /* 0x002fe200080108f9 */
[----:B------:R-:W-:Y:S02]  /*2760*/  LOP3.LUT R192, R192, UR14, R103, 0x96, !PT ;  /* 0x0000000ec0c07c12 */ /* 0x000fe4000f8e9667 */
[-C--:B------:R-:W-:Y:S02]  /*2770*/  @!P5 ISETP.GE.AND P1, PT, R190, R189.reuse, PT ;  /* 0x000000bdbe00d20c */ /* 0x080fe40003f26270 */
[----:B------:R-:W-:Y:S01]  /*2780*/  LOP3.LUT R190, R102, UR12, R251, 0x96, !PT ;  /* 0x0000000c66be7c12 */ /* 0x000fe2000f8e96fb */
[----:B--2---:R-:W-:Y:S02]  /*2790*/  IMAD.WIDE.U32 R192, R192, -0x326172a9, RZ ;  /* 0xcd9e8d57c0c07825 */ /* 0x004fe400078e00ff */
[----:B------:R1:W-:Y:S01]  /*27a0*/  MUFU.EX2 R186, R241 ;  /* 0x000000f100ba7308 */ /* 0x0003e20000000800 */
[----:B------:R-:W-:Y:S02]  /*27b0*/  @!P5 FSEL R13, R13, -INF , !P2 ;  /* 0xff8000000d0dd808 */ /* 0x000fe40005000000 */
[----:B------:R-:W-:Y:S01]  /*27c0*/  LOP3.LUT R193, R180, UR13, R193, 0x96, !PT ;  /* 0x0000000db4c17c12 */ /* 0x000fe2000f8e96c1 */
[----:B------:R-:W-:Y:S01]  /*27d0*/  IMAD.WIDE.U32 R180, R190, -0x326172a9, RZ ;  /* 0xcd9e8d57beb47825 */ /* 0x000fe200078e00ff */
[----:B------:R-:W-:Y:S01]  /*27e0*/  @!P5 ISETP.GE.AND P2, PT, R188, R189, PT ;  /* 0x000000bdbc00d20c */ /* 0x000fe20003f46270 */
[----:B------:R-:W2:Y:S01]  /*27f0*/  LDG.E R190, desc[UR18][R194.64+0x20] ;  /* 0x00002012c2be7981 */ /* 0x000ea2000c1e1900 */
[----:B------:R-:W-:Y:S01]  /*2800*/  @!P5 FSEL R14, R14, -INF , !P4 ;  /* 0xff8000000e0ed808 */ /* 0x000fe20006000000 */
[----:B------:R-:W-:Y:S01]  /*2810*/  FFMA.FTZ R106, R13, UR9, -R247 ;  /* 0x000000090d6a7c23 */ /* 0x000fe200080108f7 */
[----:B------:R-:W-:Y:S01]  /*2820*/  PRMT R252, R180, 0x7770, RZ ;  /* 0x00007770b4fc7816 */ /* 0x000fe200000000ff */
[----:B---3--:R3:W2:Y:S01]  /*2830*/  LDG.E R191, desc[UR18][R194.64] ;  /* 0x00000012c2bf7981 */ /* 0x0086a2000c1e1900 */
[----:B------:R-:W-:Y:S01]  /*2840*/  LOP3.LUT R246, R192, UR11, R181, 0x96, !PT ;  /* 0x0000000bc0f67c12 */ /* 0x000fe2000f8e96b5 */
[--C-:B------:R-:W-:Y:S01]  /*2850*/  FFMA.FTZ R192, R11, UR9, -R249.reuse ;  /* 0x000000090bc07c23 */ /* 0x100fe200080108f9 */
[----:B------:R-:W-:Y:S01]  /*2860*/  ISETP.LE.U32.AND P4, PT, R252, UR8, PT ;  /* 0x00000008fc007c0c */ /* 0x000fe2000bf83070 */
[----:B------:R-:W-:Y:S01]  /*2870*/  FFMA.FTZ R189, R10, UR9, -R249 ;  /* 0x000000090abd7c23 */ /* 0x000fe200080108f9 */
[----:B------:R-:W-:Y:S01]  /*2880*/  PRMT R252, R246, 0x7632, R252 ;  /* 0x00007632f6fc7816 */ /* 0x000fe200000000fc */
[----:B-1----:R-:W-:Y:S01]  /*2890*/  FFMA.FTZ R241, R9, UR9, -R247 ;  /* 0x0000000909f17c23 */ /* 0x002fe200080108f7 */
[----:B------:R-:W-:Y:S01]  /*28a0*/  @!P5 FSEL R15, R15, -INF , !P3 ;  /* 0xff8000000f0fd808 */ /* 0x000fe20005800000 */
[----:B------:R-:W-:Y:S01]  /*28b0*/  MUFU.EX2 R192, R192 ;  /* 0x000000c000c07308 */ /* 0x000fe20000000800 */
[----:B------:R-:W-:Y:S01]  /*28c0*/  PRMT R248, R180, 0x7772, RZ ;  /* 0x00007772b4f87816 */ /* 0x000fe200000000ff */
[--C-:B------:R-:W-:Y:S01]  /*28d0*/  FFMA.FTZ R107, R14, UR9, -R249.reuse ;  /* 0x000000090e6b7c23 */ /* 0x100fe200080108f9 */
[----:B------:R-:W-:Y:S02]  /*28e0*/  PRMT R251, R180, 0x7771, RZ ;  /* 0x00007771b4fb7816 */ /* 0x000fe400000000ff */
[----:B------:R-:W-:Y:S02]  /*28f0*/  LOP3.LUT R252, R252, 0xff, RZ, 0xc0, !PT ;  /* 0x000000fffcfc7812 */ /* 0x000fe400078ec0ff */
[----:B------:R-:W-:Y:S03]  /*2900*/  @!P5 FSEL R17, R17, -INF , !P6 ;  /* 0xff8000001111d808 */ /* 0x000fe60007000000 */
[----:B------:R1:W1:Y:S01]  /*2910*/  MUFU.EX2 R188, R241 ;  /* 0x000000f100bc7308 */ /* 0x0002620000000800 */
[----:B------:R-:W-:Y:S01]  /*2920*/  ISETP.LE.U32.AND P6, PT, R252, UR8, PT ;  /* 0x00000008fc007c0c */ /* 0x000fe2000bfc3070 */
[----:B------:R-:W-:Y:S01]  /*2930*/  FFMA.FTZ R252, R15, UR9, -R249 ;  /* 0x000000090ffc7c23 */ /* 0x000fe200080108f9 */
[----:B------:R-:W-:Y:S01]  /*2940*/  @!P5 FSEL R16, R16, -INF , !P0 ;  /* 0xff8000001010d808 */ /* 0x000fe20004000000 */
[----:B----4-:R-:W-:Y:S01]  /*2950*/  @!P4 FADD.FTZ R187, -R187, -RZ ;  /* 0x800000ffbbbbc221 */ /* 0x010fe20000010100 */
[----:B------:R-:W-:Y:S02]  /*2960*/  @!P5 FSEL R18, R18, -INF , !P1 ;  /* 0xff8000001212d808 */ /* 0x000fe40004800000 */
[----:B------:R-:W-:Y:S03]  /*2970*/  @!P5 FSEL R19, R19, -INF , !P2 ;  /* 0xff8000001313d808 */ /* 0x000fe60005000000 */
[----:B------:R-:W4:Y:S01]  /*2980*/  MUFU.EX2 R189, R189 ;  /* 0x000000bd00bd7308 */ /* 0x000f220000000800 */
[----:B---3--:R-:W-:Y:S04]  /*2990*/  IMAD.WIDE.U32 R194, R193, -0x2daee0ad, RZ ;  /* 0xd2511f53c1c27825 */ /* 0x008fe800078e00ff */
[----:B------:R-:W-:Y:S01]  /*29a0*/  FFMA.FTZ R193, R12, UR9, -R247 ;  /* 0x000000090cc17c23 */ /* 0x000fe200080108f7 */
[----:B------:R-:W-:Y:S02]  /*29b0*/  ISETP.GT.U32.AND P2, PT, R248, UR8, PT ;  /* 0x00000008f8007c0c */ /* 0x000fe4000bf44070 */
[----:B------:R-:W-:Y:S01]  /*29c0*/  ISETP.GT.U32.AND P1, PT, R251, UR8, PT ;  /* 0x00000008fb007c0c */ /* 0x000fe2000bf24070 */
[----:B------:R-:W-:Y:S01]  /*29d0*/  @!P6 FADD.FTZ R185, -R185, -RZ ;  /* 0x800000ffb9b9e221 */ /* 0x000fe20000010100 */
[----:B------:R-:W-:Y:S01]  /*29e0*/  LOP3.LUT R250, R250, UR10, R195, 0x96, !PT ;  /* 0x0000000afafa7c12 */ /* 0x000fe2000f8e96c3 */
[----:B------:R-:W3:Y:S01]  /*29f0*/  MUFU.EX2 R193, R193 ;  /* 0x000000c100c17308 */ /* 0x000ee20000000800 */
[----:B------:R-:W-:Y:S02]  /*2a00*/  LOP3.LUT R195, R246, 0xff, RZ, 0xc0, !PT ;  /* 0x000000fff6c37812 */ /* 0x000fe400078ec0ff */
[----:B-1----:R-:W-:Y:S02]  /*2a10*/  PRMT R241, R180, 0x7773, RZ ;  /* 0x00007773b4f17816 */ /* 0x002fe400000000ff */
[C---:B------:R-:W-:Y:S02]  /*2a20*/  PRMT R103, R194.reuse, 0x7770, RZ ;  /* 0x00007770c2677816 */ /* 0x040fe400000000ff */
[C---:B------:R-:W-:Y:S02]  /*2a30*/  PRMT R101, R194.reuse, 0x7771, RZ ;  /* 0x00007771c2657816 */ /* 0x040fe400000000ff */
[----:B------:R-:W-:Y:S01]  /*2a40*/  PRMT R180, R194, 0x7773, RZ ;  /* 0x00007773c2b47816 */ /* 0x000fe200000000ff */
[----:B------:R-:W-:Y:S01]  /*2a50*/  @P1 FADD.FTZ R188, -R188, -RZ ;  /* 0x800000ffbcbc1221 */ /* 0x000fe20000010100 */
[----:B------:R-:W-:Y:S01]  /*2a60*/  ISETP.LE.U32.AND P3, PT, R195, UR8, PT ;  /* 0x00000008c3007c0c */ /* 0x000fe2000bf63070 */
[----:B----4-:R-:W-:Y:S01]  /*2a70*/  @P2 FADD.FTZ R189, -R189, -RZ ;  /* 0x800000ffbdbd2221 */ /* 0x010fe20000010100 */
[----:B------:R-:W-:Y:S02]  /*2a80*/  PRMT R102, R194, 0x7772, RZ ;  /* 0x00007772c2667816 */ /* 0x000fe400000000ff */
[----:B------:R-:W-:Y:S02]  /*2a90*/  LOP3.LUT R194, R246, 0xffff, RZ, 0xc0, !PT ;  /* 0x0000fffff6c27812 */ /* 0x000fe400078ec0ff */
[----:B------:R-:W-:Y:S02]  /*2aa0*/  SHF.R.U32.HI R246, RZ, 0x18, R246 ;  /* 0x00000018fff67819 */ /* 0x000fe400000116f6 */
[----:B------:R-:W-:Y:S02]  /*2ab0*/  SHF.R.U32.HI R105, RZ, 0x8, R194 ;  /* 0x00000008ff697819 */ /* 0x000fe400000116c2 */
[----:B------:R-:W-:Y:S01]  /*2ac0*/  ISETP.LE.U32.AND P5, PT, R246, UR8, PT ;  /* 0x00000008f6007c0c */ /* 0x000fe2000bfa3070 */
[----:B------:R-:W-:Y:S01]  /*2ad0*/  MUFU.EX2 R194, R106 ;  /* 0x0000006a00c27308 */ /* 0x000fe20000000800 */
[----:B------:R-:W-:Y:S01]  /*2ae0*/  LOP3.LUT R195, R105, 0xffff, RZ, 0xc0, !PT ;  /* 0x0000ffff69c37812 */ /* 0x000fe200078ec0ff */
[----:B------:R-:W-:Y:S01]  /*2af0*/  @!P3 FADD.FTZ R183, -R183, -RZ ;  /* 0x800000ffb7b7b221 */ /* 0x000fe20000010100 */
[----:B------:R-:W-:Y:S02]  /*2b00*/  LOP3.LUT R248, R250, 0xff, RZ, 0xc0, !PT ;  /* 0x000000fffaf87812 */ /* 0x000fe400078ec0ff */
[----:B------:R-:W-:Y:S02]  /*2b10*/  ISETP.LE.U32.AND P0, PT, R195, UR8, PT ;  /* 0x00000008c3007c0c */ /* 0x000fe4000bf03070 */
[----:B------:R-:W-:Y:S03]  /*2b20*/  ISETP.GT.U32.AND P3, PT, R241, UR8, PT ;  /* 0x00000008f1007c0c */ /* 0x000fe6000bf64070 */
[----:B------:R1:W4:Y:S01]  /*2b30*/  MUFU.EX2 R246, R252 ;  /* 0x000000fc00f67308 */ /* 0x0003220000000800 */
[--C-:B------:R-:W-:Y:S01]  /*2b40*/  FFMA.FTZ R241, R16, UR9, -R247.reuse ;  /* 0x0000000910f17c23 */ /* 0x100fe200080108f7 */
[----:B------:R-:W-:Y:S01]  /*2b50*/  FFMA.FTZ R247, R17, UR9, -R247 ;  /* 0x0000000911f77c23 */ /* 0x000fe200080108f7 */
[----:B------:R-:W-:Y:S01]  /*2b60*/  ISETP.LE.U32.AND P4, PT, R248, UR8, PT ;  /* 0x00000008f8007c0c */ /* 0x000fe2000bf83070 */
[----:B------:R-:W-:Y:S01]  /*2b70*/  @!P5 FADD.FTZ R186, -R186, -RZ ;  /* 0x800000ffbabad221 */ /* 0x000fe20000010100 */
[----:B------:R-:W-:Y:S02]  /*2b80*/  LOP3.LUT R251, R250, 0xffff, RZ, 0xc0, !PT ;  /* 0x0000fffffafb7812 */ /* 0x000fe400078ec0ff */
[----:B------:R-:W-:Y:S03]  /*2b90*/  ISETP.GT.U32.AND P6, PT, R101, UR8, PT ;  /* 0x0000000865007c0c */ /* 0x000fe6000bfc4070 */
[----:B------:R4:W4:Y:S01]  /*2ba0*/  MUFU.EX2 R248, R247 ;  /* 0x000000f700f87308 */ /* 0x0009220000000800 */
[----:B------:R-:W-:Y:S01]  /*2bb0*/  SHF.R.U32.HI R251, RZ, 0x8, R251 ;  /* 0x00000008fffb7819 */ /* 0x000fe200000116fb */
[----:B------:R-:W-:Y:S01]  /*2bc0*/  @!P0 FADD.FTZ R184, -R184, -RZ ;  /* 0x800000ffb8b88221 */ /* 0x000fe20000010100 */
[----:B------:R-:W-:Y:S01]  /*2bd0*/  ISETP.LE.U32.AND P0, PT, R103, UR8, PT ;  /* 0x0000000867007c0c */ /* 0x000fe2000bf03070 */
[----:B------:R-:W-:Y:S01]  /*2be0*/  @P3 FADD.FTZ R192, -R192, -RZ ;  /* 0x800000ffc0c03221 */ /* 0x000fe20000010100 */
[----:B------:R-:W-:Y:S02]  /*2bf0*/  LOP3.LUT R251, R251, 0xffff, RZ, 0xc0, !PT ;  /* 0x0000fffffbfb7812 */ /* 0x000fe400078ec0ff */
[----:B------:R-:W-:Y:S01]  /*2c00*/  ISETP.GT.U32.AND P5, PT, R102, UR8, PT ;  /* 0x0000000866007c0c */ /* 0x000fe2000bfa4070 */
[----:B---3--:R-:W-:Y:S01]  /*2c10*/  @!P4 FADD.FTZ R193, -R193, -RZ ;  /* 0x800000ffc1c1c221 */ /* 0x008fe20000010100 */
[--C-:B-1----:R-:W-:Y:S01]  /*2c20*/  SHF.R.U32.HI R252, RZ, 0x18, R250.reuse ;  /* 0x00000018fffc7819 */ /* 0x102fe200000116fa */
[----:B------:R-:W1:Y:S01]  /*2c30*/  MUFU.EX2 R195, R107 ;  /* 0x0000006b00c37308 */ /* 0x000e620000000800 */
[----:B------:R-:W-:Y:S02]  /*2c40*/  ISETP.GT.U32.AND P4, PT, R180, UR8, PT ;  /* 0x00000008b4007c0c */ /* 0x000fe4000bf84070 */
[----:B------:R-:W-:Y:S02]  /*2c50*/  ISETP.LE.U32.AND P1, PT, R252, UR8, PT ;  /* 0x00000008fc007c0c */ /* 0x000fe4000bf23070 */
[----:B------:R-:W-:Y:S02]  /*2c60*/  F2FP.RELU.F16.F32.PACK_AB R180, R184, R183 ;  /* 0x000000b7b8b4723e */ /* 0x000fe400000008ff */
[----:B------:R-:W-:Y:S01]  /*2c70*/  F2FP.RELU.F16.F32.PACK_AB R252, R186, R185 ;  /* 0x000000b9bafc723e */ /* 0x000fe200000008ff */
[--C-:B----4-:R-:W-:Y:S01]  /*2c80*/  FFMA.FTZ R247, R18, UR9, -R249.reuse ;  /* 0x0000000912f77c23 */ /* 0x110fe200080108f9 */
[----:B------:R-:W-:Y:S01]  /*2c90*/  PRMT R250, R250, 0x7632, R250 ;  /* 0x00007632fafa7816 */ /* 0x000fe200000000fa */
[----:B------:R3:W-:Y:S01]  /*2ca0*/  STS [R216], R180 ;  /* 0x000000b4d8007388 */ /* 0x0007e20000000800 */
[----:B------:R-:W-:Y:S01]  /*2cb0*/  ISETP.LE.U32.AND P3, PT, R251, UR8, PT ;  /* 0x00000008fb007c0c */ /* 0x000fe2000bf63070 */
[----:B------:R-:W-:Y:S01]  /*2cc0*/  FFMA.FTZ R249, R19, UR9, -R249 ;  /* 0x0000000913f97c23 */ /* 0x000fe200080108f9 */
[----:B------:R-:W-:Y:S01]  /*2cd0*/  F2FP.RELU.F16.F32.PACK_AB R251, R188, R187 ;  /* 0x000000bbbcfb723e */ /* 0x000fe200000008ff */
[----:B------:R-:W-:Y:S01]  /*2ce0*/  STS [R216+0x400], R252 ;  /* 0x000400fcd8007388 */ /* 0x000fe20000000800 */
[----:B------:R-:W-:Y:S01]  /*2cf0*/  LOP3.LUT R250, R250, 0xff, RZ, 0xc0, !PT ;  /* 0x000000fffafa7812 */ /* 0x000fe200078ec0ff */
[----:B------:R-:W4:Y:S01]  /*2d00*/  MUFU.EX2 R241, R241 ;  /* 0x000000f100f17308 */ /* 0x000f220000000800 */
[----:B------:R-:W-:Y:S01]  /*2d10*/  @!P1 FADD.FTZ R246, -R246, -RZ ;  /* 0x800000fff6f69221 */ /* 0x000fe20000010100 */
[----:B------:R3:W-:Y:S01]  /*2d20*/  STS [R232], R251 ;  /* 0x000000fbe8007388 */ /* 0x0007e20000000800 */
[----:B------:R-:W-:Y:S01]  /*2d30*/  ISETP.LE.U32.AND P2, PT, R250, UR8, PT ;  /* 0x00000008fa007c0c */ /* 0x000fe2000bf43070 */
[----:B------:R-:W-:Y:S01]  /*2d40*/  @P6 FADD.FTZ R248, -R248, -RZ ;  /* 0x800000fff8f86221 */ /* 0x000fe20000010100 */
[----:B------:R-:W-:Y:S02]  /*2d50*/  F2FP.RELU.F16.F32.PACK_AB R103, R192, R189 ;  /* 0x000000bdc067723e */ /* 0x000fe400000008ff */
[----:B------:R-:W-:Y:S03]  /*2d60*/  FSETP.GE.FTZ.AND P1, PT, R183, RZ, PT ;  /* 0x000000ffb700720b */ /* 0x000fe60003f36000 */
[----:B------:R-:W3:Y:S01]  /*2d70*/  MUFU.EX2 R250, R249 ;  /* 0x000000f900fa7308 */ /* 0x000ee20000000800 */
[----:B------:R-:W-:Y:S01]  /*2d80*/  @!P3 FADD.FTZ R194, -R194, -RZ ;  /* 0x800000ffc2c2b221 */ /* 0x000fe20000010100 */
[----:B------:R-:W-:Y:S01]  /*2d90*/  STS [R232+0x400], R103 ;  /* 0x00040067e8007388 */ /* 0x000fe20000000800 */
[----:B------:R-:W-:Y:S03]  /*2da0*/  FSETP.GE.FTZ.AND P3, PT, R187, RZ, PT ;  /* 0x000000ffbb00720b */ /* 0x000fe60003f76000 */
[----:B------:R-:W-:Y:S04]  /*2db0*/  F2FP.RELU.F16.F32.PACK_AB R101, R194, R193 ;  /* 0x000000c1c265723e */ /* 0x000fe800000008ff */
[----:B------:R-:W3:Y:S01]  /*2dc0*/  MUFU.EX2 R247, R247 ;  /* 0x000000f700f77308 */ /* 0x000ee20000000800 */
[----:B-1----:R-:W-:Y:S01]  /*2dd0*/  @!P2 FADD.FTZ R195, -R195, -RZ ;  /* 0x800000ffc3c3a221 */ /* 0x002fe20000010100 */
[----:B----4-:R-:W-:Y:S01]  /*2de0*/  @!P0 FADD.FTZ R241, -R241, -RZ ;  /* 0x800000fff1f18221 */ /* 0x010fe20000010100 */
[----:B------:R-:W-:Y:S01]  /*2df0*/  STS [R240], R101 ;  /* 0x00000065f0007388 */ /* 0x000fe20000000800 */
[----:B------:R-:W-:Y:S02]  /*2e00*/  FSETP.GE.FTZ.AND P0, PT, R184, RZ, PT ;  /* 0x000000ffb800720b */ /* 0x000fe40003f16000 */
[----:B---3--:R-:W-:Y:S02]  /*2e10*/  F2FP.RELU.F16.F32.PACK_AB R180, R246, R195 ;  /* 0x000000c3f6b4723e */ /* 0x008fe400000008ff */
[----:B------:R-:W-:Y:S01]  /*2e20*/  FSETP.GE.FTZ.AND P2, PT, R188, RZ, PT ;  /* 0x000000ffbc00720b */ /* 0x000fe20003f56000 */
[----:B------:R-:W-:Y:S01]  /*2e30*/  @P4 FADD.FTZ R250, -R250, -RZ ;  /* 0x800000fffafa4221 */ /* 0x000fe20000010100 */
[----:B------:R-:W-:Y:S01]  /*2e40*/  IMAD.IADD R249, R240, 0x1, R233 ;  /* 0x00000001f0f97824 */ /* 0x000fe200078e02e9 */
[----:B------:R-:W-:Y:S01]  /*2e50*/  F2FP.RELU.F16.F32.PACK_AB R251, R248, R241 ;  /* 0x000000f1f8fb723e */ /* 0x000fe200000008ff */
[----:B------:R-:W-:Y:S04]  /*2e60*/  STS [R240+0x400], R180 ;  /* 0x000400b4f0007388 */ /* 0x000fe80000000800 */
[----:B------:R-:W-:Y:S01]  /*2e70*/  STS [R249], R251 ;  /* 0x000000fbf9007388 */ /* 0x000fe20000000800 */
[----:B------:R-:W-:Y:S05]  /*2e80*/  @P5 FADD.FTZ R247, -R247, -RZ ;  /* 0x800000fff7f75221 */ /* 0x000fea0000010100 */
[----:B------:R-:W-:Y:S05]  /*2e90*/  F2FP.RELU.F16.F32.PACK_AB R252, R250, R247 ;  /* 0x000000f7fafc723e */ /* 0x000fea00000008ff */
[----:B------:R-:W-:Y:S04]  /*2ea0*/  STS [R249+0x400], R252 ;  /* 0x000400fcf9007388 */ /* 0x000fe80000000800 */
[----:B------:R-:W1:Y:S08]  /*2eb0*/  LDSM.16.M88.4 R52, [R211+0x8000] ;  /* 0x00800000d334783b */ /* 0x000e700000000200 */
[----:B------:R-:W3:Y:S08]  /*2ec0*/  LDSM.16.M88.4 R56, [R3+0x8000] ;  /* 0x008000000338783b */ /* 0x000ef00000000200 */
[----:B------:R-:W4:Y:S01]  /*2ed0*/  LDSM.16.M88.4 R60, [R2+0x8000] ;  /* 0x00800000023c783b */ /* 0x000f220000000200 */
        /* <DEDUP_REMOVED lines=10> */
[C---:B----4-:R-:W-:Y:S08]  /*2f80*/  HMMA.16816.F32 R4, R60.reuse, R132, R4 ;  /* 0x000000843c04723c */ /* 0x050ff00000001804 */
[C---:B------:R-:W-:Y:S08]  /*2f90*/  HMMA.16816.F32 R8, R60.reuse, R134, R8 ;  /* 0x000000863c08723c */ /* 0x040ff00000001808 */
[C---:B------:R-:W-:Y:S08]  /*2fa0*/  HMMA.16816.F32 R12, R60.reuse, R136, R12 ;  /* 0x000000883c0c723c */ /* 0x040ff0000000180c */
[----:B------:R-:W-:Y:S01]  /*2fb0*/  HMMA.16816.F32 R16, R60, R138, R16 ;  /* 0x0000008a3c10723c */ /* 0x000fe20000001810 */
[----:B------:R-:W4:Y:S07]  /*2fc0*/  LDSM.16.M88.4 R60, [R3+0xa000] ;  /* 0x00a00000033c783b */ /* 0x000f2e0000000200 */
        /* <DEDUP_REMOVED lines=21> */
[C---:B--2---:R-:W-:Y:S01]  /*3120*/  FADD.FTZ R252, -R191.reuse, R4 ;  /* 0x00000004bffc7221 */ /* 0x044fe20000010100 */
[----:B------:R-:W-:Y:S04]  /*3130*/  FADD.FTZ R251, -R191, R5 ;  /* 0x00000005bffb7221 */ /* 0x000fe80000010100 */
[-C--:B------:R-:W-:Y:S01]  /*3140*/  FSEL R252, R252, R191.reuse, P1 ;  /* 0x000000bffcfc7208 */ /* 0x080fe20000800000 */
[----:B------:R-:W-:Y:S03]  /*3150*/  HMMA.16816.F32 R16, R56, R178, R16 ;  /* 0x000000b23810723c */ /* 0x000fe60000001810 */
[----:B------:R-:W-:Y:S01]  /*3160*/  FSEL R251, R251, R191, P0 ;  /* 0x000000bffbfb7208 */ /* 0x000fe20000000000 */
[----:B------:R-:W-:Y:S01]  /*3170*/  FMUL.FTZ R252, R183, R252 ;  /* 0x000000fcb7fc7220 */ /* 0x000fe20000410000 */
[----:B------:R-:W-:Y:S01]  /*3180*/  FSETP.GE.FTZ.AND P0, PT, R248, RZ, PT ;  /* 0x000000fff800720b */ /* 0x000fe20003f16000 */
[----:B------:R-:W-:Y:S01]  /*3190*/  FADD.FTZ R183, -R191, R9 ;  /* 0x00000009bfb77221 */ /* 0x000fe20000010100 */
[----:B------:R-:W-:Y:S01]  /*31a0*/  FSETP.GE.FTZ.AND P1, PT, R193, RZ, PT ;  /* 0x000000ffc100720b */ /* 0x000fe20003f36000 */
[----:B------:R-:W-:Y:S01]  /*31b0*/  FMUL.FTZ R251, R184, R251 ;  /* 0x000000fbb8fb7220 */ /* 0x000fe20000410000 */
[C---:B------:R-:W-:Y:S01]  /*31c0*/  FADD.FTZ R184, -R191.reuse, R8 ;  /* 0x00000008bfb87221 */ /* 0x040fe20000010100 */
[----:B------:R-:W-:Y:S01]  /*31d0*/  FADD.FTZ R180, -R191, R12 ;  /* 0x0000000cbfb47221 */ /* 0x000fe20000010100 */
[-C--:B------:R-:W-:Y:S01]  /*31e0*/  FSEL R183, R183, R191.reuse, P2 ;  /* 0x000000bfb7b77208 */ /* 0x080fe20001000000 */
[----:B------:R-:W-:Y:S01]  /*31f0*/  FADD.FTZ R102, -R191, R13 ;  /* 0x0000000dbf667221 */ /* 0x000fe20000010100 */
[----:B------:R-:W-:Y:S02]  /*3200*/  FSETP.GE.FTZ.AND P2, PT, R194, RZ, PT ;  /* 0x000000ffc200720b */ /* 0x000fe40003f56000 */
[----:B------:R-:W-:Y:S01]  /*3210*/  FSEL R184, R184, R191, P3 ;  /* 0x000000bfb8b87208 */ /* 0x000fe20001800000 */
[----:B------:R-:W-:Y:S01]  /*3220*/  FMUL.FTZ R183, R188, R183 ;  /* 0x000000b7bcb77220 */ /* 0x000fe20000410000 */
[----:B------:R-:W-:Y:S02]  /*3230*/  F2FP.F16.F32.PACK_AB R251, R251, R252 ;  /* 0x000000fcfbfb723e */ /* 0x000fe400000000ff */
[-C--:B------:R-:W-:Y:S01]  /*3240*/  FSEL R188, R180, R191.reuse, P1 ;  /* 0x000000bfb4bc7208 */ /* 0x080fe20000800000 */
[----:B------:R-:W-:Y:S01]  /*3250*/  FMUL.FTZ R184, R187, R184 ;  /* 0x000000b8bbb87220 */ /* 0x000fe20000410000 */
[----:B------:R-:W-:Y:S01]  /*3260*/  FSEL R187, R102, R191, P2 ;  /* 0x000000bf66bb7208 */ /* 0x000fe20001000000 */
[----:B------:R-:W-:Y:S01]  /*3270*/  FADD.FTZ R252, -R191, R16 ;  /* 0x00000010bffc7221 */ /* 0x000fe20000010100 */
[----:B------:R-:W-:Y:S01]  /*3280*/  FSETP.GE.FTZ.AND P1, PT, R241, RZ, PT ;  /* 0x000000fff100720b */ /* 0x000fe20003f36000 */
[----:B------:R-:W-:Y:S01]  /*3290*/  FMUL.FTZ R188, R193, R188 ;  /* 0x000000bcc1bc7220 */ /* 0x000fe20000410000 */
[----:B------:R-:W-:Y:S01]  /*32a0*/  F2FP.F16.F32.PACK_AB R183, R183, R184 ;  /* 0x000000b8b7b7723e */ /* 0x000fe200000000ff */
[----:B------:R-:W-:Y:S01]  /*32b0*/  FMUL.FTZ R187, R194, R187 ;  /* 0x000000bbc2bb7220 */ /* 0x000fe20000410000 */
[----:B------:R-:W-:Y:S01]  /*32c0*/  FSEL R252, R252, R191, P1 ;  /* 0x000000bffcfc7208 */ /* 0x000fe20000800000 */
[----:B------:R-:W-:Y:S01]  /*32d0*/  @P0 FADD.FTZ R191, -R191, R17 ;  /* 0x00000011bfbf0221 */ /* 0x000fe20000010100 */
[----:B------:R-:W-:Y:S01]  /*32e0*/  FSETP.GE.FTZ.AND P2, PT, R185, RZ, PT ;  /* 0x000000ffb900720b */ /* 0x000fe20003f56000 */
[----:B------:R-:W-:Y:S01]  /*32f0*/  FADD.FTZ R193, -R190, R7 ;  /* 0x00000007bec17221 */ /* 0x000fe20000010100 */
[----:B------:R-:W-:Y:S01]  /*3300*/  FSETP.GE.FTZ.AND P1, PT, R186, RZ, PT ;  /* 0x000000ffba00720b */ /* 0x000fe20003f36000 */
[----:B------:R-:W-:Y:S01]  /*3310*/  FMUL.FTZ R248, R248, R191 ;  /* 0x000000bff8f87220 */ /* 0x000fe20000410000 */
[----:B------:R-:W-:Y:S01]  /*3320*/  FMUL.FTZ R241, R241, R252 ;  /* 0x000000fcf1f17220 */ /* 0x000fe20000410000 */
[----:B------:R-:W-:Y:S01]  /*3330*/  F2FP.F16.F32.PACK_AB R187, R187, R188 ;  /* 0x000000bcbbbb723e */ /* 0x000fe200000000ff */
[----:B------:R-:W-:Y:S01]  /*3340*/  FADD.FTZ R191, -R190, R6 ;  /* 0x00000006bebf7221 */ /* 0x000fe20000010100 */
[----:B------:R-:W-:Y:S08]  /*3350*/  BRA.U !UP0, `(.L_x_522) ;  /* 0x00000001085c7547 */ /* 0x000ff0000b800000 */
        /* <DEDUP_REMOVED lines=23> */
.L_x_522:
[-C--:B------:R-:W-:Y:S01]  /*34d0*/  FSEL R193, R193, R190.reuse, P1 ;  /* 0x000000bec1c17208 */ /* 0x080fe20000800000 */
[C---:B------:R-:W-:Y:S01]  /*34e0*/  FADD.FTZ R5, -R190.reuse, R10 ;  /* 0x0000000abe057221 */ /* 0x040fe20000010100 */
[C---:B------:R-:W-:Y:S01]  /*34f0*/  FADD.FTZ R11, -R190.reuse, R11 ;  /* 0x0000000bbe0b7221 */ /* 0x040fe20000010100 */
[----:B------:R-:W-:Y:S01]  /*3500*/  FSEL R4, R191, R190, P2 ;  /* 0x000000bebf047208 */ /* 0x000fe20001000000 */
[----:B-1----:R-:W-:Y:S01]  /*3510*/  FADD.FTZ R7, -R190, R14 ;  /* 0x0000000ebe077221 */ /* 0x002fe20000010100 */
[----:B------:R-:W-:Y:S01]  /*3520*/  FSETP.GE.FTZ.AND P0, PT, R250, RZ, PT ;  /* 0x000000fffa00720b */ /* 0x000fe20003f16000 */
[----:B------:R-:W-:Y:S01]  /*3530*/  FADD.FTZ R15, -R190, R15 ;  /* 0x0000000fbe0f7221 */ /* 0x000fe20000010100 */
[----:B------:R-:W-:Y:S01]  /*3540*/  FSETP.GE.FTZ.AND P1, PT, R189, RZ, PT ;  /* 0x000000ffbd00720b */ /* 0x000fe20003f36000 */
[----:B------:R-:W-:Y:S01]  /*3550*/  FMUL.FTZ R4, R185, R4 ;  /* 0x00000004b9047220 */ /* 0x000fe20000410000 */
[----:B------:R-:W-:Y:S01]  /*3560*/  FSETP.GE.FTZ.AND P4, PT, R192, RZ, PT ;  /* 0x000000ffc000720b */ /* 0x000fe20003f96000 */
[----:B------:R-:W-:Y:S01]  /*3570*/  FMUL.FTZ R193, R186, R193 ;  /* 0x000000c1bac17220 */ /* 0x000fe20000410000 */
[----:B------:R-:W-:Y:S01]  /*3580*/  FSETP.GE.FTZ.AND P3, PT, R195, RZ, PT ;  /* 0x000000ffc300720b */ /* 0x000fe20003f76000 */
[----:B------:R-:W-:Y:S01]  /*3590*/  STS [R216+-0x2000], R251 ;  /* 0xffe000fbd8007388 */ /* 0x000fe20000000800 */
[-C--:B------:R-:W-:Y:S01]  /*35a0*/  FSEL R6, R5, R190.reuse, P1 ;  /* 0x000000be05067208 */ /* 0x080fe20000800000 */
[----:B------:R-:W-:Y:S01]  /*35b0*/  FADD.FTZ R5, -R190, R18 ;  /* 0x00000012be057221 */ /* 0x000fe20000010100 */
[----:B------:R-:W-:Y:S02]  /*35c0*/  FSEL R11, R11, R190, P4 ;  /* 0x000000be0b0b7208 */ /* 0x000fe40002000000 */
[----:B------:R-:W-:Y:S01]  /*35d0*/  FSETP.GE.FTZ.AND P2, PT, R246, RZ, PT ;  /* 0x000000fff600720b */ /* 0x000fe20003f56000 */
[----:B------:R-:W-:Y:S01]  /*35e0*/  FMUL.FTZ R6, R189, R6 ;  /* 0x00000006bd067220 */ /* 0x000fe20000410000 */
[-C--:B------:R-:W-:Y:S01]  /*35f0*/  FSEL R8, R7, R190.reuse, P3 ;  /* 0x000000be07087208 */ /* 0x080fe20001800000 */
[----:B------:R-:W-:Y:S01]  /*3600*/  FMUL.FTZ R11, R192, R11 ;  /* 0x0000000bc00b7220 */ /* 0x000fe20000410000 */
[----:B------:R-:W-:Y:S02]  /*3610*/  FSEL R15, R15, R190, P2 ;  /* 0x000000be0f0f7208 */ /* 0x000fe40001000000 */
        /* <DEDUP_REMOVED lines=11> */
[----:B------:R-:W-:Y:S01]  /*36d0*/  STS [R232+-0x2000], R183 ;  /* 0xffe000b7e8007388 */ /* 0x000fe20000000800 */
[----:B------:R-:W-:Y:S01]  /*36e0*/  F2FP.F16.F32.PACK_AB R248, R248, R241 ;  /* 0x000000f1f8f8723e */ /* 0x000fe200000000ff */
[----:B------:R-:W-:Y:S03]  /*36f0*/  IMAD R241, R221, UR6, RZ ;  /* 0x00000006ddf17c24 */ /* 0x000fe6000f8e02ff */
[----:B------:R-:W-:Y:S01]  /*3700*/  STS [R232+-0x1c00], R57 ;  /* 0xffe40039e8007388 */ /* 0x000fe20000000800 */
[----:B------:R-:W-:Y:S04]  /*3710*/  F2FP.F16.F32.PACK_AB R100, R5, R10 ;  /* 0x0000000a0564723e */ /* 0x000fe800000000ff */
[----:B------:R-:W-:Y:S05]  /*3720*/  STS [R240+-0x2000], R187 ;  /* 0xffe000bbf0007388 */ /* 0x000fea0000000800 */
[----:B------:R-:W-:Y:S05]  /*3730*/  STS [R240+-0x1c00], R65 ;  /* 0xffe40041f0007388 */ /* 0x000fea0000000800 */
[----:B------:R-:W-:Y:S05]  /*3740*/  STS [R249+-0x2000], R248 ;  /* 0xffe000f8f9007388 */ /* 0x000fea0000000800 */
[----:B------:R-:W-:Y:S01]  /*3750*/  STS [R249+-0x1c00], R100 ;  /* 0xffe40064f9007388 */ /* 0x000fe20000000800 */
[----:B------:R-:W-:Y:S06]  /*3760*/  BAR.SYNC.DEFER_BLOCKING 0x0 ;  /* 0x0000000000007b1d */ /* 0x000fec0000010000 */
[----:B------:R-:W-:Y:S05]  /*3770*/  LDSM.16.MT88.4 R4, [R203] ;  /* 0x00000000cb04783b */ /* 0x000fea0000004200 */
[----:B------:R-:W1:Y:S05]  /*3780*/  LDSM.16.MT88.4 R8, [R210+0x8000] ;  /* 0x00800000d208783b */ /* 0x000e6a0000004200 */
        /* <DEDUP_REMOVED lines=69> */
.L_x_523:
[----:B------:R-:W-:Y:S01]  /*3be0*/  LDSM.16.M88.4 R100, [R201] ;  /* 0x00000000c964783b */ /* 0x000fe20000000200 */
[C---:B------:R-:W-:Y:S01]  /*3bf0*/  LEA R246, P0, R231.reuse, R244, 0x2 ;  /* 0x000000f4e7f67211 */ /* 0x040fe200078010ff */
[----:B------:R-:W-:Y:S01]  /*3c00*/  ULOP3.LUT UR36, UR27, 0x1, URZ, 0xc0, !UPT ;  /* 0x000000011b247892 */ /* 0x000fe2000f8ec0ff */
[----:B------:R-:W-:Y:S01]  /*3c10*/  PLOP3.LUT P1, PT, PT, PT, UP0, 0x80, 0x8 ;  /* 0x000000000008781c */ /* 0x000fe20003f2f008 */
[----:B------:R-:W2:Y:S01]  /*3c20*/  LDSM.16.MT88.4 R16, [R210+0xc000] ;  /* 0x00c00000d210783b */ /* 0x000ea20000004200 */
[----:B------:R-:W-:Y:S01]  /*3c30*/  LEA.HI.X.SX32 R247, R231, R245, 0x2, P0 ;  /* 0x000000f5e7f77211 */ /* 0x000fe200000f16ff */
[----:B------:R-:W-:Y:S01]  /*3c40*/  UISETP.NE.U32.AND UP1, UPT, UR36, 0x1, UPT ;  /* 0x000000012400788c */ /* 0x000fe2000bf25070 */
[----:B------:R-:W-:Y:S01]  /*3c50*/  LEA R248, P0, R241, R246, 0x5 ;  /* 0x000000f6f1f87211 */ /* 0x000fe200078028ff */
[----:B------:R-:W1:Y:S01]  /*3c60*/  LDSM.16.M88.4 R60, [R201+0x1000] ;  /* 0x00100000c93c783b */ /* 0x000e620000000200 */
[----:B------:R-:W-:Y:S01]  /*3c70*/  @UP0 UIADD3 UR37, UP2, UPT, UR4, -0x100, URZ ;  /* 0xffffff0004250890 */ /* 0x000fe2000ff5e0ff */
[----:B------:R-:W-:Y:S01]  /*3c80*/  VIADD R237, R237, 0xffffffc0 ;  /* 0xffffffc0eded7836 */ /* 0x000fe20000000000 */
[C---:B------:R-:W-:Y:S01]  /*3c90*/  LEA.HI.X.SX32 R249, R241.reuse, R247, 0x5, P0 ;  /* 0x000000f7f1f97211 */ /* 0x040fe200000f2eff */
[----:B------:R-:W3:Y:S01]  /*3ca0*/  LDSM.16.MT88.4 R64, [R210+0xe000] ;  /* 0x00e00000d240783b */ /* 0x000ee20000004200 */
[C---:B------:R-:W-:Y:S01]  /*3cb0*/  LEA R250, P0, R241.reuse, R248, 0x5 ;  /* 0x000000f8f1fa7211 */ /* 0x040fe200078028ff */
[----:B------:R-:W-:Y:S02]  /*3cc0*/  @UP0 UIADD3.X UR36, UPT, UPT, UR5, -0x1, URZ, UP2, !UPT ;  /* 0xffffffff05240890 */ /* 0x000fe400097fe4ff */
[----:B------:R-:W-:Y:S01]  /*3cd0*/  LDSM.16.M88.4 R104, [R200] ;  /* 0x00000000c868783b */ /* 0x000fe20000000200 */
[C---:B------:R-:W-:Y:S03]  /*3ce0*/  LEA.HI.X.SX32 R251, R241.reuse, R249, 0x5, P0 ;  /* 0x000000f9f1fb7211 */ /* 0x040fe600000f2eff */
[----:B------:R-:W4:Y:S04]  /*3cf0*/  LDSM.16.MT88.4 R108, [R210+0xc800] ;  /* 0x00c80000d26c783b */ /* 0x000f280000004200 */
[----:B------:R-:W4:Y:S04]  /*3d00*/  LDSM.16.M88.4 R112, [R200+0x1000] ;  /* 0x00100000c870783b */ /* 0x000f280000000200 */
[----:B------:R-:W4:Y:S04]  /*3d10*/  LDSM.16.MT88.4 R180, [R210+0xe800] ;  /* 0x00e80000d2b4783b */ /* 0x000f280000004200 */
[----:B------:R-:W-:Y:S04]  /*3d20*/  LDSM.16.M88.4 R184, [R199] ;  /* 0x00000000c7b8783b */ /* 0x000fe80000000200 */
[----:B------:R-:W4:Y:S04]  /*3d30*/  LDSM.16.MT88.4 R188, [R210+0xd000] ;  /* 0x00d00000d2bc783b */ /* 0x000f280000004200 */
[----:B------:R-:W4:Y:S01]  /*3d40*/  LDSM.16.M88.4 R192, [R199+0x1000] ;  /* 0x00100000c7c0783b */ /* 0x000f220000000200 */
        /* <DEDUP_REMOVED lines=19> */
[----:B------:R-:W2:Y:S04]  /*3e80*/  LDSM.16.M88.4 R104, [R198] ;  /* 0x00000000c668783b */ /* 0x000ea80000000200 */
[----:B------:R-:W3:Y:S03]  /*3e90*/  LDSM.16.MT88.4 R180, [R210+0xf800] ;  /* 0x00f80000d2b4783b */ /* 0x000ee60000004200 */
[-C--:B------:R-:W-:Y:S08]  /*3ea0*/  HMMA.16816.F32 R4, R184, R188.reuse, R4 ;  /* 0x000000bcb804723c */ /* 0x080ff00000001804 */
        /* <DEDUP_REMOVED lines=8> */
[C---:B------:R-:W-:Y:S04]  /*3f30*/  HMMA.16816.F32 R56, R192.reuse, R100, R56 ;  /* 0x00000064c038723c */ /* 0x040fe80000001838 */
[C---:B------:R-:W-:Y:S04]  /*3f40*/  LEA R100, P0, R241.reuse, R190, 0x5 ;  /* 0x000000bef1647211 */ /* 0x040fe800078028ff */
[-C--:B------:R-:W-:Y:S03]  /*3f50*/  HMMA.16816.F32 R60, R192, R102.reuse, R60 ;  /* 0x00000066c03c723c */ /* 0x080fe6000000183c */
[C---:B------:R-:W-:Y:S02]  /*3f60*/  LEA.HI.X.SX32 R101, R241.reuse, R191, 0x5, P0 ;  /* 0x000000bff1657211 */ /* 0x040fe400000f2eff */
[C---:B------:R-:W-:Y:S03]  /*3f70*/  LEA R192, P0, R241.reuse, R100, 0x5 ;  /* 0x00000064f1c07211 */ /* 0x040fe600078028ff */
[----:B------:R-:W-:Y:S04]  /*3f80*/  HMMA.16816.F32 R64, R184, R102, R64 ;  /* 0x00000066b840723c */ /* 0x000fe80000001840 */
[C---:B------:R-:W-:Y:S04]  /*3f90*/  LEA.HI.X.SX32 R193, R241.reuse, R101, 0x5, P0 ;  /* 0x00000065f1c17211 */ /* 0x040fe800000f2eff */
[-C--:B--2---:R-:W-:Y:S05]  /*3fa0*/  HMMA.16816.F32 R4, R104, R108.reuse, R4 ;  /* 0x0000006c6804723c */ /* 0x084fea0000001804 */
[C---:B------:R-:W-:Y:S03]  /*3fb0*/  IMAD.WIDE R186, R241.reuse, -0xc0, R192 ;  /* 0xffffff40f1ba7825 */ /* 0x040fe600078e02c0 */
[C---:B------:R-:W-:Y:S04]  /*3fc0*/  HMMA.16816.F32 R8, R112.reuse, R108, R8 ;  /* 0x0000006c7008723c */ /* 0x040fe80000001808 */
[C---:B------:R-:W-:Y:S04]  /*3fd0*/  LEA R184, P0, R241.reuse, R186, 0x5 ;  /* 0x000000baf1b87211 */ /* 0x040fe800078028ff */
[-C--:B------:R-:W-:Y:S03]  /*3fe0*/  HMMA.16816.F32 R12, R112, R110.reuse, R12 ;  /* 0x0000006e700c723c */ /* 0x080fe6000000180c */
[C---:B------:R-:W-:Y:S02]  /*3ff0*/  LEA.HI.X.SX32 R185, R241.reuse, R187, 0x5, P0 ;  /* 0x000000bbf1b97211 */ /* 0x040fe400000f2eff */
[C---:B------:R-:W-:Y:S03]  /*4000*/  LEA R108, P0, R241.reuse, R184, 0x5 ;  /* 0x000000b8f16c7211 */ /* 0x040fe600078028ff */
[C---:B------:R-:W-:Y:S04]  /*4010*/  HMMA.16816.F32 R16, R104.reuse, R110, R16 ;  /* 0x0000006e6810723c */ /* 0x040fe80000001810 */
[C---:B------:R-:W-:Y:S02]  /*4020*/  LEA.HI.X.SX32 R109, R241.reuse, R185, 0x5, P0 ;  /* 0x000000b9f16d7211 */ /* 0x040fe400000f2eff */
[C---:B------:R-:W-:Y:S02]  /*4030*/  LEA R110, P0, R241.reuse, R108, 0x5 ;  /* 0x0000006cf16e7211 */ /* 0x040fe400078028ff */
[-C--:B---3--:R-:W-:Y:S03]  /*4040*/  HMMA.16816.F32 R52, R104, R180.reuse, R52 ;  /* 0x000000b46834723c */ /* 0x088fe60000001834 */
[C---:B------:R-:W-:Y:S02]  /*4050*/  LEA.HI.X.SX32 R111, R241.reuse, R109, 0x5, P0 ;  /* 0x0000006df16f7211 */ /* 0x040fe400000f2eff */
[C---:B------:R-:W-:Y:S03]  /*4060*/  LEA R194, P0, R241.reuse, R110, 0x5 ;  /* 0x0000006ef1c27211 */ /* 0x040fe600078028ff */
[C---:B------:R-:W-:Y:S04]  /*4070*/  HMMA.16816.F32 R56, R112.reuse, R180, R56 ;  /* 0x000000b47038723c */ /* 0x040fe80000001838 */
[C---:B------:R-:W-:Y:S02]  /*4080*/  LEA.HI.X.SX32 R195, R241.reuse, R111, 0x5, P0 ;  /* 0x0000006ff1c37211 */ /* 0x040fe400000f2eff */
[C---:B------:R-:W-:Y:S02]  /*4090*/  LEA R180, P0, R241.reuse, R194, 0x5 ;  /* 0x000000c2f1b47211 */ /* 0x040fe400078028ff */
[-C--:B------:R-:W-:Y:S03]  /*40a0*/  HMMA.16816.F32 R60, R112, R182.reuse, R60 ;  /* 0x000000b6703c723c */ /* 0x080fe6000000183c */
[C---:B------:R-:W-:Y:S02]  /*40b0*/  LEA.HI.X.SX32 R181, R241.reuse, R195, 0x5, P0 ;  /* 0x000000c3f1b57211 */ /* 0x040fe400000f2eff */
[C---:B------:R-:W-:Y:S03]  /*40c0*/  LEA R114, P0, R241.reuse, R180, 0x5 ;  /* 0x000000b4f1727211 */ /* 0x040fe600078028ff */
[----:B------:R-:W-:Y:S04]  /*40d0*/  HMMA.16816.F32 R64, R104, R182, R64 ;  /* 0x000000b66840723c */ /* 0x000fe80000001840 */
[----:B------:R-:W-:Y:S01]  /*40e0*/  @P1 IMAD.WIDE.U32 R104, R214, R219, UR4 ;  /* 0x00000004d6681e25 */ /* 0x000fe2000f8e00db */
[C---:B------:R-:W-:Y:S01]  /*40f0*/  LEA.HI.X.SX32 R115, R241.reuse, R181, 0x5, P0 ;  /* 0x000000b5f1737211 */ /* 0x040fe200000f2eff */
[----:B------:R-:W-:Y:S01]  /*4100*/  @UP0 UMOV UR4, UR37 ;  /* 0x0000002500040c82 */ /* 0x000fe20008000000 */
[----:B------:R-:W-:Y:S02]  /*4110*/  @UP0 UMOV UR5, UR36 ;  /* 0x0000002400050c82 */ /* 0x000fe40008000000 */
[----:B------:R-:W5:Y:S01]  /*4120*/  @P1 LDG.E R238, desc[UR18][R104.64+-0x100] ;  /* 0xffff001268ee1981 */ /* 0x000f62000c1e1900 */
[C---:B------:R-:W-:Y:S03]  /*4130*/  IMAD.WIDE R112, R241.reuse, -0xc0, R114 ;  /* 0xffffff40f1707825 */ /* 0x040fe600078e0272 */
[----:B------:R1:W5:Y:S01]  /*4140*/  @P1 LDG.E R236, desc[UR18][R104.64+-0xe0] ;  /* 0xffff201268ec1981 */ /* 0x000362000c1e1900 */
[C---:B------:R-:W-:Y:S03]  /*4150*/  LEA R182, P0, R241.reuse, R112, 0x5 ;  /* 0x00000070f1b67211 */ /* 0x040fe600078028ff */
[----:B------:R-:W-:Y:S01]  /*4160*/  REDG.E.ADD.F32.FTZ.RN.STRONG.GPU desc[UR18][R244.64], R4 ;  /* 0x00000004f40079a6 */ /* 0x000fe2000c12f312 */
[C---:B------:R-:W-:Y:S03]  /*4170*/  LEA.HI.X.SX32 R183, R241.reuse, R113, 0x5, P0 ;  /* 0x00000071f1b77211 */ /* 0x040fe600000f2eff */
[----:B------:R2:W-:Y:S01]  /*4180*/  REDG.E.ADD.F32.FTZ.RN.STRONG.GPU desc[UR18][R246.64], R5 ;  /* 0x00000005f60079a6 */ /* 0x0005e2000c12f312 */
[C---:B------:R-:W-:Y:S03]  /*4190*/  LEA R106, P0, R241.reuse, R182, 0x5 ;  /* 0x000000b6f16a7211 */ /* 0x040fe600078028ff */
[----:B------:R3:W-:Y:S01]  /*41a0*/  REDG.E.ADD.F32.FTZ.RN.STRONG.GPU desc[UR18][R248.64], R6 ;  /* 0x00000006f80079a6 */ /* 0x0007e2000c12f312 */
[C---:B------:R-:W-:Y:S02]  /*41b0*/  LEA.HI.X.SX32 R107, R241.reuse, R183, 0x5, P0 ;  /* 0x000000b7f16b7211 */ /* 0x040fe400000f2eff */
[C---:B------:R-:W-:Y:S01]  /*41c0*/  LEA R102, P0, R241.reuse, R106, 0x5 ;  /* 0x0000006af1667211 */ /* 0x040fe200078028ff */
[----:B------:R4:W-:Y:S03]  /*41d0*/  REDG.E.ADD.F32.FTZ.RN.STRONG.GPU desc[UR18][R250.64], R7 ;  /* 0x00000007fa0079a6 */ /* 0x0009e6000c12f312 */
[C---:B------:R-:W-:Y:S01]  /*41e0*/  LEA.HI.X.SX32 R103, R241.reuse, R107, 0x5, P0 ;  /* 0x0000006bf1677211 */ /* 0x040fe200000f2eff */
[----:B------:R4:W-:Y:S04]  /*41f0*/  REDG.E.ADD.F32.FTZ.RN.STRONG.GPU desc[UR18][R188.64], R8 ;  /* 0x00000008bc0079a6 */ /* 0x0009e8000c12f312 */
[----:B------:R-:W-:Y:S01]  /*4200*/  REDG.E.ADD.F32.FTZ.RN.STRONG.GPU desc[UR18][R190.64], R9 ;  /* 0x00000009be0079a6 */ /* 0x000fe2000c12f312 */
[C---:B-1----:R-:W-:Y:S03]  /*4210*/  LEA R104, P0, R241.reuse, R102, 0x5 ;  /* 0x00000066f1687211 */ /* 0x042fe600078028ff */
[----:B------:R-:W-:Y:S01]  /*4220*/  REDG.E.ADD.F32.FTZ.RN.STRONG.GPU desc[UR18][R100.64], R10 ;  /* 0x0000000a640079a6 */ /* 0x000fe2000c12f312 */
[C---:B------:R-:W-:Y:S03]  /*4230*/  LEA.HI.X.SX32 R105, R241.reuse, R103, 0x5, P0 ;  /* 0x00000067f1697211 */ /* 0x040fe600000f2eff */
[----:B------:R-:W-:Y:S01]  /*4240*/  REDG.E.ADD.F32.FTZ.RN.STRONG.GPU desc[UR18][R192.64], R11 ;  /* 0x0000000bc00079a6 */ /* 0x000fe2000c12f312 */
[C---:B--2---:R-:W-:Y:S03]  /*4250*/  LEA R246, P0, R241.reuse, R104, 0x5 ;  /* 0x00000068f1f67211 */ /* 0x044fe600078028ff */
[----:B------:R-:W-:Y:S01]  /*4260*/  REDG.E.ADD.F32.FTZ.RN.STRONG.GPU desc[UR18][R244.64+0x80], R16 ;  /* 0x00008010f40079a6 */ /* 0x000fe2000c12f312 */
[C---:B------:R-:W-:Y:S03]  /*4270*/  LEA.HI.X.SX32 R247, R241.reuse, R105, 0x5, P0 ;  /* 0x00000069f1f77211 */ /* 0x040fe600000f2eff */
[----:B------:R1:W-:Y:S01]  /*4280*/  REDG.E.ADD.F32.FTZ.RN.STRONG.GPU desc[UR18][R186.64+0x80], R17 ;  /* 0x00008011ba0079a6 */ /* 0x0003e2000c12f312 */
[C---:B---3--:R-:W-:Y:S03]  /*4290*/  LEA R248, P0, R241.reuse, R246, 0x5 ;  /* 0x000000f6f1f87211 */ /* 0x048fe600078028ff */
[----:B------:R-:W-:Y:S01]  /*42a0*/  REDG.E.ADD.F32.FTZ.RN.STRONG.GPU desc[UR18][R184.64+0x80], R18 ;  /* 0x00008012b80079a6 */ /* 0x000fe2000c12f312 */
[C---:B------:R-:W-:Y:S03]  /*42b0*/  LEA.HI.X.SX32 R249, R241.reuse, R247, 0x5, P0 ;  /* 0x000000f7f1f97211 */ /* 0x040fe600000f2eff */
[----:B------:R2:W-:Y:S01]  /*42c0*/  REDG.E.ADD.F32.FTZ.RN.STRONG.GPU desc[UR18][R108.64+0x80], R19 ;  /* 0x000080136c0079a6 */ /* 0x0005e2000c12f312 */
[C---:B------:R-:W-:Y:S03]  /*42d0*/  IMAD.WIDE R4, R241.reuse, -0xc0, R248 ;  /* 0xffffff40f1047825 */ /* 0x040fe600078e02f8 */
[----:B------:R-:W-:Y:S01]  /*42e0*/  REDG.E.ADD.F32.FTZ.RN.STRONG.GPU desc[UR18][R110.64+0x80], R12 ;  /* 0x0000800c6e0079a6 */ /* 0x000fe2000c12f312 */
[C---:B----4-:R-:W-:Y:S03]  /*42f0*/  LEA R250, P0, R241.reuse, R4, 0x5 ;  /* 0x00000004f1fa7211 */ /* 0x050fe600078028ff */
        /* <DEDUP_REMOVED lines=12> */
[C---:B------:R-:W-:Y:S02]  /*43c0*/  LEA.HI.X.SX32 R187, R241.reuse, R189, 0x5, P0 ;  /* 0x000000bdf1bb7211 */ /* 0x040fe400000f2eff */
[C---:B------:R-:W-:Y:S01]  /*43d0*/  LEA R190, P0, R241.reuse, R186, 0x5 ;  /* 0x000000baf1be7211 */ /* 0x040fe200078028ff */
[----:B------:R-:W-:Y:S03]  /*43e0*/  REDG.E.ADD.F32.FTZ.RN.STRONG.GPU desc[UR18][R106.64+0x100], R55 ;  /* 0x000100376a0079a6 */ /* 0x000fe6000c12f312 */
[C---:B------:R-:W-:Y:S01]  /*43f0*/  LEA.HI.X.SX32 R191, R241.reuse, R187, 0x5, P0 ;  /* 0x000000bbf1bf7211 */ /* 0x040fe200000f2eff */
[----:B------:R-:W-:Y:S01]  /*4400*/  REDG.E.ADD.F32.FTZ.RN.STRONG.GPU desc[UR18][R102.64+0x100], R56 ;  /* 0x00010038660079a6 */ /* 0x000fe2000c12f312 */
[C---:B--2---:R-:W-:Y:S03]  /*4410*/  LEA R108, P0, R241.reuse, R190, 0x5 ;  /* 0x000000bef16c7211 */ /* 0x044fe600078028ff */
        /* <DEDUP_REMOVED lines=68> */
.L_x_521:
[----:B------:R-:W2:Y:S01]  /*4860*/  LDCU UR4, c[0x0][0x500] ;  /* 0x0000a000ff0477ac */ /* 0x000ea20008000800 */
[----:B------:R-:W-:Y:S01]  /*4870*/  LOP3.LUT P0, RZ, R222, 0x10, RZ, 0xc0, !PT ;  /* 0x00000010deff7812 */ /* 0x000fe2000780c0ff */
[----:B------:R-:W3:Y:S01]  /*4880*/  LDC.64 R8, c[0x0][0x5c0] ;  /* 0x00017000ff087b82 */ /* 0x000ee20000000a00 */
[C---:B------:R-:W-:Y:S01]  /*4890*/  IADD3 R4, PT, PT, R215.reuse, 0xc000, RZ ;  /* 0x0000c000d7047810 */ /* 0x040fe20007ffe0ff */
[----:B------:R-:W4:Y:S01]  /*48a0*/  LDCU UR5, c[0x0][0x4fc] ;  /* 0x00009f80ff0577ac */ /* 0x000f220008000800 */
[----:B------:R-:W-:Y:S02]  /*48b0*/  IADD3 R5, PT, PT, R215, 0xc040, RZ ;  /* 0x0000c040d7057810 */ /* 0x000fe40007ffe0ff */
[----:B------:R-:W-:Y:S01]  /*48c0*/  MOV R11, RZ ;  /* 0x000000ff000b7202 */ /* 0x000fe20000000f00 */
[----:B------:R-:W1:Y:S02]  /*48d0*/  LDCU.64 UR10, c[0x0][0x5b0] ;  /* 0x0000b600ff0a77ac */ /* 0x000e640008000a00 */
[----:B------:R-:W1:Y:S01]  /*48e0*/  LDC.64 R6, c[0x0][0x5c8] ;  /* 0x00017200ff067b82 */ /* 0x000e620000000a00 */
[----:B------:R-:W1:Y:S03]  /*48f0*/  LDCU.64 UR12, c[0x0][0x5d8] ;  /* 0x0000bb00ff0c77ac */ /* 0x000e660008000a00 */
[----:B------:R-:W-:-:S02]  /*4900*/  @P0 IADD3 R5, PT, PT, R4, -0x40, RZ ;  /* 0xffffffc004050810 */ /* 0x000fc40007ffe0ff */
[----:B------:R-:W-:Y:S01]  /*4910*/  SHF.L.U32 R4, R222, 0x3, RZ ;  /* 0x00000003de047819 */ /* 0x000fe200000006ff */
[----:B------:R-:W1:Y:S01]  /*4920*/  LDCU.64 UR8, c[0x0][0x5e0] ;  /* 0x0000bc00ff0877ac */ /* 0x000e620008000a00 */
        /* <DEDUP_REMOVED lines=38> */
[----:B----4-:R-:W-:Y:S01]  /*4b90*/  FMUL.FTZ R20, R20, UR5 ;  /* 0x0000000514147c20 */ /* 0x010fe20008410000 */
        /* <DEDUP_REMOVED lines=25> */
[----:B------:R-:W-:Y:S01]  /*4d30*/  STS [R5], R80 ;  /* 0x0000005005007388 */ /* 0x000fe20000000800 */
[----:B------:R-:W-:Y:S01]  /*4d40*/  F2FP.F16.F32.PACK_AB R90, R91, R90 ;  /* 0x0000005a5b5a723e */ /* 0x000fe200000000ff */
[----:B------:R-:W-:Y:S01]  /*4d50*/  FMUL.FTZ R36, R36, UR5 ;  /* 0x0000000524247c20 */ /* 0x000fe20008410000 */
[----:B------:R-:W-:Y:S01]  /*4d60*/  FMUL.FTZ R37, R37, UR5 ;  /* 0x0000000525257c20 */ /* 0x000fe20008410000 */
[----:B------:R-:W-:Y:S01]  /*4d70*/  STS [R5+0x400], R82 ;  /* 0x0004005205007388 */ /* 0x000fe20000000800 */
        /* <DEDUP_REMOVED lines=29> */
[----:B------:R-:W2:Y:S01]  /*4f50*/  LDCU.64 UR4, c[0x0][0x5a8] ;  /* 0x0000b500ff0477ac */ /* 0x000ea20008000a00 */
        /* <DEDUP_REMOVED lines=15> */
[----:B------:R-:W-:Y:S01]  /*5050*/  LOP3.LUT R10, R4, 0x38, RZ, 0xc0, !PT ;  /* 0x00000038040a7812 */ /* 0x000fe200078ec0ff */
[----:B------:R-:W-:Y:S01]  /*5060*/  STS [R215+0x10000], R20 ;  /* 0x01000014d7007388 */ /* 0x000fe20000000800 */
[----:B---3--:R-:W-:Y:S01]  /*5070*/  IMAD R4, R8, UR20, RZ ;  /* 0x0000001408047c24 */ /* 0x008fe2000f8e02ff */
[----:B------:R-:W-:Y:S02]  /*5080*/  SHF.R.U32.HI R222, RZ, 0x3, R222 ;  /* 0x00000003ffde7819 */ /* 0x000fe400000116de */
[----:B------:R-:W-:Y:S01]  /*5090*/  STS [R215+0x10400], R22 ;  /* 0x01040016d7007388 */ /* 0x000fe20000000800 */
[----:B------:R-:W-:-:S02]  /*50a0*/  IMAD R4, R225, R9, R4 ;  /* 0x00000009e1047224 */ /* 0x000fc400078e0204 */
[C-C-:B------:R-:W-:Y:S01]  /*50b0*/  IMAD.WIDE.U32 R12, R225.reuse, R8, R10.reuse ;  /* 0x00000008e10c7225 */ /* 0x140fe200078e000a */
[----:B------:R-:W-:Y:S03]  /*50c0*/  STS [R5+0x4000], R32 ;  /* 0x0040002005007388 */ /* 0x000fe60000000800 */
[----:B-1----:R-:W-:Y:S01]  /*50d0*/  IMAD.WIDE.U32 R10, R225, R6, R10 ;  /* 0x00000006e10a7225 */ /* 0x002fe200078e000a */
[----:B------:R-:W-:Y:S01]  /*50e0*/  STS [R5+0x4400], R34 ;  /* 0x0044002205007388 */ /* 0x000fe20000000800 */
[----:B------:R-:W-:Y:S02]  /*50f0*/  IADD3 R13, PT, PT, R13, R4, RZ ;  /* 0x000000040d0d7210 */ /* 0x000fe40007ffe0ff */
[----:B------:R-:W-:Y:S01]  /*5100*/  IMAD R4, R6, UR20, RZ ;  /* 0x0000001406047c24 */ /* 0x000fe2000f8e02ff */
[----:B------:R-:W-:Y:S01]  /*5110*/  STS [R215+0x11000], R24 ;  /* 0x01100018d7007388 */ /* 0x000fe20000000800 */
[----:B--2---:R-:W-:-:S03]  /*5120*/  IMAD.WIDE.U32 R12, R213, UR4, R12 ;  /* 0x00000004d50c7c25 */ /* 0x004fc6000f8e000c */
[----:B------:R-:W-:Y:S01]  /*5130*/  STS [R215+0x11400], R26 ;  /* 0x0114001ad7007388 */ /* 0x000fe20000000800 */
[----:B------:R-:W-:-:S03]  /*5140*/  IMAD R4, R225, R7, R4 ;  /* 0x00000007e1047224 */ /* 0x000fc600078e0204 */
[----:B------:R-:W-:Y:S01]  /*5150*/  STS [R5+0x5000], R28 ;  /* 0x0050001c05007388 */ /* 0x000fe20000000800 */
[----:B------:R-:W-:Y:S01]  /*5160*/  IMAD R47, R213, UR5, R13 ;  /* 0x00000005d52f7c24 */ /* 0x000fe2000f8e020d */
[----:B------:R-:W1:Y:S01]  /*5170*/  LDCU.128 UR4, c[0x0][0x560] ;  /* 0x0000ac00ff0477ac */ /* 0x000e620008000c00 */
[----:B------:R-:W-:Y:S01]  /*5180*/  IADD3 R11, PT, PT, R11, R4, RZ ;  /* 0x000000040b0b7210 */ /* 0x000fe20007ffe0ff */
[----:B------:R-:W-:Y:S04]  /*5190*/  STS [R5+0x5400], R30 ;  /* 0x0054001e05007388 */ /* 0x000fe80000000800 */
[----:B------:R-:W-:Y:S01]  /*51a0*/  STS [R215+0x12000], R36 ;  /* 0x01200024d7007388 */ /* 0x000fe20000000800 */
[----:B------:R-:W-:-:S03]  /*51b0*/  IMAD.WIDE.U32 R10, R213, UR10, R10 ;  /* 0x0000000ad50a7c25 */ /* 0x000fc6000f8e000a */
[----:B------:R-:W-:Y:S01]  /*51c0*/  STS [R215+0x12400], R38 ;  /* 0x01240026d7007388 */ /* 0x000fe20000000800 */
[----:B------:R-:W-:-:S03]  /*51d0*/  IMAD R11, R213, UR11, R11 ;  /* 0x0000000bd50b7c24 */ /* 0x000fc6000f8e020b */
[----:B------:R-:W-:Y:S01]  /*51e0*/  STS [R5+0x6000], R48 ;  /* 0x0060003005007388 */ /* 0x000fe20000000800 */
[----:B------:R-:W-:-:S03]  /*51f0*/  IMAD.WIDE.U32 R10, R212, UR8, R10 ;  /* 0x00000008d40a7c25 */ /* 0x000fc6000f8e000a */
[----:B------:R-:W-:Y:S01]  /*5200*/  STS [R5+0x6400], R50 ;  /* 0x0064003205007388 */ /* 0x000fe20000000800 */
[----:B------:R-:W-:-:S03]  /*5210*/  IMAD R11, R212, UR9, R11 ;  /* 0x00000009d40b7c24 */ /* 0x000fc6000f8e020b */
[----:B------:R-:W-:Y:S01]  /*5220*/  STS [R215+0x13000], R40 ;  /* 0x01300028d7007388 */ /* 0x000fe20000000800 */
[----:B------:R-:W-:-:S03]  /*5230*/  IMAD.WIDE.U32 R10, R222, R6, R10 ;  /* 0x00000006de0a7225 */ /* 0x000fc600078e000a */
[----:B------:R-:W-:Y:S04]  /*5240*/  STS [R215+0x13400], R42 ;  /* 0x0134002ad7007388 */ /* 0x000fe80000000800 */
[----:B------:R-:W-:Y:S04]  /*5250*/  STS [R5+0x7000], R44 ;  /* 0x0070002c05007388 */ /* 0x000fe80000000800 */
[----:B------:R2:W-:Y:S01]  /*5260*/  STS [R5+0x7400], R46 ;  /* 0x0074002e05007388 */ /* 0x0005e20000000800 */
[----:B------:R-:W-:Y:S01]  /*5270*/  BAR.SYNC.DEFER_BLOCKING 0x0 ;  /* 0x0000000000007b1d */ /* 0x000fe20000010000 */
[----:B--2---:R-:W-:-:S05]  /*5280*/  MOV R46, R12 ;  /* 0x0000000c002e7202 */ /* 0x004fca0000000f00 */
[----:B------:R-:W2:Y:S01]  /*5290*/  LDS.128 R40, [R217+0xc000] ;  /* 0x00c00000d9287984 */ /* 0x000ea20000000c00 */
[----:B------:R-:W-:-:S03]  /*52a0*/  IMAD.WIDE.U32 R46, R212, UR12, R46 ;  /* 0x0000000cd42e7c25 */ /* 0x000fc6000f8e002e */
[----:B------:R-:W3:Y:S01]  /*52b0*/  LDS.128 R32, [R217+0xe000] ;  /* 0x00e00000d9207984 */ /* 0x000ee20000000c00 */
[----:B------:R-:W-:-:S03]  /*52c0*/  IMAD R47, R212, UR13, R47 ;  /* 0x0000000dd42f7c24 */ /* 0x000fc6000f8e022f */
[----:B------:R-:W4:Y:S01]  /*52d0*/  LDS.128 R36, [R217+0xd000] ;  /* 0x00d00000d9247984 */ /* 0x000f220000000c00 */
[----:B------:R-:W-:-:S03]  /*52e0*/  IMAD.WIDE.U32 R46, R222, R8, R46 ;  /* 0x00000008de2e7225 */ /* 0x000fc600078e002e */
[----:B------:R-:W4:Y:S01]  /*52f0*/  LDS.128 R28, [R217+0xf000] ;  /* 0x00f00000d91c7984 */ /* 0x000f220000000c00 */
[----:B------:R-:W-:Y:S01]  /*5300*/  IMAD R4, R222, R9, R47 ;  /* 0x00000009de047224 */ /* 0x000fe200078e022f */
[----:B-1----:R-:W-:Y:S02]  /*5310*/  LEA R44, P0, R46, UR4, 0x1 ;  /* 0x000000042e2c7c11 */ /* 0x002fe4000f8008ff */
[----:B------:R-:W1:Y:S01]  /*5320*/  LDS.128 R24, [R217+0x10000] ;  /* 0x01000000d9187984 */ /* 0x000e620000000c00 */
[----:B------:R-:W-:Y:S01]  /*5330*/  IMAD R222, R222, R7, R11 ;  /* 0x00000007dede7224 */ /* 0x000fe200078e020b */
[----:B------:R-:W-:Y:S02]  /*5340*/  LEA.HI.X R45, R46, UR5, R4, 0x1, P0 ;  /* 0x000000052e2d7c11 */ /* 0x000fe400080f0c04 */
[----:B------:R-:W1:Y:S01]  /*5350*/  LDS.128 R16, [R217+0x12000] ;  /* 0x01200000d9107984 */ /* 0x000e620000000c00 */
[----:B------:R-:W-:Y:S02]  /*5360*/  LEA R4, P1, R8, R44, 0x6 ;  /* 0x0000002c08047211 */ /* 0x000fe400078230ff */
[----:B------:R-:W-:Y:S01]  /*5370*/  LEA R46, P0, R10, UR6, 0x1 ;  /* 0x000000060a2e7c11 */ /* 0x000fe2000f8008ff */
[----:B------:R-:W1:Y:S01]  /*5380*/  LDS.128 R20, [R217+0x11000] ;  /* 0x01100000d9147984 */ /* 0x000e620000000c00 */
[----:B------:R-:W-:-:S02]  /*5390*/  LEA.HI.X R5, R8, R45, R9, 0x6, P1 ;  /* 0x0000002d08057211 */ /* 0x000fc400008f3409 */
[----:B------:R-:W-:Y:S01]  /*53a0*/  LEA.HI.X R47, R10, UR7, R222, 0x1, P0 ;  /* 0x000000070a2f7c11 */ /* 0x000fe200080f0cde */
[----:B------:R-:W1:Y:S01]  /*53b0*/  LDS.128 R12, [R217+0x13000] ;  /* 0x01300000d90c7984 */ /* 0x000e620000000c00 */
[----:B------:R-:W-:-:S04]  /*53c0*/  LEA R8, P0, R6, R46, 0x6 ;  /* 0x0000002e06087211 */ /* 0x000fc800078030ff */
[----:B------:R-:W-:Y:S01]  /*53d0*/  LEA.HI.X R9, R6, R47, R7, 0x6, P0 ;  /* 0x0000002f06097211 */ /* 0x000fe200000f3407 */
[----:B--2---:R2:W-:Y:S04]  /*53e0*/  STG.E.128 desc[UR18][R44.64], R40 ;  /* 0x000000282c007986 */ /* 0x0045e8000c101d12 */
[----:B---3--:R2:W-:Y:S04]  /*53f0*/  STG.E.128 desc[UR18][R44.64+0x80], R32 ;  /* 0x000080202c007986 */ /* 0x0085e8000c101d12 */
[----:B----4-:R2:W-:Y:S04]  /*5400*/  STG.E.128 desc[UR18][R4.64], R36 ;  /* 0x0000002404007986 */ /* 0x0105e8000c101d12 */
[----:B------:R2:W-:Y:S04]  /*5410*/  STG.E.128 desc[UR18][R4.64+0x80], R28 ;  /* 0x0000801c04007986 */ /* 0x0005e8000c101d12 */
[----:B-1----:R2:W-:Y:S04]  /*5420*/  STG.E.128 desc[UR18][R46.64], R24 ;  /* 0x000000182e007986 */ /* 0x0025e8000c101d12 */
[----:B------:R2:W-:Y:S04]  /*5430*/  STG.E.128 desc[UR18][R46.64+0x80], R16 ;  /* 0x000080102e007986 */ /* 0x0005e8000c101d12 */
[----:B------:R2:W-:Y:S04]  /*5440*/  STG.E.128 desc[UR18][R8.64], R20 ;  /* 0x0000001408007986 */ /* 0x0005e8000c101d12 */
[----:B------:R2:W-:Y:S02]  /*5450*/  STG.E.128 desc[UR18][R8.64+0x80], R12 ;  /* 0x0000800c08007986 */ /* 0x0005e4000c101d12 */
.L_x_518:
[----:B------:R-:W1:Y:S01]  /*5460*/  LDCU UR5, c[0x0][0x438] ;  /* 0x00008700ff0577ac */ /* 0x000e620008000800 */
[----:B--2---:R-:W2:Y:S01]  /*5470*/  LDC R4, c[0x0][0x370] ;  /* 0x0000dc00ff047b82 */ /* 0x004ea20000000800 */
[----:B-1----:R-:W-:-:S04]  /*5480*/  UIADD3 UR5, UPT, UPT, UR5, 0x3f, URZ ;  /* 0x0000003f05057890 */ /* 0x002fc8000fffe0ff */
[----:B------:R-:W-:Y:S01]  /*5490*/  USHF.R.S32.HI UR4, URZ, 0x1f, UR5 ;  /* 0x0000001fff047899 */ /* 0x000fe20008011405 */
[----:B--2---:R-:W-:-:S03]  /*54a0*/  VIADD R4, R4, UR17 ;  /* 0x0000001104047c36 */ /* 0x004fc60008000000 */
[----:B------:R-:W-:-:S04]  /*54b0*/  ULEA.HI UR4, UR4, UR5, URZ, 0x6 ;  /* 0x0000000504047291 */ /* 0x000fc8000f8f30ff */
[----:B------:R-:W-:Y:S01]  /*54c0*/  USHF.R.S32.HI UR4, URZ, 0x6, UR4 ;  /* 0x00000006ff047899 */ /* 0x000fe20008011404 */
[----:B------:R-:W-:-:S05]  /*54d0*/  R2UR UR17, R4 ;  /* 0x00000000041172ca */ /* 0x000fca00000e0000 */
[----:B------:R-:W-:-:S13]  /*54e0*/  ISETP.GE.AND P0, PT, R4, UR4, PT ;  /* 0x0000000404007c0c */ /* 0x000fda000bf06270 */
[----:B------:R-:W-:Y:S05]  /*54f0*/  @!P0 BRA `(.L_x_525) ;  /* 0xffffffb0002c8947 */ /* 0x000fea000383ffff */
[----:B------:R-:W-:Y:S05]  /*5500*/  EXIT ;  /* 0x000000000000794d */ /* 0x000fea0003800000 */
.L_x_526:
        /* <DEDUP_REMOVED lines=15> */
.L_x_1252:


//--------------------- .text._ZN5flash44flash_bwd_dq_dk_dv_loop_seqk_parallel_kernelI23Flash_bwd_kernel_traitsILi128ELi64ELi64ELi8ELi4ELi2ELi2ELb1ELb0EN7cutlass6half_tE19Flash_kernel_traitsILi128ELi64ELi64ELi8ES3_EELb0ELb1ELb0ELb0ELb1ELb1ELb1EEEvNS_16Flash_bwd_paramsE --------------------------
	.section	.text._ZN5flash44flash_bwd_dq_dk_dv_loop_seqk_parallel_kernelI23Flash_bwd_kernel_traitsILi128ELi64ELi64ELi8ELi4ELi2ELi2ELb1ELb0EN7cutlass6half_tE19Flash_kernel_traitsILi128ELi64ELi64ELi8ES3_EELb0ELb1ELb0ELb0ELb1ELb1ELb1EEEvNS_16Flash_bwd_paramsE,"ax",@progbits
	.align	128
        .global         _ZN5flash44flash_bwd_dq_dk_dv_loop_seqk_parallel_kernelI23Flash_bwd_kernel_traitsILi128ELi64ELi64ELi8ELi4ELi2ELi2ELb1ELb0EN7cutlass6half_tE19Flash_kernel_traitsILi128ELi64ELi64ELi8ES3_EELb0ELb1ELb0ELb0ELb1ELb1ELb1EEEvNS_16Flash_bwd_paramsE
        .type           _ZN5flash44flash_bwd_dq_dk_dv_loop_seqk_parallel_kernelI23Flash_bwd_kernel_traitsILi128ELi64ELi64ELi8ELi4ELi2ELi2ELb1ELb0EN7cutlass6half_tE19Flash_kernel_traitsILi128ELi64ELi64ELi8ES3_EELb0ELb1ELb0ELb0ELb1ELb1ELb1EEEvNS_16Flash_bwd_paramsE,@function
        .size           _ZN5flash44flash_bwd_dq_dk_dv_loop_seqk_parallel_kernelI23Flash_bwd_kernel_traitsILi128ELi64ELi64ELi8ELi4ELi2ELi2ELb1ELb0EN7cutlass6half_tE19Flash_kernel_traitsILi128ELi64ELi64ELi8ES3_EELb0ELb1ELb0ELb0ELb1ELb1ELb1EEEvNS_16Flash_bwd_paramsE,(.L_x_1253 - _ZN5flash44flash_bwd_dq_dk_dv_loop_seqk_parallel_kernelI23Flash_bwd_kernel_traitsILi128ELi64ELi64ELi8ELi4ELi2ELi2ELb1ELb0EN7cutlass6half_tE19Flash_kernel_traitsILi128ELi64ELi64ELi8ES3_EELb0ELb1ELb0ELb0ELb1ELb1ELb1EEEvNS_16Flash_bwd_paramsE)
        .other          _ZN5flash44flash_bwd_dq_dk_dv_loop_seqk_parallel_kernelI23Flash_bwd_kernel_traitsILi128ELi64ELi64ELi8ELi4ELi2ELi2ELb1ELb0EN7cutlass6half_tE19Flash_kernel_traitsILi128ELi64ELi64ELi8ES3_EELb0ELb1ELb0ELb0ELb1ELb1ELb1EEEvNS_16Flash_bwd_paramsE,@"STO_CUDA_ENTRY STV_DEFAULT"
_ZN5flash44flash_bwd_dq_dk_dv_loop_seqk_parallel_kernelI23Flash_bwd_kernel_traitsILi128ELi64ELi64ELi8ELi4ELi2ELi2ELb1ELb0EN7cutlass6half_tE19Flash_kernel_traitsILi128ELi64ELi64ELi8ES3_EELb0ELb1ELb0ELb0ELb1ELb1ELb1EEEvNS_16Flash_bwd_paramsE:
.text._ZN5flash44flash_bwd_dq_dk_dv_loop_seqk_parallel_kernelI23Flash_bwd_kernel_traitsILi128ELi64ELi64ELi8ELi4ELi2ELi2ELb1ELb0EN7cutlass6half_tE19Flash_kernel_traitsILi128ELi64ELi64ELi8ES3_EELb0ELb1ELb0ELb0ELb1ELb1ELb1EEEvNS_16Flash_bwd_paramsE:
        /* <DEDUP_REMOVED lines=99> */
.L_x_534:
        /* <DEDUP_REMOVED lines=78> */
.L_x_528:
[----:B------:R-:W1:Y:S01]  /*0b10*/  LDCU UR30, c[0x0][0x3e0] ;  /* 0x00007c00ff1e77ac */ /* 0x000e620008000800 */
[----:B------:R-:W2:Y:S01]  /*0b20*/  LDCU UR28, c[0x0][0x444] ;  /* 0x00008880ff1c77ac */ /* 0x000ea20008000800 */
[----:B-1----:R-:W-:-:S04]  /*0b30*/  UIMAD UR30, UR18, UR30, UR17 ;  /* 0x0000001e121e72a4 */ /* 0x002fc8000f8e0211 */
[----:B--2---:R-:W-:-:S12]  /*0b40*/  UIMAD UR30, UR30, UR28, URZ ;  /* 0x0000001c1e1e72a4 */ /* 0x004fd8000f8e02ff */
.L_x_529:
        /* <DEDUP_REMOVED lines=211> */
[----:B------:R-:W-:Y:S01]  /*1880*/  UIADD3 UR30, UPT, UPT, UR15, UR30, URZ ;  /* 0x0000001e0f1e7290 */ /* 0x000fe2000fffe0ff */
[----:B------:R2:W3:Y:S01]  /*1890*/  LDSM.16.M88.4 R116, [R201] ;  /* 0x00000000c974783b */ /* 0x0004e20000000200 */
[----:B------:R-:W-:Y:S01]  /*18a0*/  IMAD.U32 R5, RZ, RZ, UR8 ;  /* 0x00000008ff057e24 */ /* 0x000fe2000f8e00ff */
[----:B------:R-:W-:-:S02]  /*18b0*/  CS2R R74, SRZ ;  /* 0x00000000004a7805 */ /* 0x000fc4000001ff00 */
[----:B------:R-:W-:Y:S01]  /*18c0*/  IADD3.X R8, PT, PT, R8, UR7, R7, P1, P0 ;  /* 0x0000000708087c10 */ /* 0x000fe20008fe0407 */
[----:B------:R2:W4:Y:S01]  /*18d0*/  LDSM.16.M88.4 R120, [R201+0x800] ;  /* 0x00080000c978783b */ /* 0x0005220000000200 */
[----:B------:R-:W-:Y:S01]  /*18e0*/  IADD3 R6, P0, PT, R6, UR8, RZ ;  /* 0x0000000806067c10 */ /* 0x000fe2000ff1e0ff */
[----:B------:R-:W2:Y:S01]  /*18f0*/  LDCU.64 UR8, c[0x0][0x5e8] ;  /* 0x0000bd00ff0877ac */ /* 0x000ea20008000a00 */
        /* <DEDUP_REMOVED lines=48> */
[----:B------:R-:W-:Y:S01]  /*1c00*/  USHF.L.U32 UR5, UR32, 0x6, URZ ;  /* 0x0000000620057899 */ /* 0x000fe200080006ff */
[----:B------:R-:W-:Y:S01]  /*1c10*/  IMAD.SHL.U32 R5, R4, 0x2, RZ ;  /* 0x0000000204057824 */ /* 0x000fe200078e00ff */
[----:B------:R-:W-:Y:S01]  /*1c20*/  SHF.R.U32.HI R215, RZ, 0x2, R4 ;  /* 0x00000002ffd77819 */ /* 0x000fe20000011604 */
[----:B------:R-:W-:Y:S01]  /*1c30*/  ULEA UR12, UR20, UR29, 0x6 ;  /* 0x0000001d140c7291 */ /* 0x000fe2000f8e30ff */
[----:B------:R-:W-:Y:S01]  /*1c40*/  VIADD R189, R203, UR6 ;  /* 0x00000006cbbd7c36 */ /* 0x000fe20008000000 */
[----:B------:R-:W-:Y:S01]  /*1c50*/  IADD3 R188, PT, PT, R202, UR6, RZ ;  /* 0x00000006cabc7c10 */ /* 0x000fe2000fffe0ff */
[----:B------:R-:W-:Y:S01]  /*1c60*/  IMAD.MOV.U32 R213, RZ, RZ, 0x3f ;  /* 0x0000003fffd57424 */ /* 0x000fe200078e00ff */
[----:B------:R-:W-:Y:S01]  /*1c70*/  LOP3.LUT R4, R5, 0x6, RZ, 0xc0, !PT ;  /* 0x0000000605047812 */ /* 0x000fe200078ec0ff */
[----:B------:R-:W-:Y:S01]  /*1c80*/  IMAD.U32 R5, RZ, RZ, UR5 ;  /* 0x00000005ff057e24 */ /* 0x000fe2000f8e00ff */
[----:B------:R-:W-:Y:S01]  /*1c90*/  MOV R212, 0x37 ;  /* 0x0000003700d47802 */ /* 0x000fe20000000f00 */
[----:B------:R-:W-:Y:S01]  /*1ca0*/  IMAD.MOV.U32 R211, RZ, RZ, 0x4 ;  /* 0x00000004ffd37424 */ /* 0x000fe200078e00ff */
[----:B------:R-:W-:Y:S01]  /*1cb0*/  LOP3.LUT R215, R4, 0xe0, R215, 0xf8, !PT ;  /* 0x000000e004d77812 */ /* 0x000fe200078ef8d7 */
[----:B------:R-:W-:Y:S01]  /*1cc0*/  USHF.L.U32 UR14, UR14, 0x3, URZ ;  /* 0x000000030e0e7899 */ /* 0x000fe200080006ff */
[----:B------:R-:W-:Y:S01]  /*1cd0*/  IADD3 R222, PT, PT, R5, UR33, R204 ;  /* 0x0000002105de7c10 */ /* 0x000fe2000fffe0cc */
[----:B------:R-:W4:Y:S01]  /*1ce0*/  LDCU UR7, c[0x0][0x3e0] ;  /* 0x00007c00ff0777ac */ /* 0x000f220008000800 */
[----:B------:R-:W-:Y:S01]  /*1cf0*/  MOV R95, RZ ;  /* 0x000000ff005f7202 */ /* 0x000fe20000000f00 */
[----:B------:R-:W1:Y:S01]  /*1d00*/  LDCU UR9, c[0x0][0x50c] ;  /* 0x0000a180ff0977ac */ /* 0x000e620008000800 */
[----:B------:R-:W1:Y:S01]  /*1d10*/  LDCU UR8, c[0x0][0x45c] ;  /* 0x00008b80ff0877ac */ /* 0x000e620008000800 */
[----:B------:R-:W-:Y:S01]  /*1d20*/  UIADD3 UR12, UPT, UPT, UR12, 0x40, -UR33 ;  /* 0x000000400c0c7890 */ /* 0x000fe2000fffe821 */
[----:B------:R-:W-:-:S02]  /*1d30*/  IADD3 R215, PT, PT, R215, UR27, RZ ;  /* 0x0000001bd7d77c10 */ /* 0x000fc4000fffe0ff */
[----:B------:R-:W-:-:S09]  /*1d40*/  IADD3 R222, PT, PT, R222, -UR29, RZ ;  /* 0x8000001ddede7c10 */ /* 0x000fd2000fffe0ff */
.L_x_533:
[----:B------:R-:W0:Y:S01]  /*1d50*/  LDGDEPBAR ;  /* 0x00000000000079af */ /* 0x000e220000000000 */
[-C--:B------:R-:W-:Y:S01]  /*1d60*/  IADD3 R182, PT, PT, R200, R189.reuse, RZ ;  /* 0x000000bdc8b67210 */ /* 0x080fe20007ffe0ff */
[----:B------:R-:W-:Y:S01]  /*1d70*/  UIADD3 UR5, UPT, UPT, UR5, -0x40, URZ ;  /* 0xffffffc005057890 */ /* 0x000fe2000fffe0ff */
[----:B------:R-:W-:Y:S01]  /*1d80*/  IADD3 R181, PT, PT, R198, R189, RZ ;  /* 0x000000bdc6b57210 */ /* 0x000fe20007ffe0ff */
[C---:B-----5:R-:W-:Y:S01]  /*1d90*/  FMUL.FTZ R244, R224.reuse, 1.4426950216293334961 ;  /* 0x3fb8aa3be0f47820 */ /* 0x060fe20000410000 */
[----:B------:R-:W-:Y:S01]  /*1da0*/  FSETP.NEU.FTZ.AND P1, PT, R224, -INF , PT ;  /* 0xff800000e000780b */ /* 0x000fe20003f3d000 */
[----:B------:R-:W-:Y:S01]  /*1db0*/  UISETP.GE.AND UP0, UPT, UR5, UR12, UPT ;  /* 0x0000000c0500728c */ /* 0x000fe2000bf06270 */
[----:B------:R-:W-:Y:S01]  /*1dc0*/  IADD3 R180, PT, PT, R200, R181, RZ ;  /* 0x000000b5c8b47210 */ /* 0x000fe20007ffe0ff */
[----:B------:R-:W-:Y:S01]  /*1dd0*/  UIADD3 UR32, UPT, UPT, UR32, -0x1, URZ ;  /* 0xffffffff20207890 */ /* 0x000fe2000fffe0ff */
[----:B------:R-:W-:Y:S02]  /*1de0*/  FSEL R244, R244, RZ, P1 ;  /* 0x000000fff4f47208 */ /* 0x000fe40000800000 */
[----:B------:R-:W-:Y:S02]  /*1df0*/  FSETP.NEU.FTZ.AND P1, PT, R223, -INF , PT ;  /* 0xff800000df00780b */ /* 0x000fe40003f3d000 */
[----:B------:R-:W-:Y:S01]  /*1e00*/  PLOP3.LUT P0, PT, PT, PT, UP0, 0x80, 0x8 ;  /* 0x000000000008781c */ /* 0x000fe20003f0f008 */
[----:B------:R-:W-:Y:S01]  /*1e10*/  UISETP.GT.AND UP0, UPT, UR32, UR4, UPT ;  /* 0x000000042000728c */ /* 0x000fe2000bf04270 */
[----:B------:R-:W-:Y:S04]  /*1e20*/  DEPBAR.LE SB0, 0x0 ;  /* 0x000080000000791a */ /* 0x000fe80000000000 */
[----:B------:R-:W-:Y:S07]  /*1e30*/  BAR.SYNC.DEFER_BLOCKING 0x0 ;  /* 0x0000000000007b1d */ /* 0x000fee0000010000 */
[C---:B------:R-:W-:Y:S02]  /*1e40*/  @!P0 VIADDMNMX R252, R222.reuse, -R213, UR33, PT ;  /* 0x00000021defc8e46 */ /* 0x040fe4000b8009d5 */
[----:B------:R-:W-:Y:S02]  /*1e50*/  @!P0 VIADDMNMX R251, R222, -R212, UR33, PT ;  /* 0x00000021defb8e46 */ /* 0x000fe4000b8009d4 */
[CC--:B------:R-:W-:Y:S02]  /*1e60*/  @!P0 ISETP.GE.AND P2, PT, R215.reuse, R252.reuse, PT ;  /* 0x000000fcd700820c */ /* 0x0c0fe40003f46270 */
[C---:B------:R-:W-:Y:S02]  /*1e70*/  @!P0 ISETP.GE.AND P3, PT, R215.reuse, R251, PT ;  /* 0x000000fbd700820c */ /* 0x040fe40003f66270 */
[C---:B------:R-:W-:Y:S01]  /*1e80*/  @!P0 IADD3 R241, PT, PT, R215.reuse, 0x1, RZ ;  /* 0x00000001d7f18810 */ /* 0x040fe20007ffe0ff */
        /* <DEDUP_REMOVED lines=14> */
[C---:B-1----:R-:W-:Y:S07]  /*1f70*/  HMMA.16816.F32 R4, R64.reuse, R100, R4 ;  /* 0x000000644004723c */ /* 0x042fee0000001804 */
[----:B------:R-:W1:Y:S01]  /*1f80*/  LDSM.16.M88.4 R60, [R196+-0x4000] ;  /* 0xffc00000c43c783b */ /* 0x000e620000000200 */
[C---:B------:R-:W-:Y:S07]  /*1f90*/  HMMA.16816.F32 R8, R64.reuse, R102, R8 ;  /* 0x000000664008723c */ /* 0x040fee0000001808 */
[----:B------:R-:W-:Y:S01]  /*1fa0*/  LDSM.16.M88.4 R100, [R189+0x2000] ;  /* 0x00200000bd64783b */ /* 0x000fe20000000200 */
[C---:B---3--:R-:W-:Y:S08]  /*1fb0*/  HMMA.16816.F32 R12, R64.reuse, R104, R12 ;  /* 0x00000068400c723c */ /* 0x048ff0000000180c */
[----:B------:R-:W-:Y:S01]  /*1fc0*/  HMMA.16816.F32 R16, R64, R106, R16 ;  /* 0x0000006a4010723c */ /* 0x000fe20000001810 */
[----:B------:R-:W3:Y:S07]  /*1fd0*/  LDSM.16.M88.4 R64, [R196+-0x3800] ;  /* 0xffc80000c440783b */ /* 0x000eee0000000200 */
[C---:B--2---:R-:W-:Y:S01]  /*1fe0*/  HMMA.16816.F32 R4, R108.reuse, R112, R4 ;  /* 0x000000706c04723c */ /* 0x044fe20000001804 */
[----:B------:R-:W2:Y:S07]  /*1ff0*/  LDSM.16.M88.4 R104, [R201+-0x2000] ;  /* 0xffe00000c968783b */ /* 0x000eae0000000200 */
[C---:B------:R-:W-:Y:S01]  /*2000*/  HMMA.16816.F32 R8, R108.reuse, R114, R8 ;  /* 0x000000726c08723c */ /* 0x040fe20000001808 */
[----:B------:R-:W-:Y:S07]  /*2010*/  LDSM.16.M88.4 R112, [R199+-0x2000] ;  /* 0xffe00000c770783b */ /* 0x000fee0000000200 */
[C---:B----4-:R-:W-:Y:S08]  /*2020*/  HMMA.16816.F32 R12, R108.reuse, R52, R12 ;  /* 0x000000346c0c723c */ /* 0x050ff0000000180c */
[----:B------:R-:W-:Y:S01]  /*2030*/  HMMA.16816.F32 R16, R108, R54, R16 ;  /* 0x000000366c10723c */ /* 0x000fe20000001810 */
[----:B------:R-:W4:Y:S07]  /*2040*/  LDSM.16.M88.4 R52, [R201+-0x1800] ;  /* 0xffe80000c934783b */ /* 0x000f2e0000000200 */
[C---:B-1----:R-:W-:Y:S01]  /*2050*/  HMMA.16816.F32 R4, R56.reuse, R60, R4 ;  /* 0x0000003c3804723c */ /* 0x042fe20000001804 */
[----:B------:R-:W1:Y:S07]  /*2060*/  LDSM.16.M88.4 R108, [R182+0x2000] ;  /* 0x00200000b66c783b */ /* 0x000e6e0000000200 */
[C---:B------:R-:W-:Y:S01]  /*2070*/  HMMA.16816.F32 R8, R56.reuse, R62, R8 ;  /* 0x0000003e3808723c */ /* 0x040fe20000001808 */
[----:B------:R4:W-:Y:S07]  /*2080*/  LDSM.16.M88.4 R60, [R181+0x2000] ;  /* 0x00200000b53c783b */ /* 0x0009ee0000000200 */
[C---:B---3--:R-:W-:Y:S08]  /*2090*/  HMMA.16816.F32 R12, R56.reuse, R64, R12 ;  /* 0x00000040380c723c */ /* 0x048ff0000000180c */
[----:B------:R-:W-:Y:S01]  /*20a0*/  HMMA.16816.F32 R16, R56, R66, R16 ;  /* 0x000000423810723c */ /* 0x000fe20000001810 */
[----:B------:R-:W3:Y:S07]  /*20b0*/  LDSM.16.M88.4 R56, [R199+-0x1800] ;  /* 0xffe80000c738783b */ /* 0x000eee0000000200 */
[C---:B--2---:R-:W-:Y:S01]  /*20c0*/  HMMA.16816.F32 R4, R100.reuse, R104, R4 ;  /* 0x000000686404723c */ /* 0x044fe20000001804 */
[----:B------:R-:W2:Y:S01]  /*20d0*/  LDSM.16.M88.4 R64, [R197+-0x2000] ;  /* 0xffe00000c540783b */ /* 0x000ea20000000200 */
[----:B----4-:R-:W-:Y:S06]  /*20e0*/  MOV R181, UR31 ;  /* 0x0000001f00b57c02 */ /* 0x010fec0008000f00 */
[C---:B------:R-:W-:Y:S01]  /*20f0*/  HMMA.16816.F32 R8, R100.reuse, R106, R8 ;  /* 0x0000006a6408723c */ /* 0x040fe20000001808 */
[----:B------:R-:W-:Y:S07]  /*2100*/  LDSM.16.M88.4 R104, [R196+-0x2000] ;  /* 0xffe00000c468783b */ /* 0x000fee0000000200 */
[C---:B------:R-:W-:Y:S08]  /*2110*/  HMMA.16816.F32 R12, R100.reuse, R52, R12 ;  /* 0x00000034640c723c */ /* 0x040ff0000000180c */
[----:B------:R-:W-:Y:S01]  /*2120*/  HMMA.16816.F32 R16, R100, R54, R16 ;  /* 0x000000366410723c */ /* 0x000fe20000001810 */
[----:B------:R-:W4:Y:S07]  /*2130*/  LDSM.16.M88.4 R52, [R197+-0x1800] ;  /* 0xffe80000c534783b */ /* 0x000f2e0000000200 */
[C---:B-1----:R-:W-:Y:S01]  /*2140*/  HMMA.16816.F32 R4, R108.reuse, R112, R4 ;  /* 0x000000706c04723c */ /* 0x042fe20000001804 */
[----:B------:R1:W4:Y:S07]  /*2150*/  LDSM.16.M88.4 R100, [R180+0x2000] ;  /* 0x00200000b464783b */ /* 0x00032e0000000200 */
[C---:B------:R-:W-:Y:S08]  /*2160*/  HMMA.16816.F32 R8, R108.reuse, R114, R8 ;  /* 0x000000726c08723c */ /* 0x040ff00000001808 */
[C---:B---3--:R-:W-:Y:S08]  /*2170*/  HMMA.16816.F32 R12, R108.reuse, R56, R12 ;  /* 0x000000386c0c723c */ /* 0x048ff0000000180c */
[----:B------:R-:W-:Y:S01]  /*2180*/  HMMA.16816.F32 R16, R108, R58, R16 ;  /* 0x0000003a6c10723c */ /* 0x000fe20000001810 */
[----:B-1----:R-:W-:Y:S07]  /*2190*/  MOV R180, UR30 ;  /* 0x0000001e00b47c02 */ /* 0x002fee0008000f00 */
[C---:B--2---:R-:W-:Y:S08]  /*21a0*/  HMMA.16816.F32 R4, R60.reuse, R64, R4 ;  /* 0x000000403c04723c */ /* 0x044ff00000001804 */
[C---:B------:R-:W-:Y:S08]  /*21b0*/  HMMA.16816.F32 R8, R60.reuse, R66, R8 ;  /* 0x000000423c08723c */ /* 0x040ff00000001808 */
[C---:B----4-:R-:W-:Y:S08]  /*21c0*/  HMMA.16816.F32 R12, R60.reuse, R52, R12 ;  /* 0x000000343c0c723c */ /* 0x050ff0000000180c */
[----:B------:R-:W-:Y:S01]  /*21d0*/  HMMA.16816.F32 R16, R60, R54, R16 ;  /* 0x000000363c10723c */ /* 0x000fe20000001810 */
[----:B------:R-:W1:Y:S07]  /*21e0*/  LDSM.16.M88.4 R52, [R196+-0x1800] ;  /* 0xffe80000c434783b */ /* 0x000e6e0000000200 */
[C---:B------:R-:W-:Y:S08]  /*21f0*/  HMMA.16816.F32 R4, R100.reuse, R104, R4 ;  /* 0x000000686404723c */ /* 0x040ff00000001804 */
[C---:B------:R-:W-:Y:S03]  /*2200*/  HMMA.16816.F32 R8, R100.reuse, R106, R8 ;  /* 0x0000006a6408723c */ /* 0x040fe60000001808 */
[----:B------:R-:W-:Y:S08]  /*2210*/  @!P0 IADD3 R107, PT, PT, R215, 0x18, RZ ;  /* 0x00000018d76b8810 */ /* 0x000ff00007ffe0ff */
[----:B------:R-:W-:Y:S01]  /*2220*/  FMUL.FTZ R183, R4, UR9 ;  /* 0x0000000904b77c20 */ /* 0x000fe20008410000 */
[----:B------:R-:W-:Y:S01]  /*2230*/  FMUL.FTZ R184, R5, UR9 ;  /* 0x0000000905b87c20 */ /* 0x000fe20008410000 */
[----:B------:R-:W-:Y:S01]  /*2240*/  FMUL.FTZ R186, R7, UR9 ;  /* 0x0000000907ba7c20 */ /* 0x000fe20008410000 */
[----:B------:R-:W-:Y:S03]  /*2250*/  FMUL.FTZ R185, R6, UR9 ;  /* 0x0000000906b97c20 */ /* 0x000fe60008410000 */
[----:B------:R-:W2:Y:S02]  /*2260*/  MUFU.TANH R183, R183 ;  /* 0x000000b700b77308 */ /* 0x000ea40000002400 */
[----:B------:R-:W-:Y:S01]  /*2270*/  FMUL.FTZ R187, R8, UR9 ;  /* 0x0000000908bb7c20 */ /* 0x000fe20008410000 */
[----:B------:R-:W-:Y:S01]  /*2280*/  FMUL.FTZ R219, R9, UR9 ;  /* 0x0000000909db7c20 */ /* 0x000fe20008410000 */
[----:B------:R-:W-:Y:S01]  /*2290*/  FMUL.FTZ R229, R10, UR9 ;  /* 0x000000090ae57c20 */ /* 0x000fe20008410000 */
[----:B------:R-:W-:Y:S01]  /*22a0*/  FMUL.FTZ R232, R11, UR9 ;  /* 0x000000090be87c20 */ /* 0x000fe20008410000 */
[C---:B-1----:R-:W-:Y:S04]  /*22b0*/  HMMA.16816.F32 R12, R100.reuse, R52, R12 ;  /* 0x00000034640c723c */ /* 0x042fe8000000180c */
[----:B------:R-:W1:Y:S04]  /*22c0*/  MUFU.TANH R184, R184 ;  /* 0x000000b800b87308 */ /* 0x000e680000002400 */
[----:B------:R-:W-:Y:S06]  /*22d0*/  HMMA.16816.F32 R16, R100, R54, R16 ;  /* 0x000000366410723c */ /* 0x000fec0000001810 */
[----:B------:R-:W-:Y:S01]  /*22e0*/  MUFU.TANH R186, R186 ;  /* 0x000000ba00ba7308 */ /* 0x000fe20000002400 */
[-C--:B--2---:R-:W-:Y:S02]  /*22f0*/  MOV R243, R183.reuse ;  /* 0x000000b700f37202 */ /* 0x084fe40000000f00 */
[C---:B------:R-:W-:Y:S01]  /*2300*/  @!P0 FSEL R243, R183.reuse, -INF , !P2 ;  /* 0xff800000b7f38808 */ /* 0x040fe20005000000 */
[----:B------:R-:W-:Y:S01]  /*2310*/  FFMA.FTZ R183, -R183, R183, 1 ;  /* 0x3f800000b7b77423 */ /* 0x000fe200000101b7 */
[----:B------:R-:W-:Y:S05]  /*2320*/  @!P0 ISETP.GE.AND P2, PT, R241, R252, PT ;  /* 0x000000fcf100820c */ /* 0x000fea0003f46270 */
[----:B------:R-:W2:Y:S01]  /*2330*/  MUFU.TANH R185, R185 ;  /* 0x000000b900b97308 */ /* 0x000ea20000002400 */
[----:B-1----:R-:W-:Y:S01]  /*2340*/  MOV R247, R184 ;  /* 0x000000b800f77202 */ /* 0x002fe20000000f00 */
[--C-:B------:R-:W-:Y:S01]  /*2350*/  FFMA.FTZ R242, R243, UR8, -R244.reuse ;  /* 0x00000008f3f27c23 */ /* 0x100fe200080108f4 */
[----:B------:R-:W-:Y:S01]  /*2360*/  @!P0 FSEL R247, R184, -INF , !P2 ;  /* 0xff800000b8f78808 */ /* 0x000fe20005000000 */
[----:B------:R-:W-:Y:S01]  /*2370*/  FMUL.FTZ R243, R223, 1.4426950216293334961 ;  /* 0x3fb8aa3bdff37820 */ /* 0x000fe20000410000 */
[----:B------:R-:W-:Y:S01]  /*2380*/  @!P0 ISETP.GE.AND P2, PT, R241, R251, PT ;  /* 0x000000fbf100820c */ /* 0x000fe20003f46270 */
[----:B------:R-:W-:Y:S01]  /*2390*/  FMUL.FTZ R233, R12, UR9 ;  /* 0x000000090ce97c20 */ /* 0x000fe20008410000 */
[----:B------:R-:W-:Y:S01]  /*23a0*/  @!P0 IADD3 R241, PT, PT, R215, 0x8, RZ ;  /* 0x00000008d7f18810 */ /* 0x000fe20007ffe0ff */
[--C-:B------:R-:W-:Y:S02]  /*23b0*/  FFMA.FTZ R245, R247, UR8, -R244.reuse ;  /* 0x00000008f7f57c23 */ /* 0x100fe400080108f4 */
[----:B------:R1:W-:Y:S01]  /*23c0*/  MUFU.EX2 R106, R242 ;  /* 0x000000f2006a7308 */ /* 0x0003e20000000800 */
[----:B------:R-:W-:Y:S01]  /*23d0*/  FSEL R243, R243, RZ, P1 ;  /* 0x000000fff3f37208 */ /* 0x000fe20000800000 */
[----:B------:R-:W-:Y:S01]  /*23e0*/  FMUL.FTZ R234, R13, UR9 ;  /* 0x000000090dea7c20 */ /* 0x000fe20008410000 */
[----:B------:R-:W-:Y:S01]  /*23f0*/  LEA R114, P1, R204, R180, 0x2 ;  /* 0x000000b4cc727211 */ /* 0x000fe200078210ff */
[----:B------:R-:W-:Y:S01]  /*2400*/  FMUL.FTZ R235, R14, UR9 ;  /* 0x000000090eeb7c20 */ /* 0x000fe20008410000 */
[----:B------:R-:W-:Y:S01]  /*2410*/  FMUL.FTZ R236, R15, UR9 ;  /* 0x000000090fec7c20 */ /* 0x000fe20008410000 */
[----:B------:R-:W-:Y:S01]  /*2420*/  FMUL.FTZ R237, R16, UR9 ;  /* 0x0000000910ed7c20 */ /* 0x000fe20008410000 */
[----:B------:R-:W-:Y:S03]  /*2430*/  LEA.HI.X R115, R204, R181, RZ, 0x2, P1 ;  /* 0x000000b5cc737211 */ /* 0x000fe600008f14ff */
[----:B------:R3:W4:Y:S01]  /*2440*/  MUFU.EX2 R105, R245 ;  /* 0x000000f500697308 */ /* 0x0007220000000800 */
[----:B--2---:R-:W-:Y:S01]  /*2450*/  MOV R246, R185 ;  /* 0x000000b900f67202 */ /* 0x004fe20000000f00 */
[----:B------:R-:W-:Y:S01]  /*2460*/  FMUL.FTZ R238, R17, UR9 ;  /* 0x0000000911ee7c20 */ /* 0x000fe20008410000 */
[----:B------:R-:W-:Y:S01]  /*2470*/  @!P0 FSEL R246, R185, -INF , !P3 ;  /* 0xff800000b9f68808 */ /* 0x000fe20005800000 */
[----:B------:R-:W-:Y:S01]  /*2480*/  FMUL.FTZ R239, R18, UR9 ;  /* 0x0000000912ef7c20 */ /* 0x000fe20008410000 */
[----:B------:R-:W-:Y:S01]  /*2490*/  @!P0 ISETP.GE.AND P1, PT, R241, R251, PT ;  /* 0x000000fbf100820c */ /* 0x000fe20003f26270 */
[----:B------:R-:W-:Y:S01]  /*24a0*/  FMUL.FTZ R240, R19, UR9 ;  /* 0x0000000913f07c20 */ /* 0x000fe20008410000 */
[----:B------:R-:W-:Y:S03]  /*24b0*/  FMUL.FTZ R183, R183, UR9 ;  /* 0x00000009b7b77c20 */ /* 0x000fe60008410000 */
[----:B------:R-:W2:Y:S01]  /*24c0*/  MUFU.TANH R187, R187 ;  /* 0x000000bb00bb7308 */ /* 0x000ea20000002400 */
[----:B-1----:R-:W-:Y:S01]  /*24d0*/  MOV R242, R186 ;  /* 0x000000ba00f27202 */ /* 0x002fe20000000f00 */
[--C-:B------:R-:W-:Y:S01]  /*24e0*/  FFMA.FTZ R250, R246, UR8, -R243.reuse ;  /* 0x00000008f6fa7c23 */ /* 0x100fe200080108f3 */
[----:B------:R-:W-:Y:S01]  /*24f0*/  @!P0 FSEL R242, R186, -INF , !P2 ;  /* 0xff800000baf28808 */ /* 0x000fe20005000000 */
[----:B------:R-:W-:Y:S01]  /*2500*/  FFMA.FTZ R184, -R184, R184, 1 ;  /* 0x3f800000b8b87423 */ /* 0x000fe200000101b8 */
[----:B------:R-:W-:Y:S05]  /*2510*/  @!P0 ISETP.GE.AND P2, PT, R241, R252, PT ;  /* 0x000000fcf100820c */ /* 0x000fea0003f46270 */
[----:B------:R-:W1:Y:S01]  /*2520*/  MUFU.TANH R219, R219 ;  /* 0x000000db00db7308 */ /* 0x000e620000002400 */
[----:B---3--:R-:W-:Y:S01]  /*2530*/  @!P0 IADD3 R245, PT, PT, R215, 0x9, RZ ;  /* 0x00000009d7f58810 */ /* 0x008fe20007ffe0ff */
[----:B------:R-:W-:Y:S01]  /*2540*/  FFMA.FTZ R249, R242, UR8, -R243 ;  /* 0x00000008f2f97c23 */ /* 0x000fe200080108f3 */
[----:B----4-:R-:W-:Y:S01]  /*2550*/  F2FP.F16.F32.PACK_AB R63, R105, R106 ;  /* 0x0000006a693f723e */ /* 0x010fe200000000ff */
[----:B------:R-:W-:Y:S06]  /*2560*/  FMUL.FTZ R184, R184, UR9 ;  /* 0x00000009b8b87c20 */ /* 0x000fec0008410000 */
[----:B------:R-:W3:Y:S01]  /*2570*/  MUFU.TANH R229, R229 ;  /* 0x000000e500e57308 */ /* 0x000ee20000002400 */
[-C--:B--2---:R-:W-:Y:S01]  /*2580*/  MOV R247, R187.reuse ;  /* 0x000000bb00f77202 */ /* 0x084fe20000000f00 */
[----:B------:R-:W-:Y:S01]  /*2590*/  STS [R208], R63 ;  /* 0x0000003fd0007388 */ /* 0x000fe20000000800 */
[C---:B------:R-:W-:Y:S01]  /*25a0*/  @!P0 FSEL R247, R187.reuse, -INF , !P2 ;  /* 0xff800000bbf78808 */ /* 0x040fe20005000000 */
[----:B------:R-:W-:Y:S01]  /*25b0*/  FFMA.FTZ R187, -R187, R187, 1 ;  /* 0x3f800000bbbb7423 */ /* 0x000fe200000101bb */
[----:B------:R-:W-:Y:S05]  /*25c0*/  @!P0 ISETP.GE.AND P2, PT, R245, R252, PT ;  /* 0x000000fcf500820c */ /* 0x000fea0003f46270 */
[----:B------:R-:W2:Y:S01]  /*25d0*/  MUFU.TANH R232, R232 ;  /* 0x000000e800e87308 */ /* 0x000ea20000002400 */
[----:B-1----:R-:W-:Y:S01]  /*25e0*/  IMAD.MOV.U32 R246, RZ, RZ, R219 ;  /* 0x000000fffff67224 */ /* 0x002fe200078e00db */
[----:B------:R-:W-:Y:S01]  /*25f0*/  @!P0 FSEL R246, R219, -INF , !P2 ;  /* 0xff800000dbf68808 */ /* 0x000fe20005000000 */
[--C-:B------:R-:W-:Y:S01]  /*2600*/  FFMA.FTZ R242, R247, UR8, -R244.reuse ;  /* 0x00000008f7f27c23 */ /* 0x100fe200080108f4 */
[----:B------:R-:W-:Y:S01]  /*2610*/  @!P0 ISETP.GE.AND P2, PT, R107, R251, PT ;  /* 0x000000fb6b00820c */ /* 0x000fe20003f46270 */
[----:B------:R-:W-:Y:S01]  /*2620*/  FFMA.FTZ R219, -R219, R219, 1 ;  /* 0x3f800000dbdb7423 */ /* 0x000fe200000101db */
[----:B------:R-:W-:Y:S01]  /*2630*/  FMUL.FTZ R187, R187, UR9 ;  /* 0x00000009bbbb7c20 */ /* 0x000fe20008410000 */
[--C-:B------:R-:W-:Y:S03]  /*2640*/  FFMA.FTZ R247, R246, UR8, -R244.reuse ;  /* 0x00000008f6f77c23 */ /* 0x100fe600080108f4 */
[----:B------:R-:W1:Y:S01]  /*2650*/  MUFU.TANH R233, R233 ;  /* 0x000000e900e97308 */ /* 0x000e620000002400 */
[----:B---3--:R-:W-:Y:S01]  /*2660*/  MOV R241, R229 ;  /* 0x000000e500f17202 */ /* 0x008fe20000000f00 */
[----:B------:R-:W-:Y:S01]  /*2670*/  FMUL.FTZ R219, R219, UR9 ;  /* 0x00000009dbdb7c20 */ /* 0x000fe20008410000 */
[----:B------:R-:W-:Y:S02]  /*2680*/  @!P0 FSEL R241, R229, -INF , !P1 ;  /* 0xff800000e5f18808 */ /* 0x000fe40004800000 */
[----:B------:R-:W-:Y:S02]  /*2690*/  @!P0 ISETP.GE.AND P1, PT, R245, R251, PT ;  /* 0x000000fbf500820c */ /* 0x000fe40003f26270 */
[----:B------:R-:W-:Y:S03]  /*26a0*/  @!P0 IADD3 R245, PT, PT, R215, 0x11, RZ ;  /* 0x00000011d7f58810 */ /* 0x000fe60007ffe0ff */
[----:B------:R3:W-:Y:S01]  /*26b0*/  MUFU.EX2 R102, R247 ;  /* 0x000000f700667308 */ /* 0x0007e20000000800 */
[--C-:B------:R-:W-:Y:S01]  /*26c0*/  FFMA.FTZ R248, R241, UR8, -R243.reuse ;  /* 0x00000008f1f87c23 */ /* 0x100fe200080108f3 */
[----:B------:R-:W-:Y:S02]  /*26d0*/  @!P0 IADD3 R241, PT, PT, R215, 0x10, RZ ;  /* 0x00000010d7f18810 */ /* 0x000fe40007ffe0ff */
[----:B--2---:R-:W-:Y:S02]  /*26e0*/  MOV R246, R232 ;  /* 0x000000e800f67202 */ /* 0x004fe40000000f00 */
[----:B------:R-:W-:Y:S04]  /*26f0*/  @!P0 FSEL R246, R232, -INF , !P1 ;  /* 0xff800000e8f68808 */ /* 0x000fe80004800000 */
[----:B------:R-:W2:Y:S01]  /*2700*/  MUFU.TANH R234, R234 ;  /* 0x000000ea00ea7308 */ /* 0x000ea20000002400 */
[-C--:B------:R-:W-:Y:S02]  /*2710*/  @!P0 ISETP.GE.AND P1, PT, R241, R252.reuse, PT ;  /* 0x000000fcf100820c */ /* 0x080fe40003f26270 */
[-C--:B-1----:R-:W-:Y:S02]  /*2720*/  MOV R180, R233.reuse ;  /* 0x000000e900b47202 */ /* 0x082fe40000000f00 */
[C---:B------:R-:W-:Y:S01]  /*2730*/  @!P0 FSEL R180, R233.reuse, -INF , !P1 ;  /* 0xff800000e9b48808 */ /* 0x040fe20004800000 */
[----:B------:R-:W-:Y:S01]  /*2740*/  FFMA.FTZ R233, -R233, R233, 1 ;  /* 0x3f800000e9e97423 */ /* 0x000fe200000101e9 */
[----:B------:R-:W-:Y:S03]  /*2750*/  @!P0 ISETP.GE.AND P1, PT, R245, R252, PT ;  /* 0x000000fcf500820c */ /* 0x000fe60003f26270 */
[----:B------:R-:W1:Y:S01]  /*2760*/  MUFU.TANH R235, R235 ;  /* 0x000000eb00eb7308 */ /* 0x000e620000002400 */
[----:B---3--:R-:W-:Y:S01]  /*2770*/  FFMA.FTZ R247, R246, UR8, -R243 ;  /* 0x00000008f6f77c23 */ /* 0x008fe200080108f3 */
[--C-:B------:R-:W-:Y:S01]  /*2780*/  FFMA.FTZ R101, R180, UR8, -R244.reuse ;  /* 0x00000008b4657c23 */ /* 0x100fe200080108f4 */
[----:B------:R-:W-:Y:S07]  /*2790*/  FMUL.FTZ R233, R233, UR9 ;  /* 0x00000009e9e97c20 */ /* 0x000fee0008410000 */
[----:B------:R3:W-:Y:S01]  /*27a0*/  MUFU.EX2 R103, R242 ;  /* 0x000000f200677308 */ /* 0x0007e20000000800 */
[-C--:B--2---:R-:W-:Y:S02]  /*27b0*/  MOV R246, R234.reuse ;  /* 0x000000ea00f67202 */ /* 0x084fe40000000f00 */
[C---:B------:R-:W-:Y:S01]  /*27c0*/  @!P0 FSEL R246, R234.reuse, -INF , !P1 ;  /* 0xff800000eaf68808 */ /* 0x040fe20004800000 */
[----:B------:R-:W-:Y:S01]  /*27d0*/  FFMA.FTZ R234, -R234, R234, 1 ;  /* 0x3f800000eaea7423 */ /* 0x000fe200000101ea */
[-C--:B------:R-:W-:Y:S03]  /*27e0*/  @!P0 ISETP.GE.AND P1, PT, R241, R251.reuse, PT ;  /* 0x000000fbf100820c */ /* 0x080fe60003f26270 */
[--C-:B------:R-:W-:Y:S01]  /*27f0*/  FFMA.FTZ R180, R246, UR8, -R244.reuse ;  /* 0x00000008f6b47c23 */ /* 0x100fe200080108f4 */
[----:B-1----:R-:W-:Y:S01]  /*2800*/  IMAD.MOV.U32 R241, RZ, RZ, R235 ;  /* 0x000000fffff17224 */ /* 0x002fe200078e00eb */
[----:B------:R-:W-:Y:S01]  /*2810*/  @!P0 FSEL R241, R235, -INF , !P1 ;  /* 0xff800000ebf18808 */ /* 0x000fe20004800000 */
[----:B------:R-:W1:Y:S01]  /*2820*/  MUFU.TANH R236, R236 ;  /* 0x000000ec00ec7308 */ /* 0x000e620000002400 */
[----:B------:R-:W-:Y:S03]  /*2830*/  @!P0 ISETP.GE.AND P1, PT, R245, R251, PT ;  /* 0x000000fbf500820c */ /* 0x000fe60003f26270 */
[--C-:B------:R-:W-:Y:S01]  /*2840*/  FFMA.FTZ R246, R241, UR8, -R243.reuse ;  /* 0x00000008f1f67c23 */ /* 0x100fe200080108f3 */
[----:B---3--:R-:W2:Y:S05]  /*2850*/  LDG.E R242, desc[UR22][R114.64] ;  /* 0x0000001672f27981 */ /* 0x008eaa000c1e1900 */
[----:B------:R-:W3:Y:S01]  /*2860*/  MUFU.TANH R237, R237 ;  /* 0x000000ed00ed7308 */ /* 0x000ee20000002400 */
[----:B------:R4:W2:Y:S09]  /*2870*/  LDG.E R241, desc[UR22][R114.64+0x20] ;  /* 0x0000201672f17981 */ /* 0x0008b2000c1e1900 */
[----:B------:R-:W4:Y:S01]  /*2880*/  MUFU.TANH R238, R238 ;  /* 0x000000ee00ee7308 */ /* 0x000f220000002400 */
[----:B-1----:R-:W-:Y:S02]  /*2890*/  MOV R245, R236 ;  /* 0x000000ec00f57202 */ /* 0x002fe40000000f00 */
[----:B------:R-:W-:Y:S02]  /*28a0*/  @!P0 FSEL R245, R236, -INF , !P1 ;  /* 0xff800000ecf58808 */ /* 0x000fe40004800000 */
[----:B------:R-:W-:Y:S05]  /*28b0*/  @!P0 ISETP.GE.AND P1, PT, R107, R252, PT ;  /* 0x000000fc6b00820c */ /* 0x000fea0003f26270 */
[----:B------:R-:W1:Y:S01]  /*28c0*/  MUFU.TANH R239, R239 ;  /* 0x000000ef00ef7308 */ /* 0x000e620000002400 */
[-C--:B---3--:R-:W-:Y:S01]  /*28d0*/  MOV R113, R237.reuse ;  /* 0x000000ed00717202 */ /* 0x088fe20000000f00 */
[--C-:B------:R-:W-:Y:S01]  /*28e0*/  FFMA.FTZ R245, R245, UR8, -R243.reuse ;  /* 0x00000008f5f57c23 */ /* 0x100fe200080108f3 */
[C---:B------:R-:W-:Y:S01]  /*28f0*/  @!P0 FSEL R113, R237.reuse, -INF , !P1 ;  /* 0xff800000ed718808 */ /* 0x040fe20004800000 */
[----:B------:R-:W-:Y:S06]  /*2900*/  FFMA.FTZ R237, -R237, R237, 1 ;  /* 0x3f800000eded7423 */ /* 0x000fec00000101ed */
[----:B------:R-:W3:Y:S01]  /*2910*/  MUFU.TANH R240, R240 ;  /* 0x000000f000f07308 */ /* 0x000ee20000002400 */
[----:B------:R-:W-:Y:S01]  /*2920*/  FMUL.FTZ R237, R237, UR9 ;  /* 0x00000009eded7c20 */ /* 0x000fe20008410000 */
[----:B----4-:R-:W-:Y:S02]  /*2930*/  @!P0 IADD3 R114, PT, PT, R215, 0x19, RZ ;  /* 0x00000019d7728810 */ /* 0x010fe40007ffe0ff */
[----:B------:R-:W-:Y:S02]  /*2940*/  MOV R115, R238 ;  /* 0x000000ee00737202 */ /* 0x000fe40000000f00 */
[----:B------:R-:W-:Y:S01]  /*2950*/  @!P0 ISETP.GE.AND P1, PT, R114, R252, PT ;  /* 0x000000fc7200820c */ /* 0x000fe20003f26270 */
[--C-:B------:R-:W-:Y:S01]  /*2960*/  FFMA.FTZ R252, R113, UR8, -R244.reuse ;  /* 0x0000000871fc7c23 */ /* 0x100fe200080108f4 */
[----:B-1----:R-:W-:Y:S02]  /*2970*/  MOV R182, R239 ;  /* 0x000000ef00b67202 */ /* 0x002fe40000000f00 */
[----:B------:R-:W-:Y:S01]  /*2980*/  MUFU.EX2 R250, R250 ;  /* 0x000000fa00fa7308 */ /* 0x000fe20000000800 */
[C---:B------:R-:W-:Y:S01]  /*2990*/  @!P0 FSEL R115, R238.reuse, -INF , !P1 ;  /* 0xff800000ee738808 */ /* 0x040fe20004800000 */
[----:B------:R-:W-:Y:S01]  /*29a0*/  FFMA.FTZ R238, -R238, R238, 1 ;  /* 0x3f800000eeee7423 */ /* 0x000fe200000101ee */
[----:B------:R-:W-:Y:S02]  /*29b0*/  @!P0 ISETP.GE.AND P1, PT, R114, R251, PT ;  /* 0x000000fb7200820c */ /* 0x000fe40003f26270 */
[----:B------:R-:W-:Y:S01]  /*29c0*/  @!P0 FSEL R182, R239, -INF , !P2 ;  /* 0xff800000efb68808 */ /* 0x000fe20005000000 */
[----:B------:R-:W-:Y:S01]  /*29d0*/  FFMA.FTZ R244, R115, UR8, -R244 ;  /* 0x0000000873f47c23 */ /* 0x000fe200080108f4 */
[----:B---3--:R-:W-:Y:S03]  /*29e0*/  MOV R114, R240 ;  /* 0x000000f000727202 */ /* 0x008fe60000000f00 */
[----:B------:R-:W1:Y:S01]  /*29f0*/  MUFU.EX2 R249, R249 ;  /* 0x000000f900f97308 */ /* 0x000e620000000800 */
[----:B------:R-:W-:Y:S09]  /*2a00*/  @!P0 FSEL R114, R240, -INF , !P1 ;  /* 0xff800000f0728808 */ /* 0x000ff20004800000 */
[----:B------:R3:W-:Y:S10]  /*2a10*/  MUFU.EX2 R251, R244 ;  /* 0x000000f400fb7308 */ /* 0x0007f40000000800 */
[----:B------:R-:W-:Y:S01]  /*2a20*/  MUFU.EX2 R248, R248 ;  /* 0x000000f800f87308 */ /* 0x000fe20000000800 */
[----:B-1----:R-:W-:Y:S05]  /*2a30*/  F2FP.F16.F32.PACK_AB R61, R249, R250 ;  /* 0x000000faf93d723e */ /* 0x002fea00000000ff */
[----:B------:R-:W-:Y:S04]  /*2a40*/  STS [R208+0x400], R61 ;  /* 0x0004003dd0007388 */ /* 0x000fe80000000800 */
[----:B------:R-:W1:Y:S01]  /*2a50*/  MUFU.EX2 R247, R247 ;  /* 0x000000f700f77308 */ /* 0x000e620000000800 */
[--C-:B---3--:R-:W-:Y:S01]  /*2a60*/  FFMA.FTZ R244, R182, UR8, -R243.reuse ;  /* 0x00000008b6f47c23 */ /* 0x108fe200080108f3 */
[----:B------:R-:W-:Y:S01]  /*2a70*/  FFMA.FTZ R243, R114, UR8, -R243 ;  /* 0x0000000872f37c23 */ /* 0x000fe200080108f3 */
[----:B------:R-:W-:Y:S07]  /*2a80*/  F2FP.F16.F32.PACK_AB R182, R102, R103 ;  /* 0x0000006766b6723e */ /* 0x000fee00000000ff */
[----:B------:R-:W-:Y:S01]  /*2a90*/  MUFU.EX2 R101, R101 ;  /* 0x0000006500657308 */ /* 0x000fe20000000800 */
[----:B------:R-:W-:Y:S09]  /*2aa0*/  STS [R227], R182 ;  /* 0x000000b6e3007388 */ /* 0x000ff20000000800 */
[----:B------:R-:W3:Y:S01]  /*2ab0*/  MUFU.EX2 R180, R180 ;  /* 0x000000b400b47308 */ /* 0x000ee20000000800 */
[----:B-1----:R-:W-:Y:S05]  /*2ac0*/  F2FP.F16.F32.PACK_AB R114, R247, R248 ;  /* 0x000000f8f772723e */ /* 0x002fea00000000ff */
[----:B------:R-:W-:Y:S04]  /*2ad0*/  STS [R227+0x400], R114 ;  /* 0x00040072e3007388 */ /* 0x000fe80000000800 */
[----:B------:R-:W-:Y:S10]  /*2ae0*/  MUFU.EX2 R246, R246 ;  /* 0x000000f600f67308 */ /* 0x000ff40000000800 */
[----:B------:R-:W1:Y:S01]  /*2af0*/  MUFU.EX2 R245, R245 ;  /* 0x000000f500f57308 */ /* 0x000e620000000800 */
[----:B---3--:R-:W-:Y:S05]  /*2b00*/  F2FP.F16.F32.PACK_AB R181, R180, R101 ;  /* 0x00000065b4b5723e */ /* 0x008fea00000000ff */
[----:B------:R-:W-:Y:S04]  /*2b10*/  STS [R226], R181 ;  /* 0x000000b5e2007388 */ /* 0x000fe80000000800 */
[----:B------:R-:W3:Y:S10]  /*2b20*/  MUFU.EX2 R252, R252 ;  /* 0x000000fc00fc7308 */ /* 0x000ef40000000800 */
[----:B------:R-:W-:Y:S01]  /*2b30*/  MUFU.EX2 R244, R244 ;  /* 0x000000f400f47308 */ /* 0x000fe20000000800 */
[----:B-1----:R-:W-:Y:S05]  /*2b40*/  F2FP.F16.F32.PACK_AB R115, R245, R246 ;  /* 0x000000f6f573723e */ /* 0x002fea00000000ff */
[----:B------:R-:W-:Y:S04]  /*2b50*/  STS [R226+0x400], R115 ;  /* 0x00040073e2007388 */ /* 0x000fe80000000800 */
[----:B------:R-:W1:Y:S01]  /*2b60*/  MUFU.EX2 R243, R243 ;  /* 0x000000f300f37308 */ /* 0x000e620000000800 */
[----:B---3--:R-:W-:Y:S05]  /*2b70*/  F2FP.F16.F32.PACK_AB R113, R251, R252 ;  /* 0x000000fcfb71723e */ /* 0x008fea00000000ff */
[----:B------:R-:W-:Y:S01]  /*2b80*/  STS [R216], R113 ;  /* 0x00000071d8007388 */ /* 0x000fe20000000800 */
[----:B-1----:R-:W-:Y:S05]  /*2b90*/  F2FP.F16.F32.PACK_AB R107, R243, R244 ;  /* 0x000000f4f36b723e */ /* 0x002fea00000000ff */
        /* <DEDUP_REMOVED lines=41> */
[----:B------:R-:W-:Y:S03]  /*2e30*/  FADD.FTZ R114, -R242, R5 ;  /* 0x00000005f2727221 */ /* 0x000fe60000010100 */
[----:B------:R-:W-:Y:S01]  /*2e40*/  FMUL.FTZ R107, R106, R107 ;  /* 0x0000006b6a6b7220 */ /* 0x000fe20000410000 */
[----:B------:R-:W-:Y:S03]  /*2e50*/  HMMA.16816.F32 R16, R56, R178, R16 ;  /* 0x000000b23810723c */ /* 0x000fe60000001810 */
[----:B------:R-:W-:Y:S01]  /*2e60*/  FMUL.FTZ R114, R105, R114 ;  /* 0x0000007269727220 */ /* 0x000fe20000410000 */
[C---:B------:R-:W-:Y:S01]  /*2e70*/  FADD.FTZ R106, -R242.reuse, R8 ;  /* 0x00000008f26a7221 */ /* 0x040fe20000010100 */
[----:B------:R-:W-:Y:S01]  /*2e80*/  FADD.FTZ R105, -R242, R9 ;  /* 0x00000009f2697221 */ /* 0x000fe20000010100 */
[----:B------:R-:W-:Y:S01]  /*2e90*/  FMUL.FTZ R183, R107, R183 ;  /* 0x000000b76bb77220 */ /* 0x000fe20000410000 */
[----:B------:R-:W-:Y:S01]  /*2ea0*/  FMUL.FTZ R184, R114, R184 ;  /* 0x000000b872b87220 */ /* 0x000fe20000410000 */
[----:B------:R-:W-:Y:S01]  /*2eb0*/  FMUL.FTZ R106, R103, R106 ;  /* 0x0000006a676a7220 */ /* 0x000fe20000410000 */
[----:B------:R-:W-:Y:S02]  /*2ec0*/  FMUL.FTZ R105, R102, R105 ;  /* 0x0000006966697220 */ /* 0x000fe40000410000 */
        /* <DEDUP_REMOVED lines=9> */
[----:B------:R-:W-:Y:S02]  /*2f60*/  FMUL.FTZ R233, R102, R233 ;  /* 0x000000e966e97220 */ /* 0x000fe40000410000 */
[----:B------:R-:W-:Y:S01]  /*2f70*/  FMUL.FTZ R252, R252, R107 ;  /* 0x0000006bfcfc7220 */ /* 0x000fe20000410000 */
[----:B------:R-:W-:Y:S01]  /*2f80*/  FMUL.FTZ R242, R251, R242 ;  /* 0x000000f2fbf27220 */ /* 0x000fe20000410000 */
[----:B------:R-:W-:Y:S01]  /*2f90*/  FMUL.FTZ R251, R234, UR9 ;  /* 0x00000009eafb7c20 */ /* 0x000fe20008410000 */
[----:B------:R-:W-:Y:S01]  /*2fa0*/  F2FP.F16.F32.PACK_AB R234, R219, R187 ;  /* 0x000000bbdbea723e */ /* 0x000fe200000000ff */
[----:B------:R-:W-:Y:S01]  /*2fb0*/  FMUL.FTZ R237, R252, R237 ;  /* 0x000000edfced7220 */ /* 0x000fe20000410000 */
[C---:B------:R-:W-:Y:S01]  /*2fc0*/  FADD.FTZ R187, -R241.reuse, R6 ;  /* 0x00000006f1bb7221 */ /* 0x040fe20000010100 */
[----:B------:R-:W-:Y:S01]  /*2fd0*/  FMUL.FTZ R184, R180, R251 ;  /* 0x000000fbb4b87220 */ /* 0x000fe20000410000 */
[----:B------:R-:W-:Y:S04]  /*2fe0*/  FMUL.FTZ R251, R238, UR9 ;  /* 0x00000009eefb7c20 */ /* 0x000fe80008410000 */
[----:B------:R-:W-:Y:S01]  /*2ff0*/  F2FP.F16.F32.PACK_AB R233, R184, R233 ;  /* 0x000000e9b8e9723e */ /* 0x000fe200000000ff */
[----:B------:R-:W-:Y:S01]  /*3000*/  FMUL.FTZ R242, R242, R251 ;  /* 0x000000fbf2f27220 */ /* 0x000fe20000410000 */
[----:B------:R-:W-:Y:S01]  /*3010*/  FADD.FTZ R184, -R241, R7 ;  /* 0x00000007f1b87221 */ /* 0x000fe20000010100 */
        /* <DEDUP_REMOVED lines=25> */
.L_x_531:
[----:B------:R-:W-:Y:S01]  /*31b0*/  FFMA.FTZ R185, -R185, R185, 1 ;  /* 0x3f800000b9b97423 */ /* 0x000fe200000101b9 */
[----:B------:R-:W-:Y:S01]  /*31c0*/  FFMA.FTZ R186, -R186, R186, 1 ;  /* 0x3f800000baba7423 */ /* 0x000fe200000101ba */
[----:B------:R-:W-:Y:S01]  /*31d0*/  FADD.FTZ R4, -R241, R11 ;  /* 0x0000000bf1047221 */ /* 0x000fe20000010100 */
[----:B------:R-:W-:Y:S01]  /*31e0*/  FMUL.FTZ R187, R250, R187 ;  /* 0x000000bbfabb7220 */ /* 0x000fe20000410000 */
[----:B------:R-:W-:Y:S01]  /*31f0*/  FMUL.FTZ R184, R249, R184 ;  /* 0x000000b8f9b87220 */ /* 0x000fe20000410000 */
[----:B-1----:R-:W-:Y:S01]  /*3200*/  FMUL.FTZ R6, R185, UR9 ;  /* 0x00000009b9067c20 */ /* 0x002fe20008410000 */
[----:B------:R-:W-:Y:S01]  /*3210*/  FMUL.FTZ R7, R186, UR9 ;  /* 0x00000009ba077c20 */ /* 0x000fe20008410000 */
[----:B------:R-:W-:Y:S01]  /*3220*/  FFMA.FTZ R232, -R232, R232, 1 ;  /* 0x3f800000e8e87423 */ /* 0x000fe200000101e8 */
[----:B------:R-:W-:Y:S01]  /*3230*/  FADD.FTZ R5, -R241, R10 ;  /* 0x0000000af1057221 */ /* 0x000fe20000010100 */
[----:B------:R-:W-:Y:S01]  /*3240*/  FFMA.FTZ R229, -R229, R229, 1 ;  /* 0x3f800000e5e57423 */ /* 0x000fe200000101e5 */
[----:B------:R-:W-:Y:S01]  /*3250*/  FMUL.FTZ R4, R247, R4 ;  /* 0x00000004f7047220 */ /* 0x000fe20000410000 */
[----:B------:R-:W-:Y:S01]  /*3260*/  FMUL.FTZ R6, R187, R6 ;  /* 0x00000006bb067220 */ /* 0x000fe20000410000 */
[----:B------:R-:W-:Y:S01]  /*3270*/  FMUL.FTZ R7, R184, R7 ;  /* 0x00000007b8077220 */ /* 0x000fe20000410000 */
[----:B------:R-:W-:Y:S01]  /*3280*/  FMUL.FTZ R13, R232, UR9 ;  /* 0x00000009e80d7c20 */ /* 0x000fe20008410000 */
[C---:B------:R-:W-:Y:S01]  /*3290*/  FADD.FTZ R9, -R241.reuse, R14 ;  /* 0x0000000ef1097221 */ /* 0x040fe20000010100 */
[----:B------:R-:W-:Y:S01]  /*32a0*/  FMUL.FTZ R5, R248, R5 ;  /* 0x00000005f8057220 */ /* 0x000fe20000410000 */
[----:B------:R-:W-:Y:S01]  /*32b0*/  FADD.FTZ R8, -R241, R15 ;  /* 0x0000000ff1087221 */ /* 0x000fe20000010100 */
[----:B------:R-:W-:Y:S01]  /*32c0*/  FMUL.FTZ R12, R229, UR9 ;  /* 0x00000009e50c7c20 */ /* 0x000fe20008410000 */
[----:B------:R-:W-:Y:S01]  /*32d0*/  FFMA.FTZ R235, -R235, R235, 1 ;  /* 0x3f800000ebeb7423 */ /* 0x000fe200000101eb */
[----:B------:R-:W-:Y:S01]  /*32e0*/  FFMA.FTZ R236, -R236, R236, 1 ;  /* 0x3f800000ecec7423 */ /* 0x000fe200000101ec */
[----:B------:R-:W-:Y:S01]  /*32f0*/  FMUL.FTZ R4, R4, R13 ;  /* 0x0000000d04047220 */ /* 0x000fe20000410000 */
[----:B------:R-:W-:Y:S01]  /*3300*/  F2FP.F16.F32.PACK_AB R13, R7, R6 ;  /* 0x00000006070d723e */ /* 0x000fe200000000ff */
[C---:B------:R-:W-:Y:S01]  /*3310*/  FADD.FTZ R11, -R241.reuse, R18 ;  /* 0x00000012f10b7221 */ /* 0x040fe20000010100 */
[----:B------:R-:W-:Y:S01]  /*3320*/  FADD.FTZ R10, -R241, R19 ;  /* 0x00000013f10a7221 */ /* 0x000fe20000010100 */
[----:B------:R-:W-:Y:S01]  /*3330*/  FMUL.FTZ R9, R246, R9 ;  /* 0x00000009f6097220 */ /* 0x000fe20000410000 */
[----:B------:R-:W-:Y:S01]  /*3340*/  FMUL.FTZ R8, R245, R8 ;  /* 0x00000008f5087220 */ /* 0x000fe20000410000 */
[----:B------:R-:W-:Y:S01]  /*3350*/  FMUL.FTZ R5, R5, R12 ;  /* 0x0000000c05057220 */ /* 0x000fe20000410000 */
[----:B------:R-:W-:Y:S01]  /*3360*/  FFMA.FTZ R239, -R239, R239, 1 ;  /* 0x3f800000efef7423 */ /* 0x000fe200000101ef */
[----:B------:R-:W-:Y:S01]  /*3370*/  FFMA.FTZ R240, -R240, R240, 1 ;  /* 0x3f800000f0f07423 */ /* 0x000fe200000101f0 */
[----:B------:R-:W-:Y:S01]  /*3380*/  FMUL.FTZ R6, R235, UR9 ;  /* 0x00000009eb067c20 */ /* 0x000fe20008410000 */
[----:B------:R-:W-:Y:S01]  /*3390*/  FMUL.FTZ R7, R236, UR9 ;  /* 0x00000009ec077c20 */ /* 0x000fe20008410000 */
[----:B------:R-:W-:Y:S01]  /*33a0*/  FMUL.FTZ R12, R239, UR9 ;  /* 0x00000009ef0c7c20 */ /* 0x000fe20008410000 */
[----:B------:R-:W-:Y:S01]  /*33b0*/  FMUL.FTZ R15, R240, UR9 ;  /* 0x00000009f00f7c20 */ /* 0x000fe20008410000 */
[----:B------:R-:W-:Y:S01]  /*33c0*/  FMUL.FTZ R6, R9, R6 ;  /* 0x0000000609067220 */ /* 0x000fe20000410000 */
[----:B------:R-:W-:Y:S01]  /*33d0*/  FMUL.FTZ R7, R8, R7 ;  /* 0x0000000708077220 */ /* 0x000fe20000410000 */
[----:B------:R-:W-:Y:S01]  /*33e0*/  FMUL.FTZ R11, R244, R11 ;  /* 0x0000000bf40b7220 */ /* 0x000fe20000410000 */
[----:B------:R-:W-:Y:S01]  /*33f0*/  FMUL.FTZ R10, R243, R10 ;  /* 0x0000000af30a7220 */ /* 0x000fe20000410000 */
[----:B------:R-:W-:Y:S01]  /*3400*/  F2FP.F16.F32.PACK_AB R56, R4, R5 ;  /* 0x000000050438723e */ /* 0x000fe200000000ff */
[----:B------:R-:W-:Y:S01]  /*3410*/  STS [R208+-0x2000], R183 ;  /* 0xffe000b7d0007388 */ /* 0x000fe20000000800 */
[----:B------:R-:W-:Y:S01]  /*3420*/  FMUL.FTZ R11, R11, R12 ;  /* 0x0000000c0b0b7220 */ /* 0x000fe20000410000 */
[----:B------:R-:W-:Y:S01]  /*3430*/  FMUL.FTZ R10, R10, R15 ;  /* 0x0000000f0a0a7220 */ /* 0x000fe20000410000 */
[----:B------:R-:W-:Y:S02]  /*3440*/  F2FP.F16.F32.PACK_AB R65, R7, R6 ;  /* 0x000000060741723e */ /* 0x000fe400000000ff */
[----:B------:R-:W-:Y:S01]  /*3450*/  STS [R208+-0x1c00], R13 ;  /* 0xffe4000dd0007388 */ /* 0x000fe20000000800 */
[----:B------:R-:W-:Y:S01]  /*3460*/  F2FP.F16.F32.PACK_AB R237, R242, R237 ;  /* 0x000000edf2ed723e */ /* 0x000fe200000000ff */
[----:B------:R-:W-:Y:S01]  /*3470*/  IMAD R219, R214, UR7, RZ ;  /* 0x00000007d6db7c24 */ /* 0x000fe2000f8e02ff */
[----:B------:R-:W-:Y:S02]  /*3480*/  F2FP.F16.F32.PACK_AB R101, R10, R11 ;  /* 0x0000000b0a65723e */ /* 0x000fe400000000ff */
[----:B------:R-:W-:Y:S05]  /*3490*/  STS [R227+-0x2000], R234 ;  /* 0xffe000eae3007388 */ /* 0x000fea0000000800 */
[----:B------:R-:W-:Y:S05]  /*34a0*/  STS [R227+-0x1c00], R56 ;  /* 0xffe40038e3007388 */ /* 0x000fea0000000800 */
        /* <DEDUP_REMOVED lines=54> */
[----:B------:R-:W-:Y:S04]  /*3810*/  LEA R5, -R219, RZ, 0x6 ;  /* 0x000000ffdb057211 */ /* 0x000fe800078e31ff */
        /* <DEDUP_REMOVED lines=21> */
.L_x_532:
        /* <DEDUP_REMOVED lines=202> */
.L_x_530:
        /* <DEDUP_REMOVED lines=165> */
.L_x_527:
        /* <DEDUP_REMOVED lines=10> */
.L_x_535:
        /* <DEDUP_REMOVED lines=16> */
.L_x_1253:


//--------------------- .text._ZN5flash44flash_bwd_dq_dk_dv_loop_seqk_parallel_kernelI23Flash_bwd_kernel_traitsILi128ELi64ELi64ELi8ELi4ELi2ELi2ELb1ELb0EN7cutlass6half_tE19Flash_kernel_traitsILi128ELi64ELi64ELi8ES3_EELb1ELb1ELb0ELb0ELb0ELb1ELb0EEEvNS_16Flash_bwd_paramsE --------------------------
	.section	.text._ZN5flash44flash_bwd_dq_dk_dv_loop_seqk_parallel_kernelI23Flash_bwd_kernel_traitsILi128ELi64ELi64ELi8ELi4ELi2ELi2ELb1ELb0EN7cutlass6half_tE19Flash_kernel_traitsILi128ELi64ELi64ELi8ES3_EELb1ELb1ELb0ELb0ELb0ELb1ELb0EEEvNS_16Flash_bwd_paramsE,"ax",@progbits
	.align	128
        .global         _ZN5flash44flash_bwd_dq_dk_dv_loop_seqk_parallel_kernelI23Flash_bwd_kernel_traitsILi128ELi64ELi64ELi8ELi4ELi2ELi2ELb1ELb0EN7cutlass6half_tE19Flash_kernel_traitsILi128ELi64ELi64ELi8ES3_EELb1ELb1ELb0ELb0ELb0ELb1ELb0EEEvNS_16Flash_bwd_paramsE
        .type           _ZN5flash44flash_bwd_dq_dk_dv_loop_seqk_parallel_kernelI23Flash_bwd_kernel_traitsILi128ELi64ELi64ELi8ELi4ELi2ELi2ELb1ELb0EN7cutlass6half_tE19Flash_kernel_traitsILi128ELi64ELi64ELi8ES3_EELb1ELb1ELb0ELb0ELb0ELb1ELb0EEEvNS_16Flash_bwd_paramsE,@function
        .size           _ZN5flash44flash_bwd_dq_dk_dv_loop_seqk_parallel_kernelI23Flash_bwd_kernel_traitsILi128ELi64ELi64ELi8ELi4ELi2ELi2ELb1ELb0EN7cutlass6half_tE19Flash_kernel_traitsILi128ELi64ELi64ELi8ES3_EELb1ELb1ELb0ELb0ELb0ELb1ELb0EEEvNS_16Flash_bwd_paramsE,(.L_x_1254 - _ZN5flash44flash_bwd_dq_dk_dv_loop_seqk_parallel_kernelI23Flash_bwd_kernel_traitsILi128ELi64ELi64ELi8ELi4ELi2ELi2ELb1ELb0EN7cutlass6half_tE19Flash_kernel_traitsILi128ELi64ELi64ELi8ES3_EELb1ELb1ELb0ELb0ELb0ELb1ELb0EEEvNS_16Flash_bwd_paramsE)
        .other          _ZN5flash44flash_bwd_dq_dk_dv_loop_seqk_parallel_kernelI23Flash_bwd_kernel_traitsILi128ELi64ELi64ELi8ELi4ELi2ELi2ELb1ELb0EN7cutlass6half_tE19Flash_kernel_traitsILi128ELi64ELi64ELi8ES3_EELb1ELb1ELb0ELb0ELb0ELb1ELb0EEEvNS_16Flash_bwd_paramsE,@"STO_CUDA_ENTRY STV_DEFAULT"
_ZN5flash44flash_bwd_dq_dk_dv_loop_seqk_parallel_kernelI23Flash_bwd_kernel_traitsILi128ELi64ELi64ELi8ELi4ELi2ELi2ELb1ELb0EN7cutlass6half_tE19Flash_kernel_traitsILi128ELi64ELi64ELi8ES3_EELb1ELb1ELb0ELb0ELb0ELb1ELb0EEEvNS_16Flash_bwd_paramsE:
.text._ZN5flash44flash_bwd_dq_dk_dv_loop_seqk_parallel_kernelI23Flash_bwd_kernel_traitsILi128ELi64ELi64ELi8ELi4ELi2ELi2ELb1ELb0EN7cutlass6half_tE19Flash_kernel_traitsILi128ELi64ELi64ELi8ES3_EELb1ELb1ELb0ELb0ELb0ELb1ELb0EEEvNS_16Flash_bwd_paramsE:
        /* <DEDUP_REMOVED lines=18> */
[----:B------:R-:W4:Y:S01]  /*0120*/  S2UR UR16, SR_CTAID.X ;  /* 0x00000000001079c3 */ /* 0x000f220000002500 */
[----:B------:R-:W1:Y:S01]  /*0130*/  LDCU.64 UR8, c[0x0][0x470] ;  /* 0x00008e00ff0877ac */ /* 0x000e620008000a00 */
[----:B------:R-:W-:Y:S01]  /*0140*/  UMOV UR22, URZ ;  /* 0x000000ff00167c82 */ /* 0x000fe20008000000 */
[----:B------:R-:W-:Y:S01]  /*0150*/  UMOV UR23, URZ ;  /* 0x000000ff00177c82 */ /* 0x000fe20008000000 */
        /* <DEDUP_REMOVED lines=11> */
[----:B------:R-:W-:-:S02]  /*0210*/  LOP3.LUT R213, R202, 0x30, RZ, 0xc0, !PT ;  /* 0x00000030cad57812 */ /* 0x000fc400078ec0ff */
[--C-:B------:R-:W-:Y:S02]  /*0220*/  LOP3.LUT R217, R217, 0x20, R0.reuse, 0x78, !PT ;  /* 0x00000020d9d97812 */ /* 0x100fe400078e7800 */
[----:B------:R-:W-:Y:S01]  /*0230*/  LOP3.LUT R213, R213, 0x7, R0, 0xf8, !PT ;  /* 0x00000007d5d57812 */ /* 0x000fe200078ef800 */
[----:B------:R-:W-:Y:S01]  /*0240*/  IMAD.SHL.U32 R0, R206, 0x10, RZ ;  /* 0x00000010ce007824 */ /* 0x000fe200078e00ff */
[----:B------:R-:W-:Y:S02]  /*0250*/  LOP3.LUT R7, R5, 0x200, RZ, 0xc0, !PT ;  /* 0x0000020005077812 */ /* 0x000fe400078ec0ff */
[----:B------:R-:W-:Y:S02]  /*0260*/  SHF.R.U32.HI R215, RZ, 0x3, R206 ;  /* 0x00000003ffd77819 */ /* 0x000fe400000116ce */
[--C-:B------:R-:W-:Y:S02]  /*0270*/  LOP3.LUT R7, R7, 0x3800, R0.reuse, 0xf8, !PT ;  /* 0x0000380007077812 */ /* 0x100fe400078ef800 */
[----:B------:R-:W-:-:S02]  /*0280*/  LOP3.LUT R217, R217, 0x1c0, R0, 0xf8, !PT ;  /* 0x000001c0d9d97812 */ /* 0x000fc400078ef800 */
[----:B------:R-:W-:Y:S02]  /*0290*/  LOP3.LUT R0, R0, 0x1c0, RZ, 0xc0, !PT ;  /* 0x000001c000007812 */ /* 0x000fe400078ec0ff */
[C---:B------:R-:W-:Y:S02]  /*02a0*/  LOP3.LUT R15, R5.reuse, 0xc00, RZ, 0xc0, !PT ;  /* 0x00000c00050f7812 */ /* 0x040fe400078ec0ff */
[----:B------:R-:W-:Y:S02]  /*02b0*/  LOP3.LUT R11, R5, 0x400, RZ, 0xc0, !PT ;  /* 0x00000400050b7812 */ /* 0x000fe400078ec0ff */
[----:B------:R-:W-:Y:S02]  /*02c0*/  LOP3.LUT R13, R0, 0x18, R215, 0xf8, !PT ;  /* 0x00000018000d7812 */ /* 0x000fe400078ef8d7 */
[--C-:B------:R-:W-:Y:S02]  /*02d0*/  LOP3.LUT R0, R15, 0x6, R210.reuse, 0xf8, !PT ;  /* 0x000000060f007812 */ /* 0x100fe400078ef8d2 */
[----:B------:R-:W-:-:S02]  /*02e0*/  LOP3.LUT R11, R11, 0x6, R210, 0xf8, !PT ;  /* 0x000000060b0b7812 */ /* 0x000fc400078ef8d2 */
[----:B------:R-:W-:Y:S02]  /*02f0*/  LOP3.LUT R216, R13, 0x38, R210, 0x78, !PT ;  /* 0x000000380dd87812 */ /* 0x000fe400078e78d2 */
[----:B------:R-:W-:Y:S02]  /*0300*/  LOP3.LUT R210, R210, 0x20, RZ, 0xc0, !PT ;  /* 0x00000020d2d27812 */ /* 0x000fe400078ec0ff */
[----:B------:R-:W-:Y:S02]  /*0310*/  LOP3.LUT R2, R3, 0x1c0, RZ, 0xc0, !PT ;  /* 0x000001c003027812 */ /* 0x000fe400078ec0ff */
[----:B------:R-:W-:Y:S02]  /*0320*/  LOP3.LUT R17, R202, 0x10, RZ, 0xc0, !PT ;  /* 0x00000010ca117812 */ /* 0x000fe400078ec0ff */
[----:B------:R-:W-:Y:S02]  /*0330*/  LOP3.LUT R15, R9, 0x1f8, RZ, 0xc0, !PT ;  /* 0x000001f8090f7812 */ /* 0x000fe400078ec0ff */
[----:B------:R-:W-:-:S02]  /*0340*/  LOP3.LUT R210, R210, 0x18, R215, 0xf8, !PT ;  /* 0x00000018d2d27812 */ /* 0x000fc400078ef8d7 */
[----:B------:R-:W-:Y:S02]  /*0350*/  LOP3.LUT R13, R2, 0x38, R9, 0xf8, !PT ;  /* 0x00000038020d7812 */ /* 0x000fe400078ef809 */
[----:B------:R-:W-:Y:S02]  /*0360*/  R2P PR, R206, 0xe ;  /* 0x0000000ece007804 */ /* 0x000fe40000000000 */
[--C-:B------:R-:W-:Y:S02]  /*0370*/  LOP3.LUT R204, R17, 0x8, R206.reuse, 0xf8, !PT ;  /* 0x0000000811cc7812 */ /* 0x100fe400078ef8ce */
[----:B------:R-:W-:Y:S02]  /*0380*/  LOP3.LUT R218, R15, 0x38, R206, 0x78, !PT ;  /* 0x000000380fda7812 */ /* 0x000fe400078e78ce */
[----:B------:R-:W-:Y:S02]  /*0390*/  LOP3.LUT R210, R210, 0x1c0, R3, 0xf8, !PT ;  /* 0x000001c0d2d27812 */ /* 0x000fe400078ef803 */
[----:B------:R-:W-:-:S02]  /*03a0*/  LOP3.LUT R217, R0, R217, RZ, 0xfc, !PT ;  /* 0x000000d900d97212 */ /* 0x000fc400078efcff */
[----:B------:R-:W-:Y:S02]  /*03b0*/  LOP3.LUT R206, R13, 0x8, R206, 0x78, !PT ;  /* 0x000000080dce7812 */ /* 0x000fe400078e78ce */
[----:B------:R-:W-:Y:S02]  /*03c0*/  LOP3.LUT R0, R3, 0x200, RZ, 0xc0, !PT ;  /* 0x0000020003007812 */ /* 0x000fe400078ec0ff */
[--C-:B------:R-:W-:Y:S02]  /*03d0*/  LOP3.LUT R218, R218, 0x1e00, R9.reuse, 0xf8, !PT ;  /* 0x00001e00dada7812 */ /* 0x100fe400078ef809 */
[----:B------:R-:W-:Y:S02]  /*03e0*/  LOP3.LUT R210, R210, 0x38, R9, 0x78, !PT ;  /* 0x00000038d2d27812 */ /* 0x000fe400078e7809 */
[----:B------:R-:W-:Y:S02]  /*03f0*/  LOP3.LUT R202, R13, 0x8, R202, 0x78, !PT ;  /* 0x000000080dca7812 */ /* 0x000fe400078e78ca */
[----:B------:R-:W-:-:S02]  /*0400*/  LOP3.LUT R206, R7, R206, RZ, 0xfc, !PT ;  /* 0x000000ce07ce7212 */ /* 0x000fc400078efcff */
[--C-:B------:R-:W-:Y:S02]  /*0410*/  LOP3.LUT R9, R0, 0xc00, R5.reuse, 0xf8, !PT ;  /* 0x00000c0000097812 */ /* 0x100fe400078ef805 */
[----:B------:R-:W-:Y:S02]  /*0420*/  LOP3.LUT R204, R204, R13, RZ, 0x3c, !PT ;  /* 0x0000000dcccc7212 */ /* 0x000fe400078e3cff */
[--C-:B------:R-:W-:Y:S02]  /*0430*/  LOP3.LUT R7, R0, 0x400, R5.reuse, 0xf8, !PT ;  /* 0x0000040000077812 */ /* 0x100fe400078ef805 */
[-C--:B------:R-:W-:Y:S02]  /*0440*/  LOP3.LUT R212, R9, R202.reuse, RZ, 0xfc, !PT ;  /* 0x000000ca09d47212 */ /* 0x080fe400078efcff */
[----:B------:R-:W-:Y:S02]  /*0450*/  LOP3.LUT R204, R204, 0x200, R5, 0xf8, !PT ;  /* 0x00000200cccc7812 */ /* 0x000fe400078ef805 */
[----:B------:R-:W-:-:S02]  /*0460*/  LOP3.LUT R202, R7, R202, RZ, 0xfc, !PT ;  /* 0x000000ca07ca7212 */ /* 0x000fc400078efcff */
        /* <DEDUP_REMOVED lines=8> */
[----:B------:R-:W-:Y:S01]  /*04f0*/  LOP3.LUT R216, R11, R216, RZ, 0xfc, !PT ;  /* 0x000000d80bd87212 */ /* 0x000fe200078efcff */
[----:B------:R-:W-:Y:S01]  /*0500*/  IMAD.IADD R208, R212, 0x1, R209 ;  /* 0x00000001d4d07824 */ /* 0x000fe200078e02d1 */
[----:B------:R-:W-:Y:S01]  /*0510*/  LOP3.LUT R210, R210, 0x200, R3, 0xf8, !PT ;  /* 0x00000200d2d27812 */ /* 0x000fe200078ef803 */
[----:B------:R-:W-:Y:S01]  /*0520*/  IMAD.IADD R201, R209, 0x1, R202 ;  /* 0x00000001d1c97824 */ /* 0x000fe200078e02ca */
[----:B------:R-:W-:-:S02]  /*0530*/  SEL R207, R207, 0xffffffe0, !P1 ;  /* 0xffffffe0cfcf7807 */ /* 0x000fc40004800000 */
[----:B------:R-:W-:Y:S02]  /*0540*/  LEA R206, R206, UR4, 0x1 ;  /* 0x00000004cece7c11 */ /* 0x000fe4000f8e08ff */
[----:B------:R-:W-:Y:S02]  /*0550*/  LEA R218, R218, UR6, 0x1 ;  /* 0x00000006dada7c11 */ /* 0x000fe4000f8e08ff */
[----:B------:R-:W-:Y:S02]  /*0560*/  LEA R216, R216, UR6, 0x1 ;  /* 0x00000006d8d87c11 */ /* 0x000fe4000f8e08ff */
[----:B------:R-:W-:Y:S02]  /*0570*/  LEA R210, R210, UR6, 0x1 ;  /* 0x00000006d2d27c11 */ /* 0x000fe4000f8e08ff */
[----:B----4-:R-:W-:-:S07]  /*0580*/  IADD3 R205, PT, PT, R207, R206, R209 ;  /* 0x000000cecfcd7210 */ /* 0x010fce0007ffe0d1 */
.L_x_573:
[----:B-1----:R-:W1:Y:S01]  /*0590*/  LDCU.64 UR4, c[0x0][0x478] ;  /* 0x00008f00ff0477ac */ /* 0x002e620008000a00 */
[----:B------:R-:W2:Y:S01]  /*05a0*/  LDC.64 R2, c[0x0][0x460] ;  /* 0x00011800ff027b82 */ /* 0x000ea20000000a00 */
[----:B------:R-:W-:Y:S01]  /*05b0*/  ISETP.NE.U32.AND P5, PT, RZ, UR8, PT ;  /* 0x00000008ff007c0c */ /* 0x000fe2000bfa5070 */
[----:B---3--:R-:W-:Y:S01]  /*05c0*/  IMAD.SHL.U32 R11, R214, 0x4, RZ ;  /* 0x00000004d60b7824 */ /* 0x008fe200078e00ff */
[----:B------:R-:W-:Y:S01]  /*05d0*/  SHF.R.U32.HI R8, RZ, 0x1e, R214 ;  /* 0x0000001eff087819 */ /* 0x000fe200000116d6 */
[----:B------:R-:W-:Y:S01]  /*05e0*/  IMAD.MOV.U32 R235, RZ, RZ, RZ ;  /* 0x000000ffffeb7224 */ /* 0x000fe200078e00ff */
[----:B------:R-:W-:-:S03]  /*05f0*/  ISETP.NE.AND.EX P5, PT, RZ, UR9, PT, P5 ;  /* 0x00000009ff007c0c */ /* 0x000fc6000bfa5350 */
[----:B------:R-:W3:Y:S08]  /*0600*/  LDC.64 R12, c[0x0][0x460] ;  /* 0x00011800ff0c7b82 */ /* 0x000ef00000000a00 */
[----:B------:R-:W4:Y:S01]  /*0610*/  LDC.U8 R9, c[0x0][0x532] ;  /* 0x00014c80ff097b82 */ /* 0x000f220000000000 */
[----:B-1----:R-:W-:Y:S02]  /*0620*/  ISETP.NE.U32.AND P4, PT, RZ, UR4, PT ;  /* 0x00000004ff007c0c */ /* 0x002fe4000bf85070 */
[----:B------:R-:W-:-:S02]  /*0630*/  @P5 IADD3 R16, P1, PT, R11, UR8, RZ ;  /* 0x000000080b105c10 */ /* 0x000fc4000ff3e0ff */
[----:B------:R-:W-:Y:S02]  /*0640*/  ISETP.NE.AND.EX P4, PT, RZ, UR5, PT, P4 ;  /* 0x00000005ff007c0c */ /* 0x000fe4000bf85340 */
[----:B------:R-:W-:Y:S01]  /*0650*/  @P5 IADD3.X R17, PT, PT, R8, UR9, RZ, P1, !PT ;  /* 0x0000000908115c10 */ /* 0x000fe20008ffe4ff */
[----:B------:R-:W1:Y:S01]  /*0660*/  LDC.64 R4, c[0x0][0x468] ;  /* 0x00011a00ff047b82 */ /* 0x000e620000000a00 */
[C---:B--2---:R-:W-:Y:S02]  /*0670*/  ISETP.NE.U32.AND P3, PT, R2.reuse, RZ, PT ;  /* 0x000000ff0200720c */ /* 0x044fe40003f65070 */
[----:B------:R-:W-:Y:S01]  /*0680*/  ISETP.NE.U32.AND P2, PT, R2, RZ, PT ;  /* 0x000000ff0200720c */ /* 0x000fe20003f45070 */
[----:B------:R-:W-:Y:S01]  /*0690*/  IMAD.MOV.U32 R0, RZ, RZ, -0x1 ;  /* 0xffffffffff007424 */ /* 0x000fe200078e00ff */
[C---:B------:R-:W-:Y:S01]  /*06a0*/  ISETP.NE.AND.EX P3, PT, R3.reuse, RZ, PT, P3 ;  /* 0x000000ff0300720c */ /* 0x040fe20003f65330 */
[----:B------:R-:W2:Y:S01]  /*06b0*/  @P5 LDG.E R235, desc[UR18][R16.64] ;  /* 0x0000001210eb5981 */ /* 0x000ea2000c1e1900 */
[----:B------:R-:W-:-:S03]  /*06c0*/  ISETP.NE.AND.EX P2, PT, R3, RZ, PT, P2 ;  /* 0x000000ff0300720c */ /* 0x000fc60003f45320 */
[----:B------:R-:W-:Y:S01]  /*06d0*/  @P4 IADD3 R14, P0, PT, R11, UR4, RZ ;  /* 0x000000040b0e4c10 */ /* 0x000fe2000ff1e0ff */
[----:B---3--:R-:W-:Y:S01]  /*06e0*/  IMAD.WIDE.U32 R12, R214, 0x4, R12 ;  /* 0x00000004d60c7825 */ /* 0x008fe200078e000c */
[----:B------:R-:W3:Y:S02]  /*06f0*/  @!P4 LDC.64 R2, c[0x0][0x488] ;  /* 0x00012200ff02cb82 */ /* 0x000ee40000000a00 */
[----:B------:R-:W-:-:S04]  /*0700*/  @P4 IADD3.X R15, PT, PT, R8, UR5, RZ, P0, !PT ;  /* 0x00000005080f4c10 */ /* 0x000fc800087fe4ff */
[----:B-----5:R2:W5:Y:S04]  /*0710*/  @P3 LDG.E R0, desc[UR18][R12.64] ;  /* 0x000000120c003981 */ /* 0x020568000c1e1900 */
[----:B------:R-:W2:Y:S04]  /*0720*/  @P4 LDG.E R236, desc[UR18][R14.64] ;  /* 0x000000120eec4981 */ /* 0x000ea8000c1e1900 */
[----:B------:R2:W5:Y:S01]  /*0730*/  @P2 LDG.E R7, desc[UR18][R12.64+0x4] ;  /* 0x000004120c072981 */ /* 0x000562000c1e1900 */
[----:B----4-:R-:W-:Y:S02]  /*0740*/  ISETP.NE.AND P5, PT, R9, RZ, PT ;  /* 0x000000ff0900720c */ /* 0x010fe40003fa5270 */
[----:B-1----:R-:W-:-:S04]  /*0750*/  ISETP.EQ.U32.AND P1, PT, R4, RZ, PT ;  /* 0x000000ff0400720c */ /* 0x002fc80003f22070 */
[----:B------:R-:W-:Y:S02]  /*0760*/  ISETP.EQ.OR.EX P1, PT, R5, RZ, !P5, P1 ;  /* 0x000000ff0500720c */ /* 0x000fe40006f22710 */
[----:B------:R-:W-:Y:S01]  /*0770*/  IADD3 R10, P0, PT, R11, R4, RZ ;  /* 0x000000040b0a7210 */ /* 0x000fe20007f1e0ff */
[----:B------:R-:W-:-:S04]  /*0780*/  IMAD.MOV.U32 R238, RZ, RZ, -0x1 ;  /* 0xffffffffffee7424 */ /* 0x000fc800078e00ff */
[----:B------:R-:W-:Y:S02]  /*0790*/  IMAD.X R11, R8, 0x1, R5, P0 ;  /* 0x00000001080b7824 */ /* 0x000fe400000e0605 */
[----:B------:R-:W1:Y:S04]  /*07a0*/  @!P4 LDC R8, c[0x0][0x43c] ;  /* 0x00010f00ff08cb82 */ /* 0x000e680000000800 */
[----:B------:R4:W5:Y:S01]  /*07b0*/  @!P1 LDG.E R238, desc[UR18][R10.64] ;  /* 0x000000120aee9981 */ /* 0x000962000c1e1900 */
[----:B------:R-:W-:-:S03]  /*07c0*/  ISETP.NE.U32.AND P1, PT, R4, RZ, PT ;  /* 0x000000ff0400720c */ /* 0x000fc60003f25070 */
[----:B------:R-:W2:Y:S01]  /*07d0*/  @!P2 LDC R229, c[0x0][0x434] ;  /* 0x00010d00ffe5ab82 */ /* 0x000ea20000000800 */
[----:B------:R-:W-:Y:S02]  /*07e0*/  ISETP.NE.AND.EX P1, PT, R5, RZ, PT, P1 ;  /* 0x000000ff0500720c */ /* 0x000fe40003f25310 */
[----:B---3--:R-:W-:Y:S01]  /*07f0*/  @!P4 ISETP.NE.U32.AND P0, PT, R2, RZ, PT ;  /* 0x000000ff0200c20c */ /* 0x008fe20003f05070 */
[----:B------:R-:W-:-:S03]  /*0800*/  USHF.L.U32 UR21, UR17, 0x6, URZ ;  /* 0x0000000611157899 */ /* 0x000fc600080006ff */
[----:B------:R-:W-:-:S04]  /*0810*/  @!P4 ISETP.NE.AND.EX P0, PT, R3, RZ, PT, P0 ;  /* 0x000000ff0300c20c */ /* 0x000fc80003f05300 */
[----:B-1----:R-:W-:Y:S01]  /*0820*/  @!P4 SEL R8, R8, RZ, P0 ;  /* 0x000000ff0808c207 */ /* 0x002fe20000000000 */
[----:B--2---:R-:W-:Y:S02]  /*0830*/  @P4 IMAD.IADD R236, R236, 0x1, -R235 ;  /* 0x00000001ecec4824 */ /* 0x004fe400078e0aeb */
[----:B----4-:R-:W-:Y:S06]  /*0840*/  @!P1 BRA `(.L_x_536) ;  /* 0x00000000000c9947 */ /* 0x010fec0003800000 */
[----:B------:R-:W2:Y:S02]  /*0850*/  @P5 LDG.E R3, desc[UR18][R10.64+0x4] ;  /* 0x000004120a035981 */ /* 0x000ea4000c1e1900 */
[----:B--2--5:R-:W-:-:S06]  /*0860*/  @P5 IADD3 R6, PT, PT, R3, -R238, RZ ;  /* 0x800000ee03065210 */ /* 0x024fcc0007ffe0ff */
[----:B------:R1:W5:Y:S02]  /*0870*/  @!P5 LDG.E R6, desc[UR18][R10.64] ;  /* 0x000000120a06d981 */ /* 0x000364000c1e1900 */
.L_x_536:
        /* <DEDUP_REMOVED lines=16> */
[----:B------:R-:W-:Y:S02]  /*0980*/  @!P4 IMAD R7, R214, R5, R21 ;  /* 0x00000005d607c224 */ /* 0x000fe400078e0215 */
[----:B---3--:R-:W-:-:S04]  /*0990*/  @P4 IMAD.WIDE.U32 R4, R0, R2, RZ ;  /* 0x0000000200044225 */ /* 0x008fc800078e00ff */
[----:B------:R-:W-:Y:S02]  /*09a0*/  @P4 IMAD R7, R0, R3, R5 ;  /* 0x0000000300074224 */ /* 0x000fe400078e0205 */
[----:B------:R-:W-:Y:S01]  /*09b0*/  @P4 IMAD.MOV.U32 R20, RZ, RZ, R4 ;  /* 0x000000ffff144224 */ /* 0x000fe200078e0004 */
[----:B------:R-:W-:Y:S06]  /*09c0*/  @P0 BRA `(.L_x_538) ;  /* 0x0000000000280947 */ /* 0x000fec0003800000 */
[----:B------:R-:W2:Y:S01]  /*09d0*/  LDCU.64 UR12, c[0x0][0x3b8] ;  /* 0x00007700ff0c77ac */ /* 0x000ea20008000a00 */
[----:B------:R-:W-:Y:S01]  /*09e0*/  SHF.R.S32.HI R2, RZ, 0x1f, R235 ;  /* 0x0000001fff027819 */ /* 0x000fe200000114eb */
[----:B------:R-:W1:Y:S04]  /*09f0*/  LDCU.64 UR4, c[0x0][0x3a0] ;  /* 0x00007400ff0477ac */ /* 0x000e680008000a00 */
[----:B--2---:R-:W-:Y:S02]  /*0a00*/  IMAD R2, R2, UR12, RZ ;  /* 0x0000000c02027c24 */ /* 0x004fe4000f8e02ff */
[----:B------:R-:W-:-:S04]  /*0a10*/  IMAD.WIDE.U32 R4, R235, UR12, RZ ;  /* 0x0000000ceb047c25 */ /* 0x000fc8000f8e00ff */
[----:B------:R-:W-:-:S05]  /*0a20*/  IMAD R2, R235, UR13, R2 ;  /* 0x0000000deb027c24 */ /* 0x000fca000f8e0202 */
[----:B------:R-:W-:-:S03]  /*0a30*/  IADD3 R5, PT, PT, R5, R2, RZ ;  /* 0x0000000205057210 */ /* 0x000fc60007ffe0ff */
[----:B-1----:R-:W-:-:S04]  /*0a40*/  IMAD.WIDE.U32 R10, R214, UR4, R4 ;  /* 0x00000004d60a7c25 */ /* 0x002fc8000f8e0004 */
[----:B------:R-:W-:Y:S01]  /*0a50*/  IMAD R8, R214, UR5, R11 ;  /* 0x00000005d6087c24 */ /* 0x000fe2000f8e020b */
[----:B------:R-:W-:Y:S06]  /*0a60*/  BRA `(.L_x_539) ;  /* 0x0000000000147947 */ /* 0x000fec0003800000 */
.L_x_538:
[----:B------:R-:W2:Y:S01]  /*0a70*/  LDCU.64 UR12, c[0x0][0x3b8] ;  /* 0x00007700ff0c77ac */ /* 0x000ea20008000a00 */
[----:B-1----:R-:W-:-:S05]  /*0a80*/  IADD3 R10, PT, PT, R235, R238, RZ ;  /* 0x000000eeeb0a7210 */ /* 0x002fca0007ffe0ff */
[C---:B--2---:R-:W-:Y:S02]  /*0a90*/  IMAD R8, R10.reuse, UR13, RZ ;  /* 0x0000000d0a087c24 */ /* 0x044fe4000f8e02ff */
[----:B------:R-:W-:-:S05]  /*0aa0*/  IMAD.WIDE.U32 R10, R10, UR12, RZ ;  /* 0x0000000c0a0a7c25 */ /* 0x000fca000f8e00ff */
[----:B------:R-:W-:Y:S02]  /*0ab0*/  IADD3 R8, PT, PT, R11, R8, RZ ;  /* 0x000000080b087210 */ /* 0x000fe40007ffe0ff */
.L_x_539:
        /* <DEDUP_REMOVED lines=38> */
.L_x_540:
[----:B------:R-:W1:Y:S01]  /*0d20*/  LDCU.64 UR10, c[0x0][0x3c0] ;  /* 0x00007800ff0a77ac */ /* 0x000e620008000a00 */
[----:B------:R-:W-:-:S05]  /*0d30*/  IADD3 R2, PT, PT, R235, R238, RZ ;  /* 0x000000eeeb027210 */ /* 0x000fca0007ffe0ff */
[C---:B-1----:R-:W-:Y:S02]  /*0d40*/  IMAD R13, R2.reuse, UR11, RZ ;  /* 0x0000000b020d7c24 */ /* 0x042fe4000f8e02ff */
[----:B------:R-:W-:-:S05]  /*0d50*/  IMAD.WIDE.U32 R2, R2, UR10, RZ ;  /* 0x0000000a02027c25 */ /* 0x000fca000f8e00ff */
[----:B------:R-:W-:Y:S02]  /*0d60*/  IADD3 R13, PT, PT, R3, R13, RZ ;  /* 0x0000000d030d7210 */ /* 0x000fe40007ffe0ff */
[----:B------:R-:W-:-:S07]  /*0d70*/  MOV R16, R2 ;  /* 0x0000000200107202 */ /* 0x000fce0000000f00 */
.L_x_541:
        /* <DEDUP_REMOVED lines=17> */
[----:B------:R-:W-:-:S05]  /*0e90*/  IADD3 R3, PT, PT, R3, R11, RZ ;  /* 0x0000000b03037210 */ /* 0x000fca0007ffe0ff */
[----:B------:R-:W-:-:S04]  /*0ea0*/  IMAD R3, R3, UR24, RZ ;  /* 0x0000001803037c24 */ /* 0x000fc8000f8e02ff */
[----:B------:R-:W-:Y:S01]  /*0eb0*/  IMAD R3, R2, UR4, R3 ;  /* 0x0000000402037c24 */ /* 0x000fe2000f8e0203 */
[----:B------:R-:W-:-:S04]  /*0ec0*/  USHF.R.S32.HI UR4, URZ, 0x1f, UR26 ;  /* 0x0000001fff047899 */ /* 0x000fc8000801141a */
[----:B------:R-:W-:-:S05]  /*0ed0*/  IADD3 R3, PT, PT, R15, R3, RZ ;  /* 0x000000030f037210 */ /* 0x000fca0007ffe0ff */
[----:B------:R-:W-:Y:S02]  /*0ee0*/  IMAD R21, R3, UR26, RZ ;  /* 0x0000001a03157c24 */ /* 0x000fe4000f8e02ff */
[----:B------:R-:W-:-:S04]  /*0ef0*/  IMAD.WIDE.U32 R2, R14, UR26, RZ ;  /* 0x0000001a0e027c25 */ /* 0x000fc8000f8e00ff */
[----:B------:R-:W-:Y:S01]  /*0f00*/  IMAD R21, R14, UR4, R21 ;  /* 0x000000040e157c24 */ /* 0x000fe2000f8e0215 */
[----:B------:R-:W-:-:S04]  /*0f10*/  MOV R18, R2 ;  /* 0x0000000200127202 */ /* 0x000fc80000000f00 */
[----:B------:R-:W-:Y:S01]  /*0f20*/  IADD3 R21, PT, PT, R3, R21, RZ ;  /* 0x0000001503157210 */ /* 0x000fe20007ffe0ff */
[----:B------:R-:W-:Y:S06]  /*0f30*/  BRA `(.L_x_543) ;  /* 0x0000000000107947 */ /* 0x000fec0003800000 */
.L_x_542:
[C---:B------:R-:W-:Y:S02]  /*0f40*/  IMAD R21, R0.reuse, UR7, RZ ;  /* 0x0000000700157c24 */ /* 0x040fe4000f8e02ff */
[----:B------:R-:W-:-:S05]  /*0f50*/  IMAD.WIDE.U32 R2, R0, UR6, RZ ;  /* 0x0000000600027c25 */ /* 0x000fca000f8e00ff */
[----:B------:R-:W-:Y:S02]  /*0f60*/  IADD3 R21, PT, PT, R3, R21, RZ ;  /* 0x0000001503157210 */ /* 0x000fe40007ffe0ff */
[----:B------:R-:W-:-:S07]  /*0f70*/  MOV R18, R2 ;  /* 0x0000000200127202 */ /* 0x000fce0000000f00 */
.L_x_543:
        /* <DEDUP_REMOVED lines=20> */
.L_x_544:
[----:B------:R-:W1:Y:S01]  /*10c0*/  LDC R11, c[0x0][0x434] ;  /* 0x00010d00ff0b7b82 */ /* 0x000e620000000800 */
[----:B------:R-:W-:-:S04]  /*10d0*/  IMAD R2, R214, UR24, R211 ;  /* 0x00000018d6027c24 */ /* 0x000fc8000f8e02d3 */
[----:B-1----:R-:W-:-:S03]  /*10e0*/  IMAD R11, R2, R11, RZ ;  /* 0x0000000b020b7224 */ /* 0x002fc600078e02ff */
.L_x_545:
        /* <DEDUP_REMOVED lines=11> */
.L_x_546:
[----:B------:R-:W1:Y:S01]  /*11a0*/  LDC R15, c[0x0][0x444] ;  /* 0x00011100ff0f7b82 */ /* 0x000e620000000800 */
[----:B------:R-:W-:-:S04]  /*11b0*/  IMAD R0, R214, UR24, R211 ;  /* 0x00000018d6007c24 */ /* 0x000fc8000f8e02d3 */
[----:B-1----:R-:W-:-:S07]  /*11c0*/  IMAD R15, R0, R15, RZ ;  /* 0x0000000f000f7224 */ /* 0x002fce00078e02ff */
.L_x_547:
[----:B------:R-:W1:Y:S01]  /*11d0*/  S2R R243, SR_TID.X ;  /* 0x0000000000f37919 */ /* 0x000e620000002100 */
[----:B------:R-:W2:Y:S01]  /*11e0*/  LDCU.128 UR4, c[0x0][0x590] ;  /* 0x0000b200ff0477ac */ /* 0x000ea20008000c00 */
[----:B------:R-:W3:Y:S01]  /*11f0*/  LDC.64 R2, c[0x0][0x3b0] ;  /* 0x0000ec00ff027b82 */ /* 0x000ee20000000a00 */
[----:B------:R-:W-:Y:S01]  /*1200*/  SHF.R.S32.HI R23, RZ, 0x1f, R4 ;  /* 0x0000001fff177819 */ /* 0x000fe20000011404 */
[----:B------:R-:W4:Y:S01]  /*1210*/  S2R R0, SR_TID.X ;  /* 0x0000000000007919 */ /* 0x000f220000002100 */
[----:B------:R-:W-:Y:S01]  /*1220*/  IMAD.MOV.U32 R25, RZ, RZ, RZ ;  /* 0x000000ffff197224 */ /* 0x000fe200078e00ff */
[----:B------:R-:W5:Y:S01]  /*1230*/  LDCU.64 UR14, c[0x0][0x3c8] ;  /* 0x00007900ff0e77ac */ /* 0x000f620008000a00 */
[----:B------:R-:W-:Y:S01]  /*1240*/  ISETP.NE.AND P6, PT, RZ, UR27, PT ;  /* 0x0000001bff007c0c */ /* 0x000fe2000bfc5270 */
[----:B------:R-:W-:Y:S01]  /*1250*/  IMAD R15, R12, 0x40, R15 ;  /* 0x000000400c0f7824 */ /* 0x000fe200078e020f */
[----:B------:R-:W-:Y:S01]  /*1260*/  BSSY.RECONVERGENT B1, `(.L_x_537) ;  /* 0x0000534000017945 */ /* 0x000fe20003800200 */
[----:B------:R-:W-:Y:S01]  /*1270*/  UIMAD UR26, UR24, UR26, URZ ;  /* 0x0000001a181a72a4 */ /* 0x000fe2000f8e02ff */
[----:B------:R-:W5:Y:S03]  /*1280*/  LDC.64 R246, c[0x0][0x420] ;  /* 0x00010800fff67b82 */ /* 0x000f660000000a00 */
[----:B------:R-:W-:-:S02]  /*1290*/  USHF.L.U32 UR28, UR26, 0x6, URZ ;  /* 0x000000061a1c7899 */ /* 0x000fc400080006ff */
[----:B--2---:R-:W-:Y:S02]  /*12a0*/  USHF.L.U64.HI UR25, UR4, 0x5, UR5 ;  /* 0x0000000504197899 */ /* 0x004fe40008010205 */
[----:B------:R-:W-:Y:S01]  /*12b0*/  USHF.L.U32 UR27, UR4, 0x5, URZ ;  /* 0x00000005041b7899 */ /* 0x000fe200080006ff */
[----:B-1----:R-:W-:Y:S01]  /*12c0*/  IMAD.SHL.U32 R24, R243, 0x8, RZ ;  /* 0x00000008f3187824 */ /* 0x002fe200078e00ff */
[----:B------:R-:W-:Y:S02]  /*12d0*/  SHF.R.U32.HI R243, RZ, 0x5, R243 ;  /* 0x00000005fff37819 */ /* 0x000fe400000116f3 */
[----:B----4-:R-:W-:Y:S02]  /*12e0*/  LOP3.LUT R248, R0, 0x1f, RZ, 0xc0, !PT ;  /* 0x0000001f00f87812 */ /* 0x010fe400078ec0ff */
[----:B------:R-:W-:-:S04]  /*12f0*/  LOP3.LUT R24, R24, 0x38, RZ, 0xc0, !PT ;  /* 0x0000003818187812 */ /* 0x000fc800078ec0ff */
[----:B------:R-:W-:Y:S01]  /*1300*/  IADD3 R26, P1, PT, R24, R22, RZ ;  /* 0x00000016181a7210 */ /* 0x000fe20007f3e0ff */
[----:B------:R-:W-:-:S04]  /*1310*/  IMAD R22, R19, UR4, RZ ;  /* 0x0000000413167c24 */ /* 0x000fc8000f8e02ff */
[----:B------:R-:W-:Y:S01]  /*1320*/  IMAD.X R27, RZ, RZ, R5, P1 ;  /* 0x000000ffff1b7224 */ /* 0x000fe200008e0605 */
[----:B------:R-:W-:Y:S01]  /*1330*/  IADD3 R18, P2, P1, R28, R18, R4 ;  /* 0x000000121c127210 */ /* 0x000fe2000795e004 */
[C---:B------:R-:W-:Y:S01]  /*1340*/  IMAD R22, R17.reuse, UR5, R22 ;  /* 0x0000000511167c24 */ /* 0x040fe2000f8e0216 */
[----:B------:R-:W1:Y:S01]  /*1350*/  LDC.64 R4, c[0x0][0x5f8] ;  /* 0x00017e00ff047b82 */ /* 0x000e620000000a00 */
[----:B------:R-:W-:Y:S01]  /*1360*/  IMAD.WIDE.U32 R26, R17, UR4, R26 ;  /* 0x00000004111a7c25 */ /* 0x000fe2000f8e001a */
[----:B------:R-:W-:-:S03]  /*1370*/  IADD3.X R14, PT, PT, R14, R21, R23, P2, P1 ;  /* 0x000000150e0e7210 */ /* 0x000fc600017e2417 */
[----:B------:R-:W-:Y:S02]  /*1380*/  IMAD.IADD R27, R27, 0x1, R22 ;  /* 0x000000011b1b7824 */ /* 0x000fe400078e0216 */
[----:B---3--:R-:W-:Y:S01]  /*1390*/  IMAD R28, R19, R2, RZ ;  /* 0x00000002131c7224 */ /* 0x008fe200078e02ff */
[----:B------:R-:W2:Y:S01]  /*13a0*/  LDC R21, c[0x0][0x508] ;  /* 0x00014200ff157b82 */ /* 0x000ea20000000800 */
[----:B------:R-:W-:-:S04]  /*13b0*/  IMAD.WIDE.U32 R22, R211, UR6, R26 ;  /* 0x00000006d3167c25 */ /* 0x000fc8000f8e001a */
[----:B------:R-:W-:-:S04]  /*13c0*/  IMAD.WIDE.U32 R26, R17, R2, R24 ;  /* 0x00000002111a7225 */ /* 0x000fc800078e0018 */
[----:B------:R-:W-:Y:S01]  /*13d0*/  IMAD R28, R17, R3, R28 ;  /* 0x00000003111c7224 */ /* 0x000fe200078e021c */
[----:B------:R-:W-:Y:S01]  /*13e0*/  IADD3 R26, P1, PT, R20, R26, RZ ;  /* 0x0000001a141a7210 */ /* 0x000fe20007f3e0ff */
[----:B------:R-:W-:Y:S01]  /*13f0*/  IMAD R23, R211, UR7, R23 ;  /* 0x00000007d3177c24 */ /* 0x000fe2000f8e0217 */
[----:B------:R-:W3:Y:S01]  /*1400*/  LDCU.64 UR6, c[0x0][0x550] ;  /* 0x0000aa00ff0677ac */ /* 0x000ee20008000a00 */
[----:B------:R-:W-:Y:S01]  /*1410*/  IMAD R19, R243, UR26, R248 ;  /* 0x0000001af3137c24 */ /* 0x000fe2000f8e02f8 */
[----:B------:R-:W-:Y:S01]  /*1420*/  IADD3.X R27, PT, PT, R7, R27, R28, P1, !PT ;  /* 0x0000001b071b7210 */ /* 0x000fe20000ffe41c */
[----:B------:R-:W-:-:S04]  /*1430*/  IMAD.WIDE.U32 R22, R215, UR4, R22 ;  /* 0x00000004d7167c25 */ /* 0x000fc8000f8e0016 */
[----:B-1----:R-:W-:-:S04]  /*1440*/  IMAD.WIDE.U32 R28, R4, UR16, RZ ;  /* 0x00000010041c7c25 */ /* 0x002fc8000f8e00ff */
[----:B------:R-:W-:Y:S01]  /*1450*/  VIADD R7, R229, UR21 ;  /* 0x00000015e5077c36 */ /* 0x000fe20008000000 */
[----:B------:R-:W-:Y:S01]  /*1460*/  SEL R4, R28, RZ, P6 ;  /* 0x000000ff1c047207 */ /* 0x000fe20003000000 */
[----:B------:R-:W-:Y:S01]  /*1470*/  IMAD R227, R215, UR5, R23 ;  /* 0x00000005d7e37c24 */ /* 0x000fe2000f8e0217 */
[----:B------:R-:W1:Y:S01]  /*1480*/  LDCU.64 UR4, c[0x0][0x380] ;  /* 0x00007000ff0477ac */ /* 0x000e620008000a00 */
[----:B-----5:R-:W-:Y:S01]  /*1490*/  IMAD.WIDE.U32 R26, R211, UR14, R26 ;  /* 0x0000000ed31a7c25 */ /* 0x020fe2000f8e001a */
[----:B--2---:R-:W-:Y:S02]  /*14a0*/  IADD3 R21, PT, PT, R7, -R21, -R236 ;  /* 0x8000001507157210 */ /* 0x004fe40007ffe8ec */
[----:B------:R-:W-:Y:S01]  /*14b0*/  IADD3 R18, P2, P1, R19, R18, R4 ;  /* 0x0000001213127210 */ /* 0x000fe2000795e004 */
[----:B------:R-:W-:Y:S01]  /*14c0*/  IMAD R17, R5, UR16, R29 ;  /* 0x0000001005117c24 */ /* 0x000fe2000f8e021d */
[----:B------:R-:W-:Y:S01]  /*14d0*/  SHF.R.S32.HI R20, RZ, 0x1f, R21 ;  /* 0x0000001fff147819 */ /* 0x000fe20000011415 */
[----:B------:R-:W2:Y:S01]  /*14e0*/  LDC.64 R4, c[0x0][0x5e8] ;  /* 0x00017a00ff047b82 */ /* 0x000ea20000000a00 */
[----:B------:R-:W-:Y:S01]  /*14f0*/  IMAD R27, R211, UR15, R27 ;  /* 0x0000000fd31b7c24 */ /* 0x000fe2000f8e021b */
[----:B------:R-:W4:Y:S01]  /*1500*/  LDCU.64 UR14, c[0x0][0x570] ;  /* 0x0000ae00ff0e77ac */ /* 0x000f220008000a00 */
[----:B------:R-:W-:Y:S01]  /*1510*/  LEA.HI R20, R20, R21, RZ, 0x6 ;  /* 0x0000001514147211 */ /* 0x000fe200078f30ff */
[----:B------:R-:W-:Y:S01]  /*1520*/  IMAD.SHL.U32 R21, R2, 0x20, RZ ;  /* 0x0000002002157824 */ /* 0x000fe200078e00ff */
[----:B------:R-:W-:Y:S01]  /*1530*/  SHF.R.S32.HI R19, RZ, 0x1f, R19 ;  /* 0x0000001fff137819 */ /* 0x000fe20000011413 */
[----:B------:R-:W-:Y:S01]  /*1540*/  IMAD.WIDE.U32 R26, R215, R2, R26 ;  /* 0x00000002d71a7225 */ /* 0x000fe200078e001a */
[----:B------:R-:W-:-:S02]  /*1550*/  SEL R17, R17, RZ, P6 ;  /* 0x000000ff11117207 */ /* 0x000fc40003000000 */
[----:B------:R-:W-:Y:S01]  /*1560*/  SHF.R.S32.HI R20, RZ, 0x6, R20 ;  /* 0x00000006ff147819 */ /* 0x000fe20000011414 */
[----:B------:R-:W-:Y:S01]  /*1570*/  IMAD R225, R215, R3, R27 ;  /* 0x00000003d7e17224 */ /* 0x000fe200078e021b */
[----:B------:R-:W-:Y:S01]  /*1580*/  IADD3.X R14, PT, PT, R19, R14, R17, P2, P1 ;  /* 0x0000000e130e7210 */ /* 0x000fe200017e2411 */
[----:B------:R-:W-:Y:S01]  /*1590*/  IMAD.U32 R17, RZ, RZ, UR28 ;  /* 0x0000001cff117e24 */ /* 0x000fe2000f8e00ff */
[C---:B-1----:R-:W-:Y:S02]  /*15a0*/  LEA R224, P2, R26.reuse, UR4, 0x1 ;  /* 0x000000041ae07c11 */ /* 0x042fe4000f8408ff */
[----:B------:R-:W-:Y:S02]  /*15b0*/  VIMNMX R221, PT, PT, RZ, R20, !PT ;  /* 0x00000014ffdd7248 */ /* 0x000fe40007fe0100 */
[----:B------:R-:W-:Y:S02]  /*15c0*/  LEA.HI.X R225, R26, UR5, R225, 0x1, P2 ;  /* 0x000000051ae17c11 */ /* 0x000fe400090f0ce1 */
[----:B------:R-:W-:-:S02]  /*15d0*/  IADD3 R18, P1, PT, R18, UR28, RZ ;  /* 0x0000001c12127c10 */ /* 0x000fc4000ff3e0ff */
[----:B------:R-:W-:Y:S02]  /*15e0*/  ISETP.GT.AND P2, PT, R234, R221, PT ;  /* 0x000000ddea00720c */ /* 0x000fe40003f44270 */
[----:B------:R-:W-:Y:S01]  /*15f0*/  LEA.HI.X.SX32 R17, R17, R14, 0x1, P1 ;  /* 0x0000000e11117211 */ /* 0x000fe200008f0eff */
[----:B--2---:R-:W-:Y:S01]  /*1600*/  IMAD.WIDE R222, R15, 0x4, R4 ;  /* 0x000000040fde7825 */ /* 0x004fe200078e0204 */
[----:B----4-:R-:W-:Y:S02]  /*1610*/  LEA R244, P1, R18, UR14, 0x2 ;  /* 0x0000000e12f47c11 */ /* 0x010fe4000f8210ff */
[----:B---3--:R-:W-:Y:S01]  /*1620*/  LEA R226, P3, R22, UR6, 0x1 ;  /* 0x0000000616e27c11 */ /* 0x008fe2000f8608ff */
[----:B------:R-:W-:Y:S01]  /*1630*/  IMAD R5, R12, 0x40, R11 ;  /* 0x000000400c057824 */ /* 0x000fe200078e020b */
[----:B------:R-:W-:Y:S02]  /*1640*/  LEA.HI.X R245, R18, UR15, R17, 0x2, P1 ;  /* 0x0000000f12f57c11 */ /* 0x000fe400088f1411 */
[----:B------:R-:W-:Y:S01]  /*1650*/  IADD3 R11, P1, PT, R215, 0x20, RZ ;  /* 0x00000020d70b7810 */ /* 0x000fe20007f3e0ff */
[----:B------:R-:W-:Y:S01]  /*1660*/  IMAD.WIDE R246, R5, 0x4, R246 ;  /* 0x0000000405f67825 */ /* 0x000fe200078e02f6 */
[----:B------:R-:W-:-:S02]  /*1670*/  LEA.HI.X R227, R22, UR7, R227, 0x1, P3 ;  /* 0x0000000716e37c11 */ /* 0x000fc400098f0ce3 */
[----:B------:R-:W-:Y:S01]  /*1680*/  SHF.L.U64.HI R14, R2, 0x5, R3 ;  /* 0x00000005020e7819 */ /* 0x000fe20000010203 */
        /* <DEDUP_REMOVED lines=15> */
.L_x_549:
[----:B------:R-:W1:Y:S01]  /*1780*/  LDCU.64 UR10, c[0x0][0x5c0] ;  /* 0x0000b800ff0a77ac */ /* 0x000e620008000a00 */
[----:B------:R-:W-:-:S05]  /*1790*/  IADD3 R0, PT, PT, R235, R238, RZ ;  /* 0x000000eeeb007210 */ /* 0x000fca0007ffe0ff */
[C---:B-1----:R-:W-:Y:S02]  /*17a0*/  IMAD R2, R0.reuse, UR11, RZ ;  /* 0x0000000b00027c24 */ /* 0x042fe4000f8e02ff */
[----:B------:R-:W-:-:S05]  /*17b0*/  IMAD.WIDE.U32 R4, R0, UR10, RZ ;  /* 0x0000000a00047c25 */ /* 0x000fca000f8e00ff */
[----:B------:R-:W-:Y:S02]  /*17c0*/  IADD3 R0, PT, PT, R5, R2, RZ ;  /* 0x0000000205007210 */ /* 0x000fe40007ffe0ff */
[----:B------:R-:W-:Y:S02]  /*17d0*/  MOV R2, R4 ;  /* 0x0000000400027202 */ /* 0x000fe40000000f00 */
.L_x_550:
        /* <DEDUP_REMOVED lines=11> */
.L_x_551:
[----:B------:R-:W1:Y:S01]  /*1890*/  LDCU.64 UR6, c[0x0][0x5c8] ;  /* 0x0000b900ff0677ac */ /* 0x000e620008000a00 */
[----:B------:R-:W-:-:S05]  /*18a0*/  IADD3 R235, PT, PT, R235, R238, RZ ;  /* 0x000000eeebeb7210 */ /* 0x000fca0007ffe0ff */
[C---:B-1----:R-:W-:Y:S02]  /*18b0*/  IMAD R4, R235.reuse, UR7, RZ ;  /* 0x00000007eb047c24 */ /* 0x042fe4000f8e02ff */
[----:B------:R-:W-:-:S05]  /*18c0*/  IMAD.WIDE.U32 R6, R235, UR6, RZ ;  /* 0x00000006eb067c25 */ /* 0x000fca000f8e00ff */
[----:B------:R-:W-:Y:S02]  /*18d0*/  IADD3 R4, PT, PT, R7, R4, RZ ;  /* 0x0000000407047210 */ /* 0x000fe40007ffe0ff */
.L_x_552:
        /* <DEDUP_REMOVED lines=24> */
.L_x_554:
[----:B------:R-:W-:Y:S05]  /*1a60*/  BSYNC.RECONVERGENT B0 ;  /* 0x0000000000007941 */ /* 0x000fea0003800200 */
.L_x_553:
[----:B------:R-:W-:Y:S04]  /*1a70*/  BSSY.RECONVERGENT B0, `(.L_x_555) ;  /* 0x000000c000007945 */ /* 0x000fe80003800200 */
[----:B------:R-:W-:Y:S05]  /*1a80*/  @P1 BRA `(.L_x_556) ;  /* 0x0000000000281947 */ /* 0x000fea0003800000 */
[----:B------:R-:W2:Y:S01]  /*1a90*/  LDCU.64 UR4, c[0x0][0x560] ;  /* 0x0000ac00ff0477ac */ /* 0x000ea20008000a00 */
[----:B------:R-:W-:Y:S01]  /*1aa0*/  MOV R9, R5 ;  /* 0x0000000500097202 */ /* 0x000fe20000000f00 */
[----:B------:R-:W-:Y:S02]  /*1ab0*/  IMAD R0, R19, UR10, RZ ;  /* 0x0000000a13007c24 */ /* 0x000fe4000f8e02ff */
[----:B------:R-:W-:-:S04]  /*1ac0*/  IMAD.WIDE.U32 R8, R11, UR10, R8 ;  /* 0x0000000a0b087c25 */ /* 0x000fc8000f8e0008 */
[----:B------:R-:W-:-:S05]  /*1ad0*/  IMAD R0, R11, UR11, R0 ;  /* 0x0000000b0b007c24 */ /* 0x000fca000f8e0200 */
[----:B------:R-:W-:Y:S02]  /*1ae0*/  IADD3 R5, PT, PT, R9, R0, RZ ;  /* 0x0000000009057210 */ /* 0x000fe40007ffe0ff */
[----:B--2---:R-:W-:-:S04]  /*1af0*/  LEA R12, P0, R8, UR4, 0x1 ;  /* 0x00000004080c7c11 */ /* 0x004fc8000f8008ff */
[----:B------:R-:W-:-:S05]  /*1b00*/  LEA.HI.X R13, R8, UR5, R5, 0x1, P0 ;  /* 0x00000005080d7c11 */ /* 0x000fca00080f0c05 */
[----:B------:R2:W-:Y:S04]  /*1b10*/  STG.E.128 desc[UR18][R12.64], RZ ;  /* 0x000000ff0c007986 */ /* 0x0005e8000c101d12 */
[----:B------:R2:W-:Y:S02]  /*1b20*/  STG.E.128 desc[UR18][R12.64+0x80], RZ ;  /* 0x000080ff0c007986 */ /* 0x0005e4000c101d12 */
.L_x_556:
[----:B------:R-:W-:Y:S05]  /*1b30*/  BSYNC.RECONVERGENT B0 ;  /* 0x0000000000007941 */ /* 0x000fea0003800200 */
.L_x_555:
        /* <DEDUP_REMOVED lines=10> */
[----:B------:R-:W3:Y:S01]  /*1be0*/  LDCU.64 UR4, c[0x0][0x568] ;  /* 0x0000ad00ff0477ac */ /* 0x000ee20008000a00 */
[----:B------:R-:W-:-:S05]  /*1bf0*/  MOV R2, R4 ;  /* 0x0000000400027202 */ /* 0x000fca0000000f00 */
[----:B------:R-:W-:-:S04]  /*1c00*/  IMAD.WIDE.U32 R6, R215, UR6, R2 ;  /* 0x00000006d7067c25 */ /* 0x000fc8000f8e0002 */
[----:B------:R-:W-:Y:S01]  /*1c10*/  IMAD R0, R215, UR7, R7 ;  /* 0x00000007d7007c24 */ /* 0x000fe2000f8e0207 */
[----:B---3--:R-:W-:-:S04]  /*1c20*/  LEA R8, P0, R6, UR4, 0x1 ;  /* 0x0000000406087c11 */ /* 0x008fc8000f8008ff */
[----:B------:R-:W-:-:S05]  /*1c30*/  LEA.HI.X R9, R6, UR5, R0, 0x1, P0 ;  /* 0x0000000506097c11 */ /* 0x000fca00080f0c00 */
[----:B------:R3:W-:Y:S04]  /*1c40*/  STG.E.128 desc[UR18][R8.64], RZ ;  /* 0x000000ff08007986 */ /* 0x0007e8000c101d12 */
[----:B------:R3:W-:Y:S02]  /*1c50*/  STG.E.128 desc[UR18][R8.64+0x80], RZ ;  /* 0x000080ff08007986 */ /* 0x0007e4000c101d12 */
.L_x_558:
[----:B------:R-:W-:Y:S05]  /*1c60*/  BSYNC.RECONVERGENT B0 ;  /* 0x0000000000007941 */ /* 0x000fea0003800200 */
.L_x_557:
[----:B------:R-:W-:Y:S05]  /*1c70*/  @P1 BRA `(.L_x_559) ;  /* 0x0000004800481947 */ /* 0x000fea0003800000 */
[----:B------:R-:W4:Y:S01]  /*1c80*/  LDCU.64 UR4, c[0x0][0x568] ;  /* 0x0000ad00ff0477ac */ /* 0x000f220008000a00 */
[----:B------:R-:W-:Y:S01]  /*1c90*/  MOV R2, R4 ;  /* 0x0000000400027202 */ /* 0x000fe20000000f00 */
[----:B------:R-:W-:-:S04]  /*1ca0*/  IMAD R0, R19, UR6, RZ ;  /* 0x0000000613007c24 */ /* 0x000fc8000f8e02ff */
[----:B------:R-:W-:-:S04]  /*1cb0*/  IMAD.WIDE.U32 R2, R11, UR6, R2 ;  /* 0x000000060b027c25 */ /* 0x000fc8000f8e0002 */
[----:B------:R-:W-:-:S05]  /*1cc0*/  IMAD R11, R11, UR7, R0 ;  /* 0x000000070b0b7c24 */ /* 0x000fca000f8e0200 */
[----:B------:R-:W-:Y:S02]  /*1cd0*/  IADD3 R11, PT, PT, R3, R11, RZ ;  /* 0x0000000b030b7210 */ /* 0x000fe40007ffe0ff */
[----:B----4-:R-:W-:-:S04]  /*1ce0*/  LEA R4, P0, R2, UR4, 0x1 ;  /* 0x0000000402047c11 */ /* 0x010fc8000f8008ff */
[----:B------:R-:W-:-:S05]  /*1cf0*/  LEA.HI.X R5, R2, UR5, R11, 0x1, P0 ;  /* 0x0000000502057c11 */ /* 0x000fca00080f0c0b */
[----:B------:R4:W-:Y:S04]  /*1d00*/  STG.E.128 desc[UR18][R4.64], RZ ;  /* 0x000000ff04007986 */ /* 0x0009e8000c101d12 */
[----:B------:R4:W-:Y:S01]  /*1d10*/  STG.E.128 desc[UR18][R4.64+0x80], RZ ;  /* 0x000080ff04007986 */ /* 0x0009e2000c101d12 */
[----:B------:R-:W-:Y:S05]  /*1d20*/  BRA `(.L_x_559) ;  /* 0x00000048001c7947 */ /* 0x000fea0003800000 */
.L_x_548:
[----:B------:R-:W-:Y:S01]  /*1d30*/  VIADD R2, R236, -UR21 ;  /* 0x80000015ec027c36 */ /* 0x000fe20008000000 */
[----:B------:R-:W1:Y:S01]  /*1d40*/  LDCU.64 UR6, c[0x0][0x3d8] ;  /* 0x00007b00ff0677ac */ /* 0x000e620008000a00 */
[----:B------:R-:W-:Y:S02]  /*1d50*/  IMAD.U32 R5, RZ, RZ, UR10 ;  /* 0x0000000aff057e24 */ /* 0x000fe4000f8e00ff */
[----:B------:R-:W-:Y:S01]  /*1d60*/  IMAD.U32 R17, RZ, RZ, UR27 ;  /* 0x0000001bff117e24 */ /* 0x000fe2000f8e00ff */
[-C--:B------:R-:W-:Y:S01]  /*1d70*/  ISETP.GE.AND P3, PT, R3, R2.reuse, PT ;  /* 0x000000020300720c */ /* 0x080fe20003f66270 */
[----:B------:R-:W-:Y:S01]  /*1d80*/  UIMAD UR14, UR20, UR10, URZ ;  /* 0x0000000a140e72a4 */ /* 0x000fe2000f8e02ff */
[----:B------:R-:W-:Y:S01]  /*1d90*/  IMAD.WIDE.U32 R22, R5, UR21, R24 ;  /* 0x0000001505167c25 */ /* 0x000fe2000f8e0018 */
[----:B------:R-:W-:Y:S01]  /*1da0*/  ISETP.GE.AND P4, PT, R215, R2, PT ;  /* 0x00000002d700720c */ /* 0x000fe20003f86270 */
[----:B------:R-:W2:Y:S01]  /*1db0*/  LDCU.64 UR4, c[0x0][0x3d0] ;  /* 0x00007a00ff0477ac */ /* 0x000ea20008000a00 */
[C---:B------:R-:W-:Y:S01]  /*1dc0*/  LOP3.LUT R2, R12.reuse, 0x80000001, RZ, 0xc0, !PT ;  /* 0x800000010c027812 */ /* 0x040fe200078ec0ff */
[----:B------:R-:W-:Y:S01]  /*1dd0*/  IMAD R12, R12, -0x40, R229 ;  /* 0xffffffc00c0c7824 */ /* 0x000fe200078e02e5 */
[----:B------:R-:W-:Y:S01]  /*1de0*/  IADD3 R22, P0, PT, R16, R22, RZ ;  /* 0x0000001610167210 */ /* 0x000fe20007f1e0ff */
[----:B------:R-:W-:Y:S01]  /*1df0*/  UIMAD UR14, UR21, UR11, UR14 ;  /* 0x0000000b150e72a4 */ /* 0x000fe2000f8e020e */
[----:B------:R-:W-:Y:S01]  /*1e00*/  IMAD.U32 R5, RZ, RZ, UR12 ;  /* 0x0000000cff057e24 */ /* 0x000fe2000f8e00ff */
[----:B------:R-:W-:Y:S01]  /*1e10*/  ISETP.NE.AND P5, PT, R2, 0x1, PT ;  /* 0x000000010200780c */ /* 0x000fe20003fa5270 */
[----:B------:R-:W-:Y:S01]  /*1e20*/  IMAD.U32 R18, RZ, RZ, UR25 ;  /* 0x00000019ff127e24 */ /* 0x000fe2000f8e00ff */
[----:B------:R-:W-:Y:S01]  /*1e30*/  ISETP.GE.AND P2, PT, R3, R12, PT ;  /* 0x0000000c0300720c */ /* 0x000fe20003f46270 */
[----:B------:R-:W-:Y:S01]  /*1e40*/  IMAD.WIDE.U32 R24, R5, UR21, R24 ;  /* 0x0000001505187c25 */ /* 0x000fe2000f8e0018 */
[----:B------:R-:W-:Y:S01]  /*1e50*/  IADD3.X R23, PT, PT, R13, UR14, R23, P0, !PT ;  /* 0x0000000e0d177c10 */ /* 0x000fe200087fe417 */
[----:B------:R-:W3:Y:S01]  /*1e60*/  @!P3 LDC.64 R2, c[0x0][0x390] ;  /* 0x0000e400ff02bb82 */ /* 0x000ee20000000a00 */
[----:B------:R-:W-:Y:S01]  /*1e70*/  SEL R197, RZ, 0x4000, P5 ;  /* 0x00004000ffc57807 */ /* 0x000fe20002800000 */
[----:B-1----:R-:W-:Y:S01]  /*1e80*/  IMAD R15, R9, UR6, RZ ;  /* 0x00000006090f7c24 */ /* 0x002fe2000f8e02ff */
[----:B------:R-:W-:Y:S01]  /*1e90*/  IADD3 R24, P0, PT, R10, R24, RZ ;  /* 0x000000180a187210 */ /* 0x000fe20007f1e0ff */
[----:B------:R-:W-:Y:S01]  /*1ea0*/  IMAD.WIDE.U32 R22, R6, UR6, R22 ;  /* 0x0000000606167c25 */ /* 0x000fe2000f8e0016 */
[----:B------:R-:W-:-:S03]  /*1eb0*/  UIMAD UR6, UR20, UR12, URZ ;  /* 0x0000000c140672a4 */ /* 0x000fc6000f8e02ff */
[----:B------:R-:W1:Y:S01]  /*1ec0*/  @!P4 LDC.64 R4, c[0x0][0x390] ;  /* 0x0000e400ff04cb82 */ /* 0x000e620000000a00 */
[----:B------:R-:W-:Y:S01]  /*1ed0*/  UIMAD UR6, UR21, UR13, UR6 ;  /* 0x0000000d150672a4 */ /* 0x000fe2000f8e0206 */
[----:B------:R-:W-:Y:S01]  /*1ee0*/  IMAD R15, R6, UR7, R15 ;  /* 0x00000007060f7c24 */ /* 0x000fe2000f8e020f */
[----:B------:R-:W-:Y:S01]  /*1ef0*/  @!P2 LEA R16, P1, R17, R226, 0x1 ;  /* 0x000000e21110a211 */ /* 0x000fe200078208ff */
[----:B------:R-:W-:Y:S02]  /*1f00*/  @!P3 IMAD R10, R19, UR10, RZ ;  /* 0x0000000a130abc24 */ /* 0x000fe4000f8e02ff */
[----:B------:R-:W-:Y:S01]  /*1f10*/  IMAD.MOV.U32 R231, RZ, RZ, 0x7f800000 ;  /* 0x7f800000ffe77424 */ /* 0x000fe200078e00ff */
[----:B------:R-:W-:Y:S01]  /*1f20*/  IADD3.X R25, PT, PT, R8, UR6, R25, P0, !PT ;  /* 0x0000000608197c10 */ /* 0x000fe200087fe419 */
[----:B------:R-:W-:Y:S01]  /*1f30*/  IMAD.IADD R23, R23, 0x1, R15 ;  /* 0x0000000117177824 */ /* 0x000fe200078e020f */
[----:B------:R-:W-:Y:S01]  /*1f40*/  @!P2 LEA R8, P0, R21, R224, 0x1 ;  /* 0x000000e01508a211 */ /* 0x000fe200078008ff */
[----:B--2---:R-:W-:-:S02]  /*1f50*/  IMAD R9, R9, UR4, RZ ;  /* 0x0000000409097c24 */ /* 0x004fc4000f8e02ff */
[----:B------:R-:W-:Y:S01]  /*1f60*/  IMAD.MOV.U32 R230, RZ, RZ, 0x7f800000 ;  /* 0x7f800000ffe67424 */ /* 0x000fe200078e00ff */
[----:B------:R-:W-:Y:S01]  /*1f70*/  @P6 BAR.SYNC.DEFER_BLOCKING 0x0 ;  /* 0x0000000000006b1d */ /* 0x000fe20000010000 */
[----:B------:R-:W-:Y:S02]  /*1f80*/  IMAD.U32 R13, RZ, RZ, UR27 ;  /* 0x0000001bff0d7e24 */ /* 0x000fe4000f8e00ff */
[C---:B------:R-:W-:Y:S02]  /*1f90*/  @!P3 IMAD R10, R11.reuse, UR11, R10 ;  /* 0x0000000b0b0abc24 */ /* 0x040fe4000f8e020a */
[----:B------:R-:W-:Y:S01]  /*1fa0*/  @!P3 IMAD.WIDE.U32 R26, R11, UR10, R22 ;  /* 0x0000000a0b1abc25 */ /* 0x000fe2000f8e0016 */
[----:B------:R-:W-:Y:S02]  /*1fb0*/  @!P2 LEA.HI.X R17, R13, R227, R18, 0x1, P1 ;  /* 0x000000e30d11a211 */ /* 0x000fe400008f0c12 */
[----:B------:R-:W2:Y:S01]  /*1fc0*/  LDC R219, c[0x0][0x44c] ;  /* 0x00011300ffdb7b82 */ /* 0x000ea20000000800 */
[----:B------:R-:W-:Y:S01]  /*1fd0*/  IMAD.IADD R200, R209, 0x1, R206 ;  /* 0x00000001d1c87824 */ /* 0x000fe200078e02ce */
[----:B---3--:R-:W-:Y:S01]  /*1fe0*/  @!P3 LEA R20, P1, R26, R2, 0x1 ;  /* 0x000000021a14b211 */ /* 0x008fe200078208ff */
[C---:B------:R-:W-:Y:S01]  /*1ff0*/  IMAD R9, R6.reuse, UR5, R9 ;  /* 0x0000000506097c24 */ /* 0x040fe2000f8e0209 */
[----:B------:R-:W3:Y:S01]  /*2000*/  S2R R241, SR_TID.X ;  /* 0x0000000000f17919 */ /* 0x000ee20000002100 */
[----:B------:R-:W-:-:S04]  /*2010*/  IMAD.WIDE.U32 R24, R6, UR4, R24 ;  /* 0x0000000406187c25 */ /* 0x000fc8000f8e0018 */
[----:B------:R-:W-:Y:S02]  /*2020*/  IMAD.IADD R199, R206, 0x1, R207 ;  /* 0x00000001cec77824 */ /* 0x000fe400078e02cf */
[----:B------:R-:W-:Y:S01]  /*2030*/  IMAD.MOV.U32 R242, RZ, RZ, 0x10 ;  /* 0x00000010fff27424 */ /* 0x000fe200078e00ff */
[----:B------:R-:W-:Y:S01]  /*2040*/  SHF.R.U32.HI R239, RZ, 0x2, R0 ;  /* 0x00000002ffef7819 */ /* 0x000fe20000011600 */
[----:B------:R-:W-:Y:S01]  /*2050*/  @!P3 IMAD.IADD R10, R27, 0x1, R10 ;  /* 0x000000011b0ab824 */ /* 0x000fe200078e020a */
[----:B------:R-:W-:Y:S01]  /*2060*/  LOP3.LUT R243, R243, 0x3, RZ, 0xc0, !PT ;  /* 0x00000003f3f37812 */ /* 0x000fe200078ec0ff */
[----:B------:R-:W-:Y:S01]  /*2070*/  @!P4 IMAD.WIDE.U32 R22, R215, UR10, R22 ;  /* 0x0000000ad716cc25 */ /* 0x000fe2000f8e0016 */
[----:B------:R-:W4:Y:S03]  /*2080*/  LDCU UR10, c[0x0][0x590] ;  /* 0x0000b200ff0a77ac */ /* 0x000f260008000800 */
[----:B------:R-:W-:Y:S01]  /*2090*/  IMAD.IADD R25, R25, 0x1, R9 ;  /* 0x0000000119197824 */ /* 0x000fe200078e0209 */
[----:B------:R-:W-:Y:S01]  /*20a0*/  @!P2 LEA.HI.X R9, R21, R225, R14, 0x1, P0 ;  /* 0x000000e11509a211 */ /* 0x000fe200000f0c0e */
[----:B------:R-:W-:Y:S01]  /*20b0*/  @!P4 IMAD R2, R215, UR11, R23 ;  /* 0x0000000bd702cc24 */ /* 0x000fe2000f8e0217 */
[----:B------:R-:W-:Y:S01]  /*20c0*/  @!P3 LEA.HI.X R21, R26, R3, R10, 0x1, P1 ;  /* 0x000000031a15b211 */ /* 0x000fe200008f0c0a */
[----:B------:R-:W-:Y:S01]  /*20d0*/  @!P3 IMAD R6, R19, UR12, RZ ;  /* 0x0000000c1306bc24 */ /* 0x000fe2000f8e02ff */
[----:B-1----:R-:W-:Y:S01]  /*20e0*/  @!P4 LEA R10, P0, R22, R4, 0x1 ;  /* 0x00000004160ac211 */ /* 0x002fe200078008ff */
[----:B------:R-:W-:-:S02]  /*20f0*/  @!P3 IMAD.MOV.U32 R14, RZ, RZ, R24 ;  /* 0x000000ffff0eb224 */ /* 0x000fc400078e0018 */
[----:B------:R-:W-:Y:S01]  /*2100*/  IMAD.IADD R233, R218, 0x1, R197 ;  /* 0x00000001dae97824 */ /* 0x000fe200078e02c5 */
[----:B------:R-:W-:Y:S01]  /*2110*/  IADD3 R220, PT, PT, R7, 0x40, -R236 ;  /* 0x0000004007dc7810 */ /* 0x000fe20007ffe8ec */
[----:B------:R-:W-:Y:S01]  /*2120*/  @!P3 IMAD.MOV.U32 R15, RZ, RZ, R25 ;  /* 0x000000ffff0fb224 */ /* 0x000fe200078e0019 */
[----:B------:R-:W-:Y:S01]  /*2130*/  CS2R R94, SRZ ;  /* 0x00000000005e7805 */ /* 0x000fe2000001ff00 */
[C---:B------:R-:W-:Y:S01]  /*2140*/  @!P3 IMAD R6, R11.reuse, UR13, R6 ;  /* 0x0000000d0b06bc24 */ /* 0x040fe2000f8e0206 */
[----:B------:R-:W-:Y:S01]  /*2150*/  CS2R R92, SRZ ;  /* 0x00000000005c7805 */ /* 0x000fe2000001ff00 */
[----:B------:R-:W-:Y:S01]  /*2160*/  @!P3 IMAD.WIDE.U32 R14, R11, UR12, R14 ;  /* 0x0000000c0b0ebc25 */ /* 0x000fe2000f8e000e */
[----:B------:R-:W-:Y:S02]  /*2170*/  @!P4 LEA.HI.X R11, R22, R5, R2, 0x1, P0 ;  /* 0x00000005160bc211 */ /* 0x000fe400000f0c02 */
[----:B------:R-:W-:Y:S01]  /*2180*/  CS2R R98, SRZ ;  /* 0x0000000000627805 */ /* 0x000fe2000001ff00 */
[----:B------:R-:W1:Y:S01]  /*2190*/  @!P4 LDC.64 R4, c[0x0][0x388] ;  /* 0x0000e200ff04cb82 */ /* 0x000e620000000a00 */
[C---:B------:R-:W-:Y:S01]  /*21a0*/  ISETP.GE.AND P0, PT, R215.reuse, R12, PT ;  /* 0x0000000cd700720c */ /* 0x040fe20003f06270 */
[----:B------:R-:W-:Y:S01]  /*21b0*/  @!P4 IMAD.WIDE.U32 R24, R215, UR12, R24 ;  /* 0x0000000cd718cc25 */ /* 0x000fe2000f8e0018 */
[----:B------:R-:W-:Y:S01]  /*21c0*/  @!PT LDS RZ, [RZ] ;  /* 0x00000000fffff984 */ /* 0x000fe20000000800 */
[----:B------:R-:W-:Y:S01]  /*21d0*/  @!PT LDS RZ, [RZ] ;  /* 0x00000000fffff984 */ /* 0x000fe20000000800 */
[----:B------:R-:W-:Y:S01]  /*21e0*/  @!PT LDS RZ, [RZ] ;  /* 0x00000000fffff984 */ /* 0x000fe20000000800 */
[----:B------:R-:W-:Y:S01]  /*21f0*/  @!P4 LDGSTS.E.BYPASS.LTC128B.128 [R218+0x10000], desc[UR18][R10.64] ;  /* 0x100000000adacfae */ /* 0x000fe2000b981a12 */
[----:B------:R-:W-:-:S02]  /*2200*/  CS2R R96, SRZ ;  /* 0x0000000000607805 */ /* 0x000fc4000001ff00 */
[----:B------:R-:W-:Y:S01]  /*2210*/  CS2R R90, SRZ ;  /* 0x00000000005a7805 */ /* 0x000fe2000001ff00 */
[----:B------:R-:W-:Y:S01]  /*2220*/  @!P3 IMAD.IADD R6, R15, 0x1, R6 ;  /* 0x000000010f06b824 */ /* 0x000fe200078e0206 */
[----:B------:R2:W-:Y:S01]  /*2230*/  @!P4 LDGSTS.E.BYPASS.LTC128B.128 [R218+0x12000], desc[UR18][R10.64+0x80] ;  /* 0x120000800adacfae */ /* 0x0005e2000b981a12 */
[----:B------:R-:W4:Y:S01]  /*2240*/  @!P3 LDC.64 R2, c[0x0][0x388] ;  /* 0x0000e200ff02bb82 */ /* 0x000f220000000a00 */
[----:B------:R-:W-:Y:S01]  /*2250*/  IMAD.IADD R198, R212, 0x1, R197 ;  /* 0x00000001d4c67824 */ /* 0x000fe200078e02c5 */
[----:B------:R-:W-:Y:S01]  /*2260*/  CS2R R88, SRZ ;  /* 0x0000000000587805 */ /* 0x000fe2000001ff00 */
[----:B------:R1:W-:Y:S01]  /*2270*/  @P4 STS.128 [R218+0x10000], RZ ;  /* 0x010000ffda004388 */ /* 0x0003e20000000c00 */
[----:B------:R-:W-:Y:S01]  /*2280*/  IMAD.IADD R196, R207, 0x1, R201 ;  /* 0x00000001cfc47824 */ /* 0x000fe200078e02c9 */
        /* <DEDUP_REMOVED lines=11> */
[----:B-1----:R-:W-:-:S02]  /*2340*/  @!P4 LEA R4, P5, R24, R4, 0x1 ;  /* 0x000000041804c211 */ /* 0x002fc400078a08ff */
[----:B------:R-:W-:Y:S02]  /*2350*/  CS2R R70, SRZ ;  /* 0x0000000000467805 */ /* 0x000fe4000001ff00 */
[----:B------:R-:W-:Y:S01]  /*2360*/  CS2R R68, SRZ ;  /* 0x0000000000447805 */ /* 0x000fe2000001ff00 */
[----:B------:R-:W-:Y:S01]  /*2370*/  @!PT LDS RZ, [RZ] ;  /* 0x00000000fffff984 */ /* 0x000fe20000000800 */
[----:B------:R-:W-:Y:S01]  /*2380*/  @!PT LDS RZ, [RZ] ;  /* 0x00000000fffff984 */ /* 0x000fe20000000800 */
[----:B------:R-:W-:Y:S01]  /*2390*/  @!PT LDS RZ, [RZ] ;  /* 0x00000000fffff984 */ /* 0x000fe20000000800 */
[----:B------:R-:W-:Y:S01]  /*23a0*/  @!P3 LDGSTS.E.BYPASS.LTC128B.128 [R218+0x11000], desc[UR18][R20.64] ;  /* 0x1100000014dabfae */ /* 0x000fe2000b981a12 */
[----:B------:R-:W-:Y:S02]  /*23b0*/  CS2R R46, SRZ ;  /* 0x00000000002e7805 */ /* 0x000fe4000001ff00 */
[----:B------:R-:W-:Y:S02]  /*23c0*/  CS2R R44, SRZ ;  /* 0x00000000002c7805 */ /* 0x000fe4000001ff00 */
[----:B------:R-:W-:Y:S01]  /*23d0*/  CS2R R50, SRZ ;  /* 0x0000000000327805 */ /* 0x000fe2000001ff00 */
[----:B------:R-:W-:Y:S01]  /*23e0*/  @!P3 LDGSTS.E.BYPASS.LTC128B.128 [R218+0x13000], desc[UR18][R20.64+0x80] ;  /* 0x1300008014dabfae */ /* 0x000fe2000b981a12 */
[----:B----4-:R-:W-:-:S02]  /*23f0*/  @!P3 LEA R2, P1, R14, R2, 0x1 ;  /* 0x000000020e02b211 */ /* 0x010fc400078208ff */
[----:B------:R-:W-:Y:S01]  /*2400*/  CS2R R48, SRZ ;  /* 0x0000000000307805 */ /* 0x000fe2000001ff00 */
[----:B--2---:R-:W-:Y:S01]  /*2410*/  @!P4 IMAD R10, R215, UR13, R25 ;  /* 0x0000000dd70acc24 */ /* 0x004fe2000f8e0219 */
[----:B------:R-:W0:Y:S01]  /*2420*/  LDGDEPBAR ;  /* 0x00000000000079af */ /* 0x000e220000000000 */
[----:B------:R-:W-:Y:S02]  /*2430*/  @!P3 LEA.HI.X R3, R14, R3, R6, 0x1, P1 ;  /* 0x000000030e03b211 */ /* 0x000fe400008f0c06 */
[----:B------:R-:W-:Y:S02]  /*2440*/  CS2R R42, SRZ ;  /* 0x00000000002a7805 */ /* 0x000fe4000001ff00 */
[----:B------:R-:W-:Y:S01]  /*2450*/  ISETP.GE.AND P1, PT, R213, R12, PT ;  /* 0x0000000cd500720c */ /* 0x000fe20003f26270 */
[----:B------:R-:W-:Y:S01]  /*2460*/  @!P0 LDGSTS.E.BYPASS.LTC128B.128 [R218+0x8000], desc[UR18][R226.64] ;  /* 0x08000000e2da8fae */ /* 0x000fe2000b981a12 */
[----:B------:R-:W-:Y:S02]  /*2470*/  @!P4 LEA.HI.X R5, R24, R5, R10, 0x1, P5 ;  /* 0x000000051805c211 */ /* 0x000fe400028f0c0a */
[----:B------:R-:W-:Y:S01]  /*2480*/  CS2R R40, SRZ ;  /* 0x0000000000287805 */ /* 0x000fe2000001ff00 */
[----:B------:R-:W1:Y:S01]  /*2490*/  LDC.64 R10, c[0x0][0x528] ;  /* 0x00014a00ff0a7b82 */ /* 0x000e620000000a00 */
[----:B------:R-:W-:Y:S01]  /*24a0*/  @!P0 LDGSTS.E.BYPASS.LTC128B.128 [R218+0xa000], desc[UR18][R226.64+0x80] ;  /* 0x0a000080e2da8fae */ /* 0x000fe2000b981a12 */
        /* <DEDUP_REMOVED lines=8> */
[----:B------:R-:W-:-:S02]  /*2530*/  UIADD3 UR5, UPT, UPT, UR21, 0x40, URZ ;  /* 0x0000004015057890 */ /* 0x000fc4000fffe0ff */
[----:B------:R-:W-:Y:S01]  /*2540*/  USHF.L.U32 UR26, UR26, 0x3, URZ ;  /* 0x000000031a1a7899 */ /* 0x000fe200080006ff */
[----:B------:R2:W-:Y:S01]  /*2550*/  @P2 STS.128 [R218+0x9000], RZ ;  /* 0x009000ffda002388 */ /* 0x0005e20000000c00 */
[----:B------:R-:W4:Y:S03]  /*2560*/  LDCU UR4, c[0x0][0x3e0] ;  /* 0x00007c00ff0477ac */ /* 0x000f260008000800 */
[----:B------:R2:W-:Y:S01]  /*2570*/  @P2 STS.128 [R218+0xb000], RZ ;  /* 0x00b000ffda002388 */ /* 0x0005e20000000c00 */
[----:B------:R-:W1:Y:S03]  /*2580*/  LDCU UR7, c[0x0][0x45c] ;  /* 0x00008b80ff0777ac */ /* 0x000e660008000800 */
[----:B------:R-:W-:Y:S01]  /*2590*/  @!PT LDS RZ, [RZ] ;  /* 0x00000000fffff984 */ /* 0x000fe20000000800 */
[----:B------:R-:W-:Y:S01]  /*25a0*/  @!PT LDS RZ, [RZ] ;  /* 0x00000000fffff984 */ /* 0x000fe20000000800 */
[----:B------:R-:W-:Y:S01]  /*25b0*/  @!PT LDS RZ, [RZ] ;  /* 0x00000000fffff984 */ /* 0x000fe20000000800 */
[----:B------:R-:W-:Y:S01]  /*25c0*/  @!P2 LDGSTS.E.BYPASS.LTC128B.128 [R218+0x9000], desc[UR18][R16.64] ;  /* 0x0900000010daafae */ /* 0x000fe2000b981a12 */
[----:B------:R-:W1:Y:S03]  /*25d0*/  LDCU.U8 UR6, c[0x0][0x4f8] ;  /* 0x00009f00ff0677ac */ /* 0x000e660008000000 */
[----:B------:R-:W-:Y:S04]  /*25e0*/  @!P2 LDGSTS.E.BYPASS.LTC128B.128 [R218+0xb000], desc[UR18][R16.64+0x80] ;  /* 0x0b00008010daafae */ /* 0x000fe8000b981a12 */
[----:B------:R-:W-:Y:S04]  /*25f0*/  @!P0 LDGSTS.E.BYPASS.LTC128B.128 [R233], desc[UR18][R224.64] ;  /* 0x00000000e0e98fae */ /* 0x000fe8000b981a12 */
[----:B------:R-:W-:Y:S04]  /*2600*/  @!P0 LDGSTS.E.BYPASS.LTC128B.128 [R233+0x2000], desc[UR18][R224.64+0x80] ;  /* 0x02000080e0e98fae */ /* 0x000fe8000b981a12 */
[----:B------:R2:W-:Y:S04]  /*2610*/  @P0 STS.128 [R233], RZ ;  /* 0x000000ffe9000388 */ /* 0x0005e80000000c00 */
[----:B------:R2:W-:Y:S04]  /*2620*/  @P0 STS.128 [R233+0x2000], RZ ;  /* 0x002000ffe9000388 */ /* 0x0005e80000000c00 */
[----:B------:R2:W-:Y:S04]  /*2630*/  @P2 STS.128 [R233+0x1000], RZ ;  /* 0x001000ffe9002388 */ /* 0x0005e80000000c00 */
[----:B------:R2:W-:Y:S04]  /*2640*/  @P2 STS.128 [R233+0x3000], RZ ;  /* 0x003000ffe9002388 */ /* 0x0005e80000000c00 */
[----:B------:R-:W-:Y:S01]  /*2650*/  @!PT LDS RZ, [RZ] ;  /* 0x00000000fffff984 */ /* 0x000fe20000000800 */
[----:B------:R-:W-:Y:S01]  /*2660*/  @!PT LDS RZ, [RZ] ;  /* 0x00000000fffff984 */ /* 0x000fe20000000800 */
[----:B------:R-:W-:Y:S01]  /*2670*/  @!PT LDS RZ, [RZ] ;  /* 0x00000000fffff984 */ /* 0x000fe20000000800 */
[----:B------:R-:W-:Y:S04]  /*2680*/  @!P2 LDGSTS.E.BYPASS.LTC128B.128 [R233+0x1000], desc[UR18][R8.64] ;  /* 0x0100000008e9afae */ /* 0x000fe8000b981a12 */
[----:B------:R3:W-:Y:S04]  /*2690*/  @!P2 LDGSTS.E.BYPASS.LTC128B.128 [R233+0x3000], desc[UR18][R8.64+0x80] ;  /* 0x0300008008e9afae */ /* 0x0007e8000b981a12 */
[----:B------:R-:W-:Y:S04]  /*26a0*/  @!P4 LDGSTS.E.BYPASS.LTC128B.128 [R218+0xc000], desc[UR18][R4.64] ;  /* 0x0c00000004dacfae */ /* 0x000fe8000b981a12 */
[----:B------:R4:W-:Y:S04]  /*26b0*/  @!P4 LDGSTS.E.BYPASS.LTC128B.128 [R218+0xe000], desc[UR18][R4.64+0x80] ;  /* 0x0e00008004dacfae */ /* 0x0009e8000b981a12 */
[----:B------:R2:W-:Y:S04]  /*26c0*/  @P4 STS.128 [R218+0xc000], RZ ;  /* 0x00c000ffda004388 */ /* 0x0005e80000000c00 */
[----:B------:R2:W-:Y:S04]  /*26d0*/  @P4 STS.128 [R218+0xe000], RZ ;  /* 0x00e000ffda004388 */ /* 0x0005e80000000c00 */
[----:B------:R2:W-:Y:S04]  /*26e0*/  @P3 STS.128 [R218+0xd000], RZ ;  /* 0x00d000ffda003388 */ /* 0x0005e80000000c00 */
[----:B------:R2:W-:Y:S01]  /*26f0*/  @P3 STS.128 [R218+0xf000], RZ ;  /* 0x00f000ffda003388 */ /* 0x0005e20000000c00 */
[----:B---3--:R-:W-:-:S03]  /*2700*/  VIADD R9, R213, 0x8 ;  /* 0x00000008d5097836 */ /* 0x008fc60000000000 */
[----:B------:R-:W-:Y:S01]  /*2710*/  @!PT LDS RZ, [RZ] ;  /* 0x00000000fffff984 */ /* 0x000fe20000000800 */
[----:B------:R-:W-:Y:S01]  /*2720*/  @!PT LDS RZ, [RZ] ;  /* 0x00000000fffff984 */ /* 0x000fe20000000800 */
[----:B------:R-:W-:Y:S01]  /*2730*/  @!PT LDS RZ, [RZ] ;  /* 0x00000000fffff984 */ /* 0x000fe20000000800 */
[----:B------:R-:W-:Y:S04]  /*2740*/  @!P3 LDGSTS.E.BYPASS.LTC128B.128 [R218+0xd000], desc[UR18][R2.64] ;  /* 0x0d00000002dabfae */ /* 0x000fe8000b981a12 */
[----:B------:R3:W-:Y:S01]  /*2750*/  @!P3 LDGSTS.E.BYPASS.LTC128B.128 [R218+0xf000], desc[UR18][R2.64+0x80] ;  /* 0x0f00008002dabfae */ /* 0x0007e2000b981a12 */
[----:B------:R-:W-:Y:S01]  /*2760*/  ISETP.GE.AND P0, PT, R9, R12, PT ;  /* 0x0000000c0900720c */ /* 0x000fe20003f06270 */
[----:B------:R-:W-:Y:S02]  /*2770*/  IMAD.WIDE.U32 R12, R213, 0x4, R246 ;  /* 0x00000004d50c7825 */ /* 0x000fe400078e00f6 */
[----:B------:R-:W0:Y:S04]  /*2780*/  LDGDEPBAR ;  /* 0x00000000000079af */ /* 0x000e280000000000 */
[----:B------:R2:W5:Y:S06]  /*2790*/  @!P1 LDG.E R231, desc[UR18][R12.64] ;  /* 0x000000120ce79981 */ /* 0x00056c000c1e1900 */
[----:B------:R2:W5:Y:S01]  /*27a0*/  @!P0 LDG.E R230, desc[UR18][R12.64+0x20] ;  /* 0x000020120ce68981 */ /* 0x000562000c1e1900 */
[----:B------:R-:W-:-:S04]  /*27b0*/  DEPBAR.LE SB0, 0x1 ;  /* 0x000080400000791a */ /* 0x000fc80000000000 */
[----:B------:R-:W-:Y:S06]  /*27c0*/  BAR.SYNC.DEFER_BLOCKING 0x0 ;  /* 0x0000000000007b1d */ /* 0x000fec0000010000 */
[----:B-1----:R-:W3:Y:S04]  /*27d0*/  LDG.E.64 R8, desc[UR18][R10.64+0x8] ;  /* 0x000008120a087981 */ /* 0x002ee8000c1e1b00 */
[----:B------:R-:W2:Y:S01]  /*27e0*/  LDG.E.64 R2, desc[UR18][R10.64] ;  /* 0x000000120a027981 */ /* 0x000ea2000c1e1b00 */
[----:B----4-:R-:W-:Y:S01]  /*27f0*/  IADD3 R4, PT, PT, R232, R213, R236 ;  /* 0x000000d5e8047210 */ /* 0x010fe20007ffe0ec */
[----:B------:R-:W-:Y:S01]  /*2800*/  IMAD R5, R214, UR24, R211 ;  /* 0x00000018d6057c24 */ /* 0x000fe2000f8e02d3 */
[----:B------:R-:W-:Y:S01]  /*2810*/  CS2R R26, SRZ ;  /* 0x00000000001a7805 */ /* 0x000fe2000001ff00 */
[----:B------:R1:W4:Y:S01]  /*2820*/  LDSM.16.M88.4 R116, [R206] ;  /* 0x00000000ce74783b */ /* 0x0003220000000200 */
[----:B------:R-:W-:Y:S01]  /*2830*/  IMAD.SHL.U32 R6, R0, 0x2, RZ ;  /* 0x0000000200067824 */ /* 0x000fe200078e00ff */
[----:B------:R-:W-:Y:S01]  /*2840*/  CS2R R24, SRZ ;  /* 0x0000000000187805 */ /* 0x000fe2000001ff00 */
[----:B------:R-:W-:Y:S01]  /*2850*/  IMAD.IADD R229, R4, 0x1, -R229 ;  /* 0x0000000104e57824 */ /* 0x000fe200078e0ae5 */
[----:B------:R1:W1:Y:S01]  /*2860*/  LDSM.16.M88.4 R120, [R206+0x800] ;  /* 0x00080000ce78783b */ /* 0x0002620000000200 */
[----:B------:R-:W-:Y:S01]  /*2870*/  IMAD.IADD R4, R207, 0x1, R200 ;  /* 0x00000001cf047824 */ /* 0x000fe200078e02c8 */
[----:B------:R-:W-:Y:S01]  /*2880*/  LOP3.LUT R0, R6, 0x6, RZ, 0xc0, !PT ;  /* 0x0000000606007812 */ /* 0x000fe200078ec0ff */
[----:B------:R-:W-:Y:S01]  /*2890*/  IMAD.SHL.U32 R5, R5, 0x20, RZ ;  /* 0x0000002005057824 */ /* 0x000fe200078e00ff */
[----:B------:R1:W1:Y:S01]  /*28a0*/  LDSM.16.M88.4 R124, [R199] ;  /* 0x00000000c77c783b */ /* 0x0002620000000200 */
[----:B------:R-:W-:-:S02]  /*28b0*/  CS2R R22, SRZ ;  /* 0x0000000000167805 */ /* 0x000fc4000001ff00 */
[----:B------:R-:W-:Y:S01]  /*28c0*/  LOP3.LUT R239, R0, 0xe0, R239, 0xf8, !PT ;  /* 0x000000e000ef7812 */ /* 0x000fe200078ef8ef */
[----:B------:R-:W-:Y:S01]  /*28d0*/  IMAD.IADD R0, R208, 0x1, R207 ;  /* 0x00000001d0007824 */ /* 0x000fe200078e02cf */
[----:B------:R1:W1:Y:S01]  /*28e0*/  LDSM.16.M88.4 R140, [R4] ;  /* 0x00000000048c783b */ /* 0x0002620000000200 */
[----:B------:R-:W-:Y:S02]  /*28f0*/  SHF.R.S32.HI R228, RZ, 0x1f, R5 ;  /* 0x0000001fffe47819 */ /* 0x000fe40000011405 */
[----:B------:R-:W-:Y:S01]  /*2900*/  CS2R R20, SRZ ;  /* 0x0000000000147805 */ /* 0x000fe2000001ff00 */
[----:B------:R-:W-:Y:S01]  /*2910*/  IMAD R243, R234, 0x4, R243 ;  /* 0x00000004eaf37824 */ /* 0x000fe200078e02f3 */
[----:B------:R1:W1:Y:S01]  /*2920*/  LDSM.16.M88.4 R144, [R4+0x800] ;  /* 0x000800000490783b */ /* 0x0002620000000200 */
[----:B------:R-:W-:Y:S01]  /*2930*/  IMAD.IADD R197, R210, 0x1, R197 ;  /* 0x00000001d2c57824 */ /* 0x000fe200078e02c5 */
[----:B------:R-:W-:Y:S01]  /*2940*/  USHF.L.U32 UR10, UR10, 0x6, URZ ;  /* 0x000000060a0a7899 */ /* 0x000fe200080006ff */
[----:B------:R-:W-:Y:S01]  /*2950*/  VIADD R239, R239, UR21 ;  /* 0x00000015efef7c36 */ /* 0x000fe20008000000 */
[----:B------:R1:W1:Y:S04]  /*2960*/  LDSM.16.M88.4 R172, [R4+0x2000] ;  /* 0x0020000004ac783b */ /* 0x0002680000000200 */
[----:B------:R1:W1:Y:S04]  /*2970*/  LDSM.16.M88.4 R176, [R4+0x2800] ;  /* 0x0028000004b0783b */ /* 0x0002680000000200 */
        /* <DEDUP_REMOVED lines=8> */
[----:B------:R1:W1:Y:S01]  /*2a00*/  LDSM.16.M88.4 R168, [R200+0x2800] ;  /* 0x00280000c8a8783b */ /* 0x0002620000000200 */
[----:B---3--:R-:W-:-:S04]  /*2a10*/  IADD3 R248, P1, P0, R5, R8, R248 ;  /* 0x0000000805f87210 */ /* 0x008fc8000783e0f8 */
[----:B------:R-:W-:Y:S01]  /*2a20*/  IADD3.X R228, PT, PT, R228, R9, RZ, P1, P0 ;  /* 0x00000009e4e47210 */ /* 0x000fe20000fe04ff */
[----:B------:R-:W-:Y:S01]  /*2a30*/  IMAD.WIDE.U32 R248, R248, -0x2daee0ad, RZ ;  /* 0xd2511f53f8f87825 */ /* 0x000fe200078e00ff */
[----:B--2---:R-:W-:Y:S02]  /*2a40*/  R2UR UR32, R3 ;  /* 0x00000000032072ca */ /* 0x004fe400000e0000 */
[----:B------:R-:W-:Y:S01]  /*2a50*/  R2UR UR33, R2 ;  /* 0x00000000022172ca */ /* 0x000fe200000e0000 */
[----:B------:R-:W-:Y:S01]  /*2a60*/  IMAD.IADD R2, R212, 0x1, R207 ;  /* 0x00000001d4027824 */ /* 0x000fe200078e02cf */
[----:B------:R-:W-:Y:S01]  /*2a70*/  LOP3.LUT P0, RZ, R241, 0x4, RZ, 0xc0, !PT ;  /* 0x00000004f1ff7812 */ /* 0x000fe2000780c0ff */
[----:B------:R-:W-:Y:S01]  /*2a80*/  IMAD.IADD R3, R207, 0x1, R202 ;  /* 0x00000001cf037824 */ /* 0x000fe200078e02ca */
[----:B------:R-:W-:Y:S02]  /*2a90*/  SHF.R.U32.HI R241, RZ, 0x7, R241 ;  /* 0x00000007fff17819 */ /* 0x000fe400000116f1 */
[----:B------:R-:W-:-:S05]  /*2aa0*/  SEL R242, R242, 0xfffffff0, !P0 ;  /* 0xfffffff0f2f27807 */ /* 0x000fca0004000000 */
[----:B------:R-:W-:Y:S01]  /*2ab0*/  IMAD.IADD R240, R217, 0x1, R242 ;  /* 0x00000001d9f07824 */ /* 0x000fe200078e02f2 */
[----:B------:R-:W-:Y:S02]  /*2ac0*/  UIADD3 UR30, UPT, UPT, UR32, -0x4498517b, URZ ;  /* 0xbb67ae85201e7890 */ /* 0x000fe4000fffe0ff */
[----:B------:R-:W-:Y:S02]  /*2ad0*/  UIADD3 UR31, UPT, UPT, UR33, -0x61c88647, URZ ;  /* 0x9e3779b9211f7890 */ /* 0x000fe4000fffe0ff */
[----:B------:R-:W-:Y:S02]  /*2ae0*/  UIADD3 UR29, UPT, UPT, UR33, 0x3c6ef372, URZ ;  /* 0x3c6ef372211d7890 */ /* 0x000fe4000fffe0ff */
[----:B------:R-:W-:Y:S02]  /*2af0*/  UIADD3 UR28, UPT, UPT, UR32, 0x76cf5d0a, URZ ;  /* 0x76cf5d0a201c7890 */ /* 0x000fe4000fffe0ff */
[----:B------:R-:W-:Y:S02]  /*2b00*/  UIADD3 UR24, UPT, UPT, UR33, -0x255992d5, URZ ;  /* 0xdaa66d2b21187890 */ /* 0x000fe4000fffe0ff */
[----:B------:R-:W-:-:S02]  /*2b10*/  UIADD3 UR20, UPT, UPT, UR32, 0x32370b8f, URZ ;  /* 0x32370b8f20147890 */ /* 0x000fc4000fffe0ff */
[----:B------:R-:W-:Y:S02]  /*2b20*/  UIADD3 UR15, UPT, UPT, UR33, 0x78dde6e4, URZ ;  /* 0x78dde6e4210f7890 */ /* 0x000fe4000fffe0ff */
[----:B------:R-:W-:Y:S02]  /*2b30*/  UIADD3 UR14, UPT, UPT, UR32, -0x126145ec, URZ ;  /* 0xed9eba14200e7890 */ /* 0x000fe4000fffe0ff */
[----:B------:R-:W-:Y:S02]  /*2b40*/  UIADD3 UR13, UPT, UPT, UR33, 0x1715609d, URZ ;  /* 0x1715609d210d7890 */ /* 0x000fe4000fffe0ff */
[----:B------:R-:W-:Y:S02]  /*2b50*/  UIADD3 UR12, UPT, UPT, UR32, -0x56f99767, URZ ;  /* 0xa9066899200c7890 */ /* 0x000fe4000fffe0ff */
[----:B------:R-:W-:Y:S02]  /*2b60*/  UIADD3 UR11, UPT, UPT, UR33, -0x4ab325aa, URZ ;  /* 0xb54cda56210b7890 */ /* 0x000fe4000fffe0ff */
[----:B-1--4-:R-:W-:-:S12]  /*2b70*/  UIADD3 UR21, UPT, UPT, UR32, 0x646e171e, URZ ;  /* 0x646e171e20157890 */ /* 0x012fd8000fffe0ff */
.L_x_562:
[----:B------:R-:W0:Y:S01]  /*2b80*/  LDGDEPBAR ;  /* 0x00000000000079af */ /* 0x000e220000000000 */
[--C-:B------:R-:W-:Y:S01]  /*2b90*/  IMAD.IADD R181, R207, 0x1, R198.reuse ;  /* 0x00000001cfb57824 */ /* 0x100fe200078e02c6 */
[----:B------:R-:W-:Y:S01]  /*2ba0*/  LEA R194, P0, R213, R222, 0x2 ;  /* 0x000000ded5c27211 */ /* 0x000fe200078010ff */
[----:B------:R-:W-:Y:S02]  /*2bb0*/  IMAD.IADD R182, R209, 0x1, R198 ;  /* 0x00000001d1b67824 */ /* 0x000fe400078e02c6 */
[----:B-----5:R-:W-:Y:S01]  /*2bc0*/  FMUL.FTZ R252, R231, 1.4426950216293334961 ;  /* 0x3fb8aa3be7fc7820 */ /* 0x020fe20000410000 */
[----:B------:R-:W-:Y:S01]  /*2bd0*/  VIADD R232, R232, 0xffffffc0 ;  /* 0xffffffc0e8e87836 */ /* 0x000fe20000000000 */
[----:B------:R-:W-:Y:S01]  /*2be0*/  LEA.HI.X R195, R213, R223, RZ, 0x2, P0 ;  /* 0x000000dfd5c37211 */ /* 0x000fe200000f14ff */
[----:B------:R-:W-:Y:S01]  /*2bf0*/  IMAD.IADD R180, R207, 0x1, R182 ;  /* 0x00000001cfb47824 */ /* 0x000fe200078e02b6 */
[----:B------:R-:W-:Y:S01]  /*2c00*/  FSETP.NEU.FTZ.AND P6, PT, R231, -INF , PT ;  /* 0xff800000e700780b */ /* 0x000fe20003fdd000 */
[----:B------:R-:W-:Y:S01]  /*2c10*/  FMUL.FTZ R189, R230, 1.4426950216293334961 ;  /* 0x3fb8aa3be6bd7820 */ /* 0x000fe20000410000 */
[----:B------:R-:W-:Y:S01]  /*2c20*/  ISETP.GE.AND P5, PT, R232, R220, PT ;  /* 0x000000dce800720c */ /* 0x000fe20003fa6270 */
[----:B------:R-:W-:Y:S01]  /*2c30*/  IMAD.U32 R184, RZ, RZ, UR17 ;  /* 0x00000011ffb87e24 */ /* 0x000fe2000f8e00ff */
[----:B------:R-:W-:Y:S01]  /*2c40*/  FSEL R252, R252, RZ, P6 ;  /* 0x000000fffcfc7208 */ /* 0x000fe20003000000 */
[----:B------:R-:W-:Y:S01]  /*2c50*/  VIADD R243, R243, 0xfffffffc ;  /* 0xfffffffcf3f37836 */ /* 0x000fe20000000000 */
[----:B------:R-:W-:Y:S01]  /*2c60*/  ISETP.GT.AND P5, PT, R236, UR5, P5 ;  /* 0x00000005ec007c0c */ /* 0x000fe2000afa4270 */
[----:B------:R-:W-:Y:S01]  /*2c70*/  IMAD R183, R184, 0x2, R241 ;  /* 0x00000002b8b77824 */ /* 0x000fe200078e02f1 */
[----:B------:R-:W-:Y:S01]  /*2c80*/  FSETP.NEU.FTZ.AND P3, PT, R230, -INF , PT ;  /* 0xff800000e600780b */ /* 0x000fe20003f7d000 */
[----:B------:R-:W-:Y:S03]  /*2c90*/  IMAD.WIDE.U32 R186, R243, -0x326172a9, RZ ;  /* 0xcd9e8d57f3ba7825 */ /* 0x000fe600078e00ff */
[----:B------:R-:W-:Y:S01]  /*2ca0*/  LOP3.LUT R192, R183, UR32, R249, 0x96, !PT ;  /* 0x00000020b7c07c12 */ /* 0x000fe2000f8e96f9 */
[----:B------:R-:W-:Y:S01]  /*2cb0*/  VIADD R234, R234, 0xffffffff ;  /* 0xffffffffeaea7836 */ /* 0x000fe20000000000 */
[----:B------:R-:W-:Y:S01]  /*2cc0*/  LOP3.LUT R184, R228, UR33, R187, 0x96, !PT ;  /* 0x00000021e4b87c12 */ /* 0x000fe2000f8e96bb */
[----:B------:R-:W-:Y:S04]  /*2cd0*/  DEPBAR.LE SB0, 0x0 ;  /* 0x000080000000791a */ /* 0x000fe80000000000 */
[----:B------:R-:W-:Y:S01]  /*2ce0*/  BAR.SYNC.DEFER_BLOCKING 0x0 ;  /* 0x0000000000007b1d */ /* 0x000fe20000010000 */
[--C-:B------:R-:W-:Y:S01]  /*2cf0*/  @!P5 VIADDMNMX R188, R229, 0xffffffc9, R236.reuse, PT ;  /* 0xffffffc9e5bcd846 */ /* 0x100fe200038001ec */
[----:B------:R-:W-:Y:S01]  /*2d00*/  @!P5 VIADD R185, R239, 0x8 ;  /* 0x00000008efb9d836 */ /* 0x000fe20000000000 */
[----:B------:R-:W-:Y:S01]  /*2d10*/  @!P5 VIADDMNMX R190, R229, 0xffffffc1, R236, PT ;  /* 0xffffffc1e5bed846 */ /* 0x000fe200038001ec */
[----:B------:R-:W-:Y:S02]  /*2d20*/  @!P5 VIADD R187, R239, 0x1 ;  /* 0x00000001efbbd836 */ /* 0x000fe40000000000 */
[----:B------:R-:W-:Y:S01]  /*2d30*/  IMAD.WIDE.U32 R192, R192, -0x326172a9, RZ ;  /* 0xcd9e8d57c0c07825 */ /* 0x000fe200078e00ff */
[-C--:B------:R-:W-:Y:S02]  /*2d40*/  @!P5 ISETP.GE.AND P0, PT, R185, R188.reuse, PT ;  /* 0x000000bcb900d20c */ /* 0x080fe40003f06270 */
[----:B------:R-:W-:Y:S02]  /*2d50*/  @!P5 ISETP.GE.AND P4, PT, R187, R188, PT ;  /* 0x000000bcbb00d20c */ /* 0x000fe40003f86270 */
[-C--:B------:R-:W-:Y:S01]  /*2d60*/  @!P5 ISETP.GE.AND P2, PT, R185, R190.reuse, PT ;  /* 0x000000beb900d20c */ /* 0x080fe20003f46270 */
[----:B------:R-:W-:Y:S01]  /*2d70*/  IMAD.WIDE.U32 R184, R184, -0x2daee0ad, RZ ;  /* 0xd2511f53b8b87825 */ /* 0x000fe200078e00ff */
[-C--:B------:R-:W-:Y:S02]  /*2d80*/  @!P5 ISETP.GE.AND P6, PT, R239, R190.reuse, PT ;  /* 0x000000beef00d20c */ /* 0x080fe40003fc6270 */
[-C--:B------:R-:W-:Y:S01]  /*2d90*/  @!P5 ISETP.GE.AND P1, PT, R187, R190.reuse, PT ;  /* 0x000000bebb00d20c */ /* 0x080fe20003f26270 */
[C---:B------:R-:W-:Y:S01]  /*2da0*/  @!P5 VIADD R187, R239.reuse, 0x9 ;  /* 0x00000009efbbd836 */ /* 0x040fe20000000000 */
[----:B------:R-:W-:Y:S02]  /*2db0*/  LOP3.LUT R183, R186, UR31, R193, 0x96, !PT ;  /* 0x0000001fbab77c12 */ /* 0x000fe4000f8e96c1 */
[----:B------:R-:W-:Y:S01]  /*2dc0*/  LOP3.LUT R186, R248, UR30, R185, 0x96, !PT ;  /* 0x0000001ef8ba7c12 */ /* 0x000fe2000f8e96b9 */
[----:B------:R-:W-:Y:S01]  /*2dd0*/  @!P5 VIADD R185, R239, 0x10 ;  /* 0x00000010efb9d836 */ /* 0x000fe20000000000 */
[----:B------:R-:W-:Y:S08]  /*2de0*/  LDSM.16.M88.4 R52, [R198] ;  /* 0x00000000c634783b */ /* 0x000ff00000000200 */
[----:B------:R-:W1:Y:S08]  /*2df0*/  LDSM.16.M88.4 R56, [R206+-0x4000] ;  /* 0xffc00000ce38783b */ /* 0x000e700000000200 */
[----:B------:R-:W2:Y:S08]  /*2e00*/  LDSM.16.M88.4 R60, [R206+-0x3800] ;  /* 0xffc80000ce3c783b */ /* 0x000eb00000000200 */
[----:B------:R-:W-:Y:S08]  /*2e10*/  LDSM.16.M88.4 R64, [R181] ;  /* 0x00000000b540783b */ /* 0x000ff00000000200 */
[----:B------:R-:W3:Y:S08]  /*2e20*/  LDSM.16.M88.4 R100, [R199+-0x4000] ;  /* 0xffc00000c764783b */ /* 0x000ef00000000200 */
[----:B------:R-:W4:Y:S01]  /*2e30*/  LDSM.16.M88.4 R104, [R199+-0x3800] ;  /* 0xffc80000c768783b */ /* 0x000f220000000200 */
[C---:B-1----:R-:W-:Y:S07]  /*2e40*/  HMMA.16816.F32 R4, R52.reuse, R56, RZ ;  /* 0x000000383404723c */ /* 0x042fee00000018ff */
[----:B------:R-:W-:Y:S01]  /*2e50*/  LDSM.16.M88.4 R108, [R182] ;  /* 0x00000000b66c783b */ /* 0x000fe20000000200 */
[C---:B------:R-:W-:Y:S07]  /*2e60*/  HMMA.16816.F32 R8, R52.reuse, R58, RZ ;  /* 0x0000003a3408723c */ /* 0x040fee00000018ff */
[----:B------:R-:W1:Y:S01]  /*2e70*/  LDSM.16.M88.4 R56, [R200+-0x4000] ;  /* 0xffc00000c838783b */ /* 0x000e620000000200 */
[C---:B--2---:R-:W-:Y:S07]  /*2e80*/  HMMA.16816.F32 R12, R52.reuse, R60, RZ ;  /* 0x0000003c340c723c */ /* 0x044fee00000018ff */
[----:B------:R-:W-:Y:S01]  /*2e90*/  LDSM.16.M88.4 R112, [R205+-0x4000] ;  /* 0xffc00000cd70783b */ /* 0x000fe20000000200 */
[----:B------:R-:W-:Y:S07]  /*2ea0*/  HMMA.16816.F32 R16, R52, R62, RZ ;  /* 0x0000003e3410723c */ /* 0x000fee00000018ff */
[----:B------:R-:W2:Y:S01]  /*2eb0*/  LDSM.16.M88.4 R52, [R200+-0x3800] ;  /* 0xffc80000c834783b */ /* 0x000ea20000000200 */
[C---:B---3--:R-:W-:Y:S07]  /*2ec0*/  HMMA.16816.F32 R4, R64.reuse, R100, R4 ;  /* 0x000000644004723c */ /* 0x048fee0000001804 */
[----:B------:R-:W3:Y:S01]  /*2ed0*/  LDSM.16.M88.4 R60, [R180] ;  /* 0x00000000b43c783b */ /* 0x000ee20000000200 */
[C---:B------:R-:W-:Y:S07]  /*2ee0*/  HMMA.16816.F32 R8, R64.reuse, R102, R8 ;  /* 0x000000664008723c */ /* 0x040fee0000001808 */
[----:B------:R-:W3:Y:S01]  /*2ef0*/  LDSM.16.M88.4 R100, [R205+-0x3800] ;  /* 0xffc80000cd64783b */ /* 0x000ee20000000200 */
[C---:B----4-:R-:W-:Y:S08]  /*2f00*/  HMMA.16816.F32 R12, R64.reuse, R104, R12 ;  /* 0x00000068400c723c */ /* 0x050ff0000000180c */
[----:B------:R-:W-:Y:S01]  /*2f10*/  HMMA.16816.F32 R16, R64, R106, R16 ;  /* 0x0000006a4010723c */ /* 0x000fe20000001810 */
[----:B------:R-:W-:Y:S07]  /*2f20*/  LDSM.16.M88.4 R64, [R206+-0x2000] ;  /* 0xffe00000ce40783b */ /* 0x000fee0000000200 */
[C---:B-1----:R-:W-:Y:S01]  /*2f30*/  HMMA.16816.F32 R4, R108.reuse, R56, R4 ;  /* 0x000000386c04723c */ /* 0x042fe20000001804 */
[----:B------:R-:W-:Y:S07]  /*2f40*/  LDSM.16.M88.4 R104, [R206+-0x1800] ;  /* 0xffe80000ce68783b */ /* 0x000fee0000000200 */
[C---:B------:R-:W-:Y:S01]  /*2f50*/  HMMA.16816.F32 R8, R108.reuse, R58, R8 ;  /* 0x0000003a6c08723c */ /* 0x040fe20000001808 */
[----:B------:R-:W1:Y:S07]  /*2f60*/  LDSM.16.M88.4 R56, [R198+0x2000] ;  /* 0x00200000c638783b */ /* 0x000e6e0000000200 */
[C---:B--2---:R-:W-:Y:S08]  /*2f70*/  HMMA.16816.F32 R12, R108.reuse, R52, R12 ;  /* 0x000000346c0c723c */ /* 0x044ff0000000180c */
[----:B------:R-:W-:Y:S01]  /*2f80*/  HMMA.16816.F32 R16, R108, R54, R16 ;  /* 0x000000366c10723c */ /* 0x000fe20000001810 */
[----:B------:R-:W-:Y:S07]  /*2f90*/  LDSM.16.M88.4 R52, [R181+0x2000] ;  /* 0x00200000b534783b */ /* 0x000fee0000000200 */
[C---:B---3--:R-:W-:Y:S01]  /*2fa0*/  HMMA.16816.F32 R4, R60.reuse, R112, R4 ;  /* 0x000000703c04723c */ /* 0x048fe20000001804 */
[----:B------:R-:W2:Y:S07]  /*2fb0*/  LDSM.16.M88.4 R108, [R199+-0x2000] ;  /* 0xffe00000c76c783b */ /* 0x000eae0000000200 */
[C---:B------:R-:W-:Y:S01]  /*2fc0*/  HMMA.16816.F32 R8, R60.reuse, R114, R8 ;  /* 0x000000723c08723c */ /* 0x040fe20000001808 */
[----:B------:R-:W3:Y:S07]  /*2fd0*/  LDSM.16.M88.4 R112, [R199+-0x1800] ;  /* 0xffe80000c770783b */ /* 0x000eee0000000200 */
[C---:B------:R-:W-:Y:S08]  /*2fe0*/  HMMA.16816.F32 R12, R60.reuse, R100, R12 ;  /* 0x000000643c0c723c */ /* 0x040ff0000000180c */
[----:B------:R-:W-:Y:S01]  /*2ff0*/  HMMA.16816.F32 R16, R60, R102, R16 ;  /* 0x000000663c10723c */ /* 0x000fe20000001810 */
[----:B------:R-:W-:Y:S07]  /*3000*/  LDSM.16.M88.4 R60, [R182+0x2000] ;  /* 0x00200000b63c783b */ /* 0x000fee0000000200 */
[C---:B-1----:R-:W-:Y:S01]  /*3010*/  HMMA.16816.F32 R4, R56.reuse, R64, R4 ;  /* 0x000000403804723c */ /* 0x042fe20000001804 */
[----:B------:R-:W-:Y:S07]  /*3020*/  LDSM.16.M88.4 R100, [R200+-0x1800] ;  /* 0xffe80000c864783b */ /* 0x000fee0000000200 */
[C---:B------:R-:W-:Y:S01]  /*3030*/  HMMA.16816.F32 R8, R56.reuse, R66, R8 ;  /* 0x000000423808723c */ /* 0x040fe20000001808 */
[----:B------:R-:W1:Y:S07]  /*3040*/  LDSM.16.M88.4 R64, [R200+-0x2000] ;  /* 0xffe00000c840783b */ /* 0x000e6e0000000200 */
[C---:B------:R-:W-:Y:S08]  /*3050*/  HMMA.16816.F32 R12, R56.reuse, R104, R12 ;  /* 0x00000068380c723c */ /* 0x040ff0000000180c */
[----:B------:R-:W-:Y:S01]  /*3060*/  HMMA.16816.F32 R16, R56, R106, R16 ;  /* 0x0000006a3810723c */ /* 0x000fe20000001810 */
[----:B------:R4:W-:Y:S07]  /*3070*/  LDSM.16.M88.4 R56, [R180+0x2000] ;  /* 0x00200000b438783b */ /* 0x0009ee0000000200 */
[C---:B--2---:R-:W-:Y:S01]  /*3080*/  HMMA.16816.F32 R4, R52.reuse, R108, R4 ;  /* 0x0000006c3404723c */ /* 0x044fe20000001804 */
[----:B------:R-:W2:Y:S07]  /*3090*/  LDSM.16.M88.4 R104, [R205+-0x2000] ;  /* 0xffe00000cd68783b */ /* 0x000eae0000000200 */
[C---:B------:R-:W-:Y:S08]  /*30a0*/  HMMA.16816.F32 R8, R52.reuse, R110, R8 ;  /* 0x0000006e3408723c */ /* 0x040ff00000001808 */
[C---:B---3--:R-:W-:Y:S03]  /*30b0*/  HMMA.16816.F32 R12, R52.reuse, R112, R12 ;  /* 0x00000070340c723c */ /* 0x048fe6000000180c */
[----:B----4-:R-:W-:Y:S05]  /*30c0*/  IMAD.WIDE.U32 R180, R183, -0x2daee0ad, RZ ;  /* 0xd2511f53b7b47825 */ /* 0x010fea00078e00ff */
[----:B------:R-:W-:Y:S01]  /*30d0*/  HMMA.16816.F32 R16, R52, R114, R16 ;  /* 0x000000723410723c */ /* 0x000fe20000001810 */
[----:B------:R-:W3:Y:S02]  /*30e0*/  LDSM.16.M88.4 R52, [R205+-0x1800] ;  /* 0xffe80000cd34783b */ /* 0x000ee40000000200 */
[----:B------:R-:W-:Y:S02]  /*30f0*/  FSEL R114, R189, RZ, P3 ;  /* 0x000000ffbd727208 */ /* 0x000fe40001800000 */
[C---:B------:R-:W-:Y:S02]  /*3100*/  @!P5 ISETP.GE.AND P3, PT, R187.reuse, R190, PT ;  /* 0x000000bebb00d20c */ /* 0x040fe40003f66270 */
[----:B------:R-:W-:Y:S01]  /*3110*/  LOP3.LUT R189, R184, UR28, R181, 0x96, !PT ;  /* 0x0000001cb8bd7c12 */ /* 0x000fe2000f8e96b5 */
[C---:B-1----:R-:W-:Y:S08]  /*3120*/  HMMA.16816.F32 R4, R60.reuse, R64, R4 ;  /* 0x000000403c04723c */ /* 0x042ff00000001804 */
[C---:B------:R-:W-:Y:S08]  /*3130*/  HMMA.16816.F32 R8, R60.reuse, R66, R8 ;  /* 0x000000423c08723c */ /* 0x040ff00000001808 */
[C---:B------:R-:W-:Y:S08]  /*3140*/  HMMA.16816.F32 R12, R60.reuse, R100, R12 ;  /* 0x000000643c0c723c */ /* 0x040ff0000000180c */
[----:B------:R-:W-:Y:S08]  /*3150*/  HMMA.16816.F32 R16, R60, R102, R16 ;  /* 0x000000663c10723c */ /* 0x000ff00000001810 */
[C---:B--2---:R-:W-:Y:S08]  /*3160*/  HMMA.16816.F32 R4, R56.reuse, R104, R4 ;  /* 0x000000683804723c */ /* 0x044ff00000001804 */
[C---:B------:R-:W-:Y:S08]  /*3170*/  HMMA.16816.F32 R8, R56.reuse, R106, R8 ;  /* 0x0000006a3808723c */ /* 0x040ff00000001808 */
[C---:B---3--:R-:W-:Y:S03]  /*3180*/  HMMA.16816.F32 R12, R56.reuse, R52, R12 ;  /* 0x00000034380c723c */ /* 0x048fe6000000180c */
[----:B------:R-:W-:Y:S02]  /*3190*/  @!P5 FSEL R4, R4, -INF , !P6 ;  /* 0xff8000000404d808 */ /* 0x000fe40007000000 */
[-C--:B------:R-:W-:Y:S01]  /*31a0*/  @!P5 ISETP.GE.AND P6, PT, R187, R188.reuse, PT ;  /* 0x000000bcbb00d20c */ /* 0x080fe20003fc6270 */
[----:B------:R-:W-:Y:S01]  /*31b0*/  IMAD.WIDE.U32 R186, R186, -0x326172a9, RZ ;  /* 0xcd9e8d57baba7825 */ /* 0x000fe200078e00ff */
[----:B------:R-:W-:Y:S01]  /*31c0*/  @!P5 FSEL R5, R5, -INF , !P1 ;  /* 0xff8000000505d808 */ /* 0x000fe20004800000 */
[----:B------:R-:W-:Y:S03]  /*31d0*/  HMMA.16816.F32 R16, R56, R54, R16 ;  /* 0x000000363810723c */ /* 0x000fe60000001810 */
[--C-:B------:R-:W-:Y:S01]  /*31e0*/  FFMA.FTZ R250, R4, UR7, -R252.reuse ;  /* 0x0000000704fa7c23 */ /* 0x100fe200080108fc */
[----:B------:R-:W-:Y:S01]  /*31f0*/  FFMA.FTZ R191, R5, UR7, -R252 ;  /* 0x0000000705bf7c23 */ /* 0x000fe200080108fc */
[----:B------:R-:W-:Y:S01]  /*3200*/  LOP3.LUT R192, R192, UR29, R187, 0x96, !PT ;  /* 0x0000001dc0c07c12 */ /* 0x000fe2000f8e96bb */
[C---:B------:R-:W-:Y:S01]  /*3210*/  @!P5 VIADD R187, R239.reuse, 0x11 ;  /* 0x00000011efbbd836 */ /* 0x040fe20000000000 */
[----:B------:R1:W-:Y:S01]  /*3220*/  MUFU.EX2 R183, R250 ;  /* 0x000000fa00b77308 */ /* 0x0003e20000000800 */
[-C--:B------:R-:W-:Y:S02]  /*3230*/  @!P5 ISETP.GE.AND P1, PT, R239, R188.reuse, PT ;  /* 0x000000bcef00d20c */ /* 0x080fe40003f26270 */
[----:B------:R-:W-:Y:S01]  /*3240*/  IMAD.WIDE.U32 R192, R192, -0x2daee0ad, RZ ;  /* 0xd2511f53c0c07825 */ /* 0x000fe200078e00ff */
[----:B------:R-:W-:Y:S02]  /*3250*/  @!P5 FSEL R7, R7, -INF , !P4 ;  /* 0xff8000000707d808 */ /* 0x000fe40006000000 */
[----:B------:R-:W-:Y:S04]  /*3260*/  @!P5 FSEL R6, R6, -INF , !P1 ;  /* 0xff8000000606d808 */ /* 0x000fe80004800000 */
[----:B------:R2:W-:Y:S01]  /*3270*/  MUFU.EX2 R184, R191 ;  /* 0x000000bf00b87308 */ /* 0x0005e20000000800 */
[----:B------:R-:W-:Y:S01]  /*3280*/  @!P5 ISETP.GE.AND P4, PT, R185, R188, PT ;  /* 0x000000bcb900d20c */ /* 0x000fe20003f86270 */
[--C-:B------:R-:W-:Y:S01]  /*3290*/  FFMA.FTZ R113, R7, UR7, -R114.reuse ;  /* 0x0000000707717c23 */ /* 0x100fe20008010872 */
[-C--:B------:R-:W-:Y:S02]  /*32a0*/  @!P5 ISETP.GE.AND P1, PT, R185, R190.reuse, PT ;  /* 0x000000beb900d20c */ /* 0x080fe40003f26270 */
[----:B------:R-:W-:Y:S01]  /*32b0*/  LOP3.LUT R185, R180, UR20, R193, 0x96, !PT ;  /* 0x00000014b4b97c12 */ /* 0x000fe2000f8e96c1 */
[----:B------:R-:W-:Y:S01]  /*32c0*/  FFMA.FTZ R193, R6, UR7, -R114 ;  /* 0x0000000706c17c23 */ /* 0x000fe20008010872 */
[----:B------:R-:W-:Y:S01]  /*32d0*/  IMAD.WIDE.U32 R180, R189, -0x326172a9, RZ ;  /* 0xcd9e8d57bdb47825 */ /* 0x000fe200078e00ff */
[----:B------:R-:W-:Y:S02]  /*32e0*/  @!P5 FSEL R9, R9, -INF , !P3 ;  /* 0xff8000000909d808 */ /* 0x000fe40005800000 */
[----:B------:R-:W-:Y:S01]  /*32f0*/  @!P5 FSEL R8, R8, -INF , !P2 ;  /* 0xff8000000808d808 */ /* 0x000fe20005000000 */
[----:B-1----:R-:W-:Y:S01]  /*3300*/  IMAD.WIDE.U32 R250, R185, -0x326172a9, RZ ;  /* 0xcd9e8d57b9fa7825 */ /* 0x002fe200078e00ff */
[----:B------:R-:W-:Y:S01]  /*3310*/  @!P5 ISETP.GE.AND P2, PT, R187, R190, PT ;  /* 0x000000bebb00d20c */ /* 0x000fe20003f46270 */
[----:B------:R1:W-:Y:S01]  /*3320*/  MUFU.EX2 R185, R193 ;  /* 0x000000c100b97308 */ /* 0x0003e20000000800 */
[----:B------:R-:W-:Y:S01]  /*3330*/  LOP3.LUT R186, R186, UR24, R181, 0x96, !PT ;  /* 0x00000018baba7c12 */ /* 0x000fe2000f8e96b5 */
[C---:B------:R-:W-:Y:S01]  /*3340*/  @!P5 VIADD R189, R239.reuse, 0x19 ;  /* 0x00000019efbdd836 */ /* 0x040fe20000000000 */
[----:B------:R-:W-:Y:S01]  /*3350*/  @!P5 FSEL R10, R10, -INF , !P0 ;  /* 0xff8000000a0ad808 */ /* 0x000fe20004000000 */
[----:B--2---:R-:W-:Y:S01]  /*3360*/  @!P5 VIADD R191, R239, 0x18 ;  /* 0x00000018efbfd836 */ /* 0x004fe20000000000 */
[----:B------:R-:W-:Y:S02]  /*3370*/  @!P5 FSEL R12, R12, -INF , !P1 ;  /* 0xff8000000c0cd808 */ /* 0x000fe40004800000 */
[----:B------:R-:W-:Y:S02]  /*3380*/  @!P5 ISETP.GE.AND P3, PT, R187, R188, PT ;  /* 0x000000bcbb00d20c */ /* 0x000fe40003f66270 */
[C---:B------:R-:W-:Y:S02]  /*3390*/  @!P5 ISETP.GE.AND P0, PT, R191.reuse, R190, PT ;  /* 0x000000bebf00d20c */ /* 0x040fe40003f06270 */
[-C--:B------:R-:W-:Y:S01]  /*33a0*/  @!P5 ISETP.GE.AND P1, PT, R191, R188.reuse, PT ;  /* 0x000000bcbf00d20c */ /* 0x080fe20003f26270 */
[--C-:B------:R-:W-:Y:S01]  /*33b0*/  FFMA.FTZ R191, R9, UR7, -R252.reuse ;  /* 0x0000000709bf7c23 */ /* 0x100fe200080108fc */
[----:B------:R-:W-:Y:S02]  /*33c0*/  @!P5 FSEL R13, R13, -INF , !P2 ;  /* 0xff8000000d0dd808 */ /* 0x000fe40005000000 */
[----:B------:R-:W-:Y:S01]  /*33d0*/  LOP3.LUT R187, R180, UR15, R251, 0x96, !PT ;  /* 0x0000000fb4bb7c12 */ /* 0x000fe2000f8e96fb */
[----:B------:R-:W-:Y:S01]  /*33e0*/  IMAD.WIDE.U32 R180, R186, -0x2daee0ad, RZ ;  /* 0xd2511f53bab47825 */ /* 0x000fe200078e00ff */
[----:B------:R-:W-:Y:S01]  /*33f0*/  @!P5 ISETP.GE.AND P2, PT, R189, R188, PT ;  /* 0x000000bcbd00d20c */ /* 0x000fe20003f46270 */
[----:B------:R-:W-:Y:S01]  /*3400*/  MUFU.EX2 R186, R113 ;  /* 0x0000007100ba7308 */ /* 0x000fe20000000800 */
[----:B------:R-:W-:Y:S01]  /*3410*/  @!P5 FSEL R11, R11, -INF , !P6 ;  /* 0xff8000000b0bd808 */ /* 0x000fe20007000000 */
[----:B------:R-:W-:Y:S01]  /*3420*/  FFMA.FTZ R251, R8, UR7, -R252 ;  /* 0x0000000708fb7c23 */ /* 0x000fe200080108fc */
[----:B------:R-:W-:Y:S01]  /*3430*/  @!P5 ISETP.GE.AND P6, PT, R189, R190, PT ;  /* 0x000000bebd00d20c */ /* 0x000fe20003fc6270 */
[--C-:B------:R-:W-:Y:S01]  /*3440*/  FFMA.FTZ R189, R10, UR7, -R114.reuse ;  /* 0x000000070abd7c23 */ /* 0x100fe20008010872 */
[----:B------:R-:W-:Y:S01]  /*3450*/  LOP3.LUT R190, R192, UR14, R181, 0x96, !PT ;  /* 0x0000000ec0be7c12 */ /* 0x000fe2000f8e96b5 */
[----:B-1----:R-:W-:Y:S01]  /*3460*/  IMAD.WIDE.U32 R192, R187, -0x2daee0ad, RZ ;  /* 0xd2511f53bbc07825 */ /* 0x002fe200078e00ff */
[----:B------:R-:W-:Y:S03]  /*3470*/  @!P5 FSEL R14, R14, -INF , !P4 ;  /* 0xff8000000e0ed808 */ /* 0x000fe60006000000 */
[----:B------:R1:W2:Y:S01]  /*3480*/  MUFU.EX2 R188, R191 ;  /* 0x000000bf00bc7308 */ /* 0x0002a20000000800 */
[----:B------:R-:W-:Y:S01]  /*3490*/  @!P5 FSEL R15, R15, -INF , !P3 ;  /* 0xff8000000f0fd808 */ /* 0x000fe20005800000 */
[----:B------:R-:W-:Y:S01]  /*34a0*/  IMAD.WIDE.U32 R102, R190, -0x326172a9, RZ ;  /* 0xcd9e8d57be667825 */ /* 0x000fe200078e00ff */
[----:B------:R-:W-:Y:S03]  /*34b0*/  LOP3.LUT R190, R180, UR12, R193, 0x96, !PT ;  /* 0x0000000cb4be7c12 */ /* 0x000fe6000f8e96c1 */
[----:B------:R-:W-:Y:S01]  /*34c0*/  FFMA.FTZ R193, R11, UR7, -R114 ;  /* 0x000000070bc17c23 */ /* 0x000fe20008010872 */
[----:B------:R-:W-:Y:S01]  /*34d0*/  @!P5 FSEL R17, R17, -INF , !P6 ;  /* 0xff8000001111d808 */ /* 0x000fe20007000000 */
[----:B------:R-:W-:Y:S02]  /*34e0*/  FFMA.FTZ R182, R13, UR7, -R252 ;  /* 0x000000070db67c23 */ /* 0x000fe400080108fc */
[----:B------:R3:W-:Y:S01]  /*34f0*/  MUFU.EX2 R187, R251 ;  /* 0x000000fb00bb7308 */ /* 0x0007e20000000800 */
[----:B------:R-:W-:Y:S01]  /*3500*/  IMAD.WIDE.U32 R106, R190, -0x326172a9, RZ ;  /* 0xcd9e8d57be6a7825 */ /* 0x000fe200078e00ff */
[----:B------:R-:W-:Y:S01]  /*3510*/  @!P5 FSEL R19, R19, -INF , !P2 ;  /* 0xff8000001313d808 */ /* 0x000fe20005000000 */
[----:B------:R-:W4:Y:S01]  /*3520*/  LDG.E R190, desc[UR18][R194.64+0x20] ;  /* 0x00002012c2be7981 */ /* 0x000f22000c1e1900 */
[----:B------:R-:W-:Y:S01]  /*3530*/  @!P5 FSEL R16, R16, -INF , !P0 ;  /* 0xff8000001010d808 */ /* 0x000fe20004000000 */
[----:B------:R-:W-:Y:S01]  /*3540*/  FFMA.FTZ R101, R14, UR7, -R114 ;  /* 0x000000070e657c23 */ /* 0x000fe20008010872 */
[C---:B------:R-:W-:Y:S02]  /*3550*/  PRMT R115, R106.reuse, 0x7772, RZ ;  /* 0x000077726a737816 */ /* 0x040fe400000000ff */
[----:B------:R-:W-:Y:S01]  /*3560*/  PRMT R180, R106, 0x7771, RZ ;  /* 0x000077716ab47816 */ /* 0x000fe200000000ff */
[----:B-1----:R1:W4:Y:S01]  /*3570*/  LDG.E R191, desc[UR18][R194.64] ;  /* 0x00000012c2bf7981 */ /* 0x002322000c1e1900 */
[----:B------:R-:W-:Y:S01]  /*3580*/  ISETP.GT.U32.AND P2, PT, R115, UR6, PT ;  /* 0x0000000673007c0c */ /* 0x000fe2000bf44070 */
[----:B------:R-:W2:Y:S01]  /*3590*/  MUFU.EX2 R189, R189 ;  /* 0x000000bd00bd7308 */ /* 0x000ea20000000800 */
[----:B------:R-:W-:Y:S02]  /*35a0*/  @!P5 FSEL R18, R18, -INF , !P1 ;  /* 0xff8000001212d808 */ /* 0x000fe40004800000 */
[----:B------:R-:W-:Y:S02]  /*35b0*/  ISETP.GT.U32.AND P1, PT, R180, UR6, PT ;  /* 0x00000006b4007c0c */ /* 0x000fe4000bf24070 */
[----:B---3--:R-:W-:Y:S02]  /*35c0*/  LOP3.LUT R251, R250, UR13, R103, 0x96, !PT ;  /* 0x0000000dfafb7c12 */ /* 0x008fe4000f8e9667 */
[--C-:B------:R-:W-:Y:S03]  /*35d0*/  LOP3.LUT R250, R102, UR11, R107.reuse, 0x96, !PT ;  /* 0x0000000b66fa7c12 */ /* 0x100fe6000f8e966b */
[----:B------:R-:W-:Y:S01]  /*35e0*/  IMAD.WIDE.U32 R102, R251, -0x2daee0ad, RZ ;  /* 0xd2511f53fb667825 */ /* 0x000fe200078e00ff */
[----:B------:R-:W-:Y:S02]  /*35f0*/  PRMT R107, R250, 0x7632, R107 ;  /* 0x00007632fa6b7816 */ /* 0x000fe4000000006b */
[----:B------:R-:W-:Y:S02]  /*3600*/  PRMT R251, R106, 0x7773, RZ ;  /* 0x000077736afb7816 */ /* 0x000fe400000000ff */
[----:B------:R-:W-:Y:S01]  /*3610*/  LOP3.LUT R113, R192, UR21, R103, 0x96, !PT ;  /* 0x00000015c0717c12 */ /* 0x000fe2000f8e9667 */
[----:B--2---:R-:W-:Y:S01]  /*3620*/  @P1 FADD.FTZ R188, -R188, -RZ ;  /* 0x800000ffbcbc1221 */ /* 0x004fe20000010100 */
[----:B------:R2:W-:Y:S01]  /*3630*/  MUFU.EX2 R192, R193 ;  /* 0x000000c100c07308 */ /* 0x0005e20000000800 */
[----:B------:R-:W-:Y:S01]  /*3640*/  LOP3.LUT R107, R107, 0xff, RZ, 0xc0, !PT ;  /* 0x000000ff6b6b7812 */ /* 0x000fe200078ec0ff */
[----:B------:R-:W-:Y:S01]  /*3650*/  @P2 FADD.FTZ R189, -R189, -RZ ;  /* 0x800000ffbdbd2221 */ /* 0x000fe20000010100 */
[----:B------:R-:W-:Y:S02]  /*3660*/  LOP3.LUT R115, R113, 0xff, RZ, 0xc0, !PT ;  /* 0x000000ff71737812 */ /* 0x000fe400078ec0ff */
[----:B-1----:R-:W-:Y:S02]  /*3670*/  PRMT R194, R106, 0x7770, RZ ;  /* 0x000077706ac27816 */ /* 0x002fe400000000ff */
[----:B------:R-:W-:Y:S02]  /*3680*/  LOP3.LUT R195, R250, 0xff, RZ, 0xc0, !PT ;  /* 0x000000fffac37812 */ /* 0x000fe400078ec0ff */
[----:B------:R-:W-:Y:S02]  /*3690*/  ISETP.LE.U32.AND P4, PT, R194, UR6, PT ;  /* 0x00000006c2007c0c */ /* 0x000fe4000bf83070 */
[----:B------:R-:W-:Y:S02]  /*36a0*/  LOP3.LUT R194, R250, 0xffff, RZ, 0xc0, !PT ;  /* 0x0000fffffac27812 */ /* 0x000fe400078ec0ff */
[----:B------:R-:W-:Y:S02]  /*36b0*/  ISETP.LE.U32.AND P3, PT, R195, UR6, PT ;  /* 0x00000006c3007c0c */ /* 0x000fe4000bf63070 */
[----:B------:R-:W-:Y:S01]  /*36c0*/  SHF.R.U32.HI R181, RZ, 0x8, R194 ;  /* 0x00000008ffb57819 */ /* 0x000fe200000116c2 */
[----:B--2---:R-:W-:Y:S01]  /*36d0*/  FFMA.FTZ R193, R12, UR7, -R252 ;  /* 0x000000070cc17c23 */ /* 0x004fe200080108fc */
[----:B------:R-:W-:Y:S01]  /*36e0*/  SHF.R.U32.HI R250, RZ, 0x18, R250 ;  /* 0x00000018fffa7819 */ /* 0x000fe200000116fa */
[----:B------:R-:W-:Y:S01]  /*36f0*/  MUFU.EX2 R194, R182 ;  /* 0x000000b600c27308 */ /* 0x000fe20000000800 */
[----:B------:R-:W-:Y:S02]  /*3700*/  LOP3.LUT R195, R181, 0xffff, RZ, 0xc0, !PT ;  /* 0x0000ffffb5c37812 */ /* 0x000fe400078ec0ff */
[----:B------:R-:W-:Y:S01]  /*3710*/  ISETP.LE.U32.AND P6, PT, R107, UR6, PT ;  /* 0x000000066b007c0c */ /* 0x000fe2000bfc3070 */
[----:B------:R-:W-:Y:S01]  /*3720*/  @!P4 FADD.FTZ R187, -R187, -RZ ;  /* 0x800000ffbbbbc221 */ /* 0x000fe20000010100 */
[----:B------:R-:W-:Y:S01]  /*3730*/  ISETP.LE.U32.AND P0, PT, R195, UR6, PT ;  /* 0x00000006c3007c0c */ /* 0x000fe2000bf03070 */
[----:B------:R-:W-:Y:S01]  /*3740*/  FFMA.FTZ R107, R15, UR7, -R114 ;  /* 0x000000070f6b7c23 */ /* 0x000fe20008010872 */
[----:B------:R-:W-:Y:S03]  /*3750*/  ISETP.LE.U32.AND P5, PT, R250, UR6, PT ;  /* 0x00000006fa007c0c */ /* 0x000fe6000bfa3070 */
[----:B------:R-:W1:Y:S01]  /*3760*/  MUFU.EX2 R193, R193 ;  /* 0x000000c100c17308 */ /* 0x000e620000000800 */
[----:B------:R-:W-:Y:S01]  /*3770*/  ISETP.LE.U32.AND P4, PT, R115, UR6, PT ;  /* 0x0000000673007c0c */ /* 0x000fe2000bf83070 */
[----:B------:R-:W-:Y:S01]  /*3780*/  @!P3 FADD.FTZ R183, -R183, -RZ ;  /* 0x800000ffb7b7b221 */ /* 0x000fe20000010100 */
[C---:B------:R-:W-:Y:S02]  /*3790*/  PRMT R103, R102.reuse, 0x7771, RZ ;  /* 0x0000777166677816 */ /* 0x040fe400000000ff */
[C---:B------:R-:W-:Y:S02]  /*37a0*/  PRMT R106, R102.reuse, 0x7770, RZ ;  /* 0x00007770666a7816 */ /* 0x040fe400000000ff */
[----:B------:R-:W-:Y:S01]  /*37b0*/  PRMT R105, R102, 0x7772, RZ ;  /* 0x0000777266697816 */ /* 0x000fe200000000ff */
[----:B------:R-:W-:Y:S01]  /*37c0*/  @!P6 FADD.FTZ R185, -R185, -RZ ;  /* 0x800000ffb9b9e221 */ /* 0x000fe20000010100 */
[----:B------:R-:W-:Y:S01]  /*37d0*/  ISETP.GT.U32.AND P6, PT, R103, UR6, PT ;  /* 0x0000000667007c0c */ /* 0x000fe2000bfc4070 */
[----:B------:R-:W-:Y:S01]  /*37e0*/  @!P0 FADD.FTZ R184, -R184, -RZ ;  /* 0x800000ffb8b88221 */ /* 0x000fe20000010100 */
[----:B------:R-:W-:Y:S01]  /*37f0*/  SHF.R.U32.HI R180, RZ, 0x18, R113 ;  /* 0x00000018ffb47819 */ /* 0x000fe20000011671 */
[----:B------:R-:W-:Y:S01]  /*3800*/  @!P5 FADD.FTZ R186, -R186, -RZ ;  /* 0x800000ffbabad221 */ /* 0x000fe20000010100 */
[----:B------:R-:W-:Y:S01]  /*3810*/  PRMT R103, R113, 0x7632, R103 ;  /* 0x0000763271677816 */ /* 0x000fe20000000067 */
[----:B------:R-:W-:Y:S01]  /*3820*/  MUFU.EX2 R195, R101 ;  /* 0x0000006500c37308 */ /* 0x000fe20000000800 */
[----:B------:R-:W-:Y:S02]  /*3830*/  PRMT R102, R102, 0x7773, RZ ;  /* 0x0000777366667816 */ /* 0x000fe400000000ff */
[----:B------:R-:W-:Y:S01]  /*3840*/  ISETP.GT.U32.AND P3, PT, R251, UR6, PT ;  /* 0x00000006fb007c0c */ /* 0x000fe2000bf64070 */
[----:B-1----:R-:W-:Y:S01]  /*3850*/  @!P4 FADD.FTZ R193, -R193, -RZ ;  /* 0x800000ffc1c1c221 */ /* 0x002fe20000010100 */
[----:B------:R-:W-:Y:S01]  /*3860*/  LOP3.LUT R115, R113, 0xffff, RZ, 0xc0, !PT ;  /* 0x0000ffff71737812 */ /* 0x000fe200078ec0ff */
[--C-:B------:R-:W-:Y:S01]  /*3870*/  FFMA.FTZ R251, R16, UR7, -R252.reuse ;  /* 0x0000000710fb7c23 */ /* 0x100fe200080108fc */
[----:B------:R-:W-:Y:S01]  /*3880*/  ISETP.LE.U32.AND P1, PT, R180, UR6, PT ;  /* 0x00000006b4007c0c */ /* 0x000fe2000bf23070 */
[----:B------:R-:W-:Y:S01]  /*3890*/  FFMA.FTZ R252, R17, UR7, -R252 ;  /* 0x0000000711fc7c23 */ /* 0x000fe200080108fc */
[----:B------:R-:W-:Y:S01]  /*38a0*/  ISETP.LE.U32.AND P0, PT, R106, UR6, PT ;  /* 0x000000066a007c0c */ /* 0x000fe2000bf03070 */
[--C-:B------:R-:W-:Y:S01]  /*38b0*/  FFMA.FTZ R113, R18, UR7, -R114.reuse ;  /* 0x0000000712717c23 */ /* 0x100fe20008010872 */
[----:B------:R-:W-:Y:S01]  /*38c0*/  LOP3.LUT R180, R103, 0xff, RZ, 0xc0, !PT ;  /* 0x000000ff67b47812 */ /* 0x000fe200078ec0ff */
[----:B------:R-:W-:Y:S01]  /*38d0*/  FFMA.FTZ R114, R19, UR7, -R114 ;  /* 0x0000000713727c23 */ /* 0x000fe20008010872 */
[----:B------:R-:W-:Y:S01]  /*38e0*/  ISETP.GT.U32.AND P4, PT, R102, UR6, PT ;  /* 0x0000000666007c0c */ /* 0x000fe2000bf84070 */
[----:B------:R-:W1:Y:S01]  /*38f0*/  MUFU.EX2 R250, R107 ;  /* 0x0000006b00fa7308 */ /* 0x000e620000000800 */
[----:B------:R-:W-:Y:S01]  /*3900*/  F2FP.RELU.F16.F32.PACK_AB R106, R184, R183 ;  /* 0x000000b7b86a723e */ /* 0x000fe200000008ff */
[----:B------:R-:W-:Y:S01]  /*3910*/  @P3 FADD.FTZ R192, -R192, -RZ ;  /* 0x800000ffc0c03221 */ /* 0x000fe20000010100 */
[----:B------:R-:W-:Y:S02]  /*3920*/  F2FP.RELU.F16.F32.PACK_AB R102, R186, R185 ;  /* 0x000000b9ba66723e */ /* 0x000fe400000008ff */
[----:B------:R-:W-:Y:S01]  /*3930*/  SHF.R.U32.HI R115, RZ, 0x8, R115 ;  /* 0x00000008ff737819 */ /* 0x000fe20000011673 */
[----:B------:R2:W-:Y:S01]  /*3940*/  STS [R217], R106 ;  /* 0x0000006ad9007388 */ /* 0x0005e20000000800 */
[----:B------:R-:W-:Y:S03]  /*3950*/  ISETP.LE.U32.AND P2, PT, R180, UR6, PT ;  /* 0x00000006b4007c0c */ /* 0x000fe6000bf43070 */
[----:B------:R-:W3:Y:S01]  /*3960*/  MUFU.EX2 R251, R251 ;  /* 0x000000fb00fb7308 */ /* 0x000ee20000000800 */
[----:B------:R-:W-:Y:S01]  /*3970*/  F2FP.RELU.F16.F32.PACK_AB R180, R188, R187 ;  /* 0x000000bbbcb4723e */ /* 0x000fe200000008ff */
[----:B------:R2:W-:Y:S01]  /*3980*/  STS [R217+0x400], R102 ;  /* 0x00040066d9007388 */ /* 0x0005e20000000800 */
[----:B------:R-:W-:Y:S02]  /*3990*/  LOP3.LUT R115, R115, 0xffff, RZ, 0xc0, !PT ;  /* 0x0000ffff73737812 */ /* 0x000fe400078ec0ff */
[----:B------:R-:W-:Y:S01]  /*39a0*/  ISETP.GT.U32.AND P5, PT, R105, UR6, PT ;  /* 0x0000000669007c0c */ /* 0x000fe2000bfa4070 */
[----:B------:R2:W-:Y:S01]  /*39b0*/  STS [R240], R180 ;  /* 0x000000b4f0007388 */ /* 0x0005e20000000800 */
[----:B------:R-:W-:Y:S03]  /*39c0*/  ISETP.LE.U32.AND P3, PT, R115, UR6, PT ;  /* 0x0000000673007c0c */ /* 0x000fe6000bf63070 */
[----:B------:R-:W2:Y:S01]  /*39d0*/  MUFU.EX2 R252, R252 ;  /* 0x000000fc00fc7308 */ /* 0x000ea20000000800 */
[----:B-1----:R-:W-:Y:S01]  /*39e0*/  @!P1 FADD.FTZ R250, -R250, -RZ ;  /* 0x800000fffafa9221 */ /* 0x002fe20000010100 */
[----:B------:R-:W-:Y:S01]  /*39f0*/  F2FP.RELU.F16.F32.PACK_AB R105, R192, R189 ;  /* 0x000000bdc069723e */ /* 0x000fe200000008ff */
[----:B------:R-:W-:Y:S01]  /*3a00*/  @!P2 FADD.FTZ R195, -R195, -RZ ;  /* 0x800000ffc3c3a221 */ /* 0x000fe20000010100 */
[----:B------:R-:W-:Y:S03]  /*3a10*/  FSETP.GE.FTZ.AND P2, PT, R183, RZ, PT ;  /* 0x000000ffb700720b */ /* 0x000fe60003f56000 */
[----:B------:R-:W-:Y:S03]  /*3a20*/  STS [R240+0x400], R105 ;  /* 0x00040069f0007388 */ /* 0x000fe60000000800 */
[----:B------:R-:W1:Y:S01]  /*3a30*/  MUFU.EX2 R115, R114 ;  /* 0x0000007200737308 */ /* 0x000e620000000800 */
[----:B---3--:R-:W-:Y:S01]  /*3a40*/  @!P0 FADD.FTZ R251, -R251, -RZ ;  /* 0x800000fffbfb8221 */ /* 0x008fe20000010100 */
[----:B------:R-:W-:Y:S01]  /*3a50*/  FSETP.GE.FTZ.AND P1, PT, R184, RZ, PT ;  /* 0x000000ffb800720b */ /* 0x000fe20003f36000 */
[----:B------:R-:W-:Y:S01]  /*3a60*/  @!P3 FADD.FTZ R194, -R194, -RZ ;  /* 0x800000ffc2c2b221 */ /* 0x000fe20000010100 */
[----:B------:R-:W-:Y:S02]  /*3a70*/  FSETP.GE.FTZ.AND P0, PT, R187, RZ, PT ;  /* 0x000000ffbb00720b */ /* 0x000fe40003f16000 */
[----:B------:R-:W-:Y:S04]  /*3a80*/  FSETP.GE.FTZ.AND P3, PT, R186, RZ, PT ;  /* 0x000000ffba00720b */ /* 0x000fe80003f76000 */
[----:B------:R-:W3:Y:S01]  /*3a90*/  MUFU.EX2 R113, R113 ;  /* 0x0000007100717308 */ /* 0x000ee20000000800 */
[----:B--2---:R-:W-:Y:S01]  /*3aa0*/  @P6 FADD.FTZ R252, -R252, -RZ ;  /* 0x800000fffcfc6221 */ /* 0x004fe20000010100 */
[----:B------:R-:W-:Y:S02]  /*3ab0*/  F2FP.RELU.F16.F32.PACK_AB R106, R194, R193 ;  /* 0x000000c1c26a723e */ /* 0x000fe400000008ff */
[----:B------:R-:W-:Y:S02]  /*3ac0*/  F2FP.RELU.F16.F32.PACK_AB R102, R250, R195 ;  /* 0x000000c3fa66723e */ /* 0x000fe400000008ff */
[----:B------:R-:W-:Y:S01]  /*3ad0*/  F2FP.RELU.F16.F32.PACK_AB R103, R252, R251 ;  /* 0x000000fbfc67723e */ /* 0x000fe200000008ff */
[----:B------:R-:W-:Y:S01]  /*3ae0*/  STS [R237], R106 ;  /* 0x0000006aed007388 */ /* 0x000fe20000000800 */
[----:B-1----:R-:W-:Y:S01]  /*3af0*/  @P4 FADD.FTZ R115, -R115, -RZ ;  /* 0x800000ff73734221 */ /* 0x002fe20000010100 */
[----:B------:R-:W-:Y:S02]  /*3b00*/  IMAD.IADD R114, R237, 0x1, R242 ;  /* 0x00000001ed727824 */ /* 0x000fe400078e02f2 */
[----:B------:R-:W-:Y:S01]  /*3b10*/  STS [R237+0x400], R102 ;  /* 0x00040066ed007388 */ /* 0x000fe20000000800 */
[----:B------:R-:W-:Y:S03]  /*3b20*/  FSETP.GE.FTZ.AND P4, PT, R185, RZ, PT ;  /* 0x000000ffb900720b */ /* 0x000fe60003f96000 */
[----:B------:R-:W-:Y:S01]  /*3b30*/  STS [R114], R103 ;  /* 0x0000006772007388 */ /* 0x000fe20000000800 */
[----:B---3--:R-:W-:Y:S05]  /*3b40*/  @P5 FADD.FTZ R113, -R113, -RZ ;  /* 0x800000ff71715221 */ /* 0x008fea0000010100 */
[----:B------:R-:W-:Y:S05]  /*3b50*/  F2FP.RELU.F16.F32.PACK_AB R180, R115, R113 ;  /* 0x0000007173b4723e */ /* 0x000fea00000008ff */
[----:B------:R-:W-:Y:S04]  /*3b60*/  STS [R114+0x400], R180 ;  /* 0x000400b472007388 */ /* 0x000fe80000000800 */
[----:B------:R-:W1:Y:S08]  /*3b70*/  LDSM.16.M88.4 R52, [R212+0x8000] ;  /* 0x00800000d434783b */ /* 0x000e700000000200 */
[----:B------:R-:W2:Y:S08]  /*3b80*/  LDSM.16.M88.4 R56, [R2+0x8000] ;  /* 0x008000000238783b */ /* 0x000eb00000000200 */
[----:B------:R-:W3:Y:S01]  /*3b90*/  LDSM.16.M88.4 R60, [R208+0x8000] ;  /* 0x00800000d03c783b */ /* 0x000ee20000000200 */
        /* <DEDUP_REMOVED lines=36> */
[C---:B----4-:R-:W-:Y:S01]  /*3de0*/  FADD.FTZ R106, -R191.reuse, R4 ;  /* 0x00000004bf6a7221 */ /* 0x050fe20000010100 */
[C---:B------:R-:W-:Y:S04]  /*3df0*/  FADD.FTZ R180, -R191.reuse, R5 ;  /* 0x00000005bfb47221 */ /* 0x040fe80000010100 */
[-C--:B------:R-:W-:Y:S01]  /*3e00*/  FSEL R106, R106, R191.reuse, P2 ;  /* 0x000000bf6a6a7208 */ /* 0x080fe20001000000 */
[----:B------:R-:W-:Y:S03]  /*3e10*/  HMMA.16816.F32 R16, R56, R178, R16 ;  /* 0x000000b23810723c */ /* 0x000fe60000001810 */
[-C--:B------:R-:W-:Y:S01]  /*3e20*/  FSEL R180, R180, R191.reuse, P1 ;  /* 0x000000bfb4b47208 */ /* 0x080fe20000800000 */
[----:B------:R-:W-:Y:S01]  /*3e30*/  FADD.FTZ R102, -R191, R8 ;  /* 0x00000008bf667221 */ /* 0x000fe20000010100 */
[----:B------:R-:W-:Y:S01]  /*3e40*/  FSETP.GE.FTZ.AND P2, PT, R193, RZ, PT ;  /* 0x000000ffc100720b */ /* 0x000fe20003f56000 */
[----:B------:R-:W-:Y:S01]  /*3e50*/  FMUL.FTZ R183, R183, R106 ;  /* 0x0000006ab7b77220 */ /* 0x000fe20000410000 */
[----:B------:R-:W-:Y:S01]  /*3e60*/  FSETP.GE.FTZ.AND P1, PT, R194, RZ, PT ;  /* 0x000000ffc200720b */ /* 0x000fe20003f36000 */
[----:B------:R-:W-:Y:S01]  /*3e70*/  FADD.FTZ R106, -R191, R9 ;  /* 0x00000009bf6a7221 */ /* 0x000fe20000010100 */
[-C--:B------:R-:W-:Y:S01]  /*3e80*/  FSEL R102, R102, R191.reuse, P0 ;  /* 0x000000bf66667208 */ /* 0x080fe20000000000 */
[----:B------:R-:W-:Y:S01]  /*3e90*/  FMUL.FTZ R184, R184, R180 ;  /* 0x000000b4b8b87220 */ /* 0x000fe20000410000 */
[----:B------:R-:W-:Y:S03]  /*3ea0*/  FSETP.GE.FTZ.AND P0, PT, R188, RZ, PT ;  /* 0x000000ffbc00720b */ /* 0x000fe60003f16000 */
[----:B------:R-:W-:Y:S01]  /*3eb0*/  FMUL.FTZ R187, R187, R102 ;  /* 0x00000066bbbb7220 */ /* 0x000fe20000410000 */
[----:B------:R-:W-:Y:S01]  /*3ec0*/  FSEL R180, R106, R191, P0 ;  /* 0x000000bf6ab47208 */ /* 0x000fe20000000000 */
[C---:B------:R-:W-:Y:S01]  /*3ed0*/  FADD.FTZ R102, -R191.reuse, R12 ;  /* 0x0000000cbf667221 */ /* 0x040fe20000010100 */
[----:B------:R-:W-:Y:S01]  /*3ee0*/  FSETP.GE.FTZ.AND P0, PT, R252, RZ, PT ;  /* 0x000000fffc00720b */ /* 0x000fe20003f16000 */
[C---:B------:R-:W-:Y:S01]  /*3ef0*/  FADD.FTZ R106, -R191.reuse, R13 ;  /* 0x0000000dbf6a7221 */ /* 0x040fe20000010100 */
[----:B------:R-:W-:Y:S01]  /*3f00*/  F2FP.F16.F32.PACK_AB R184, R184, R183 ;  /* 0x000000b7b8b8723e */ /* 0x000fe200000000ff */
[----:B------:R-:W-:Y:S01]  /*3f10*/  FMUL.FTZ R188, R188, R180 ;  /* 0x000000b4bcbc7220 */ /* 0x000fe20000410000 */
[----:B------:R-:W-:Y:S01]  /*3f20*/  FSEL R180, R102, R191, P2 ;  /* 0x000000bf66b47208 */ /* 0x000fe20001000000 */
[----:B------:R-:W-:Y:S01]  /*3f30*/  FADD.FTZ R102, -R191, R16 ;  /* 0x00000010bf667221 */ /* 0x000fe20000010100 */
[----:B------:R-:W-:Y:S02]  /*3f40*/  ISETP.GT.AND P2, PT, R234, R221, PT ;  /* 0x000000ddea00720c */ /* 0x000fe40003f44270 */
[----:B------:R-:W-:Y:S01]  /*3f50*/  FSEL R183, R106, R191, P1 ;  /* 0x000000bf6ab77208 */ /* 0x000fe20000800000 */
[----:B------:R-:W-:Y:S01]  /*3f60*/  FMUL.FTZ R193, R193, R180 ;  /* 0x000000b4c1c17220 */ /* 0x000fe20000410000 */
[----:B------:R-:W-:Y:S02]  /*3f70*/  FSETP.GE.FTZ.AND P1, PT, R251, RZ, PT ;  /* 0x000000fffb00720b */ /* 0x000fe40003f36000 */
[----:B------:R-:W-:Y:S01]  /*3f80*/  F2FP.F16.F32.PACK_AB R187, R188, R187 ;  /* 0x000000bbbcbb723e */ /* 0x000fe200000000ff */
[----:B------:R-:W-:Y:S01]  /*3f90*/  FMUL.FTZ R194, R194, R183 ;  /* 0x000000b7c2c27220 */ /* 0x000fe20000410000 */
[----:B------:R-:W-:Y:S01]  /*3fa0*/  FSEL R183, R102, R191, P1 ;  /* 0x000000bf66b77208 */ /* 0x000fe20000800000 */
[----:B------:R-:W-:Y:S03]  /*3fb0*/  @P0 FADD.FTZ R191, -R191, R17 ;  /* 0x00000011bfbf0221 */ /* 0x000fe60000010100 */
[----:B------:R-:W-:Y:S01]  /*3fc0*/  F2FP.F16.F32.PACK_AB R194, R194, R193 ;  /* 0x000000c1c2c2723e */ /* 0x000fe200000000ff */
[----:B------:R-:W-:Y:S01]  /*3fd0*/  FMUL.FTZ R252, R252, R191 ;  /* 0x000000bffcfc7220 */ /* 0x000fe20000410000 */
[----:B------:R-:W-:Y:S01]  /*3fe0*/  FMUL.FTZ R183, R251, R183 ;  /* 0x000000b7fbb77220 */ /* 0x000fe20000410000 */
[C---:B------:R-:W-:Y:S01]  /*3ff0*/  FADD.FTZ R191, -R190.reuse, R6 ;  /* 0x00000006bebf7221 */ /* 0x040fe20000010100 */
[----:B------:R-:W-:Y:S01]  /*4000*/  FADD.FTZ R193, -R190, R7 ;  /* 0x00000007bec17221 */ /* 0x000fe20000010100 */
        /* <DEDUP_REMOVED lines=25> */
.L_x_560:
[C---:B------:R-:W-:Y:S01]  /*41a0*/  FADD.FTZ R5, -R190.reuse, R10 ;  /* 0x0000000abe057221 */ /* 0x040fe20000010100 */
[----:B------:R-:W-:Y:S01]  /*41b0*/  FSETP.GE.FTZ.AND P0, PT, R189, RZ, PT ;  /* 0x000000ffbd00720b */ /* 0x000fe20003f16000 */
[C---:B------:R-:W-:Y:S01]  /*41c0*/  FADD.FTZ R11, -R190.reuse, R11 ;  /* 0x0000000bbe0b7221 */ /* 0x040fe20000010100 */
[-C--:B------:R-:W-:Y:S01]  /*41d0*/  FSEL R4, R191, R190.reuse, P4 ;  /* 0x000000bebf047208 */ /* 0x080fe20002000000 */
[C---:B------:R-:W-:Y:S01]  /*41e0*/  FADD.FTZ R15, -R190.reuse, R15 ;  /* 0x0000000fbe0f7221 */ /* 0x040fe20000010100 */
[-C--:B------:R-:W-:Y:S01]  /*41f0*/  FSEL R6, R5, R190.reuse, P0 ;  /* 0x000000be05067208 */ /* 0x080fe20000000000 */
[C---:B------:R-:W-:Y:S01]  /*4200*/  FADD.FTZ R5, -R190.reuse, R14 ;  /* 0x0000000ebe057221 */ /* 0x040fe20000010100 */
[----:B------:R-:W-:Y:S01]  /*4210*/  FSEL R193, R193, R190, P3 ;  /* 0x000000bec1c17208 */ /* 0x000fe20001800000 */
[----:B------:R-:W-:Y:S01]  /*4220*/  FMUL.FTZ R4, R185, R4 ;  /* 0x00000004b9047220 */ /* 0x000fe20000410000 */
[----:B------:R-:W-:Y:S01]  /*4230*/  FSETP.GE.FTZ.AND P0, PT, R115, RZ, PT ;  /* 0x000000ff7300720b */ /* 0x000fe20003f16000 */
[----:B------:R-:W-:Y:S01]  /*4240*/  FADD.FTZ R7, -R190, R18 ;  /* 0x00000012be077221 */ /* 0x000fe20000010100 */
[----:B------:R-:W-:Y:S01]  /*4250*/  FSETP.GE.FTZ.AND P1, PT, R192, RZ, PT ;  /* 0x000000ffc000720b */ /* 0x000fe20003f36000 */
[----:B------:R-:W-:Y:S01]  /*4260*/  FMUL.FTZ R193, R186, R193 ;  /* 0x000000c1bac17220 */ /* 0x000fe20000410000 */
[----:B------:R-:W-:Y:S01]  /*4270*/  FSETP.GE.FTZ.AND P4, PT, R195, RZ, PT ;  /* 0x000000ffc300720b */ /* 0x000fe20003f96000 */
[----:B------:R-:W-:Y:S01]  /*4280*/  FMUL.FTZ R6, R189, R6 ;  /* 0x00000006bd067220 */ /* 0x000fe20000410000 */
[-C--:B------:R-:W-:Y:S01]  /*4290*/  FSEL R11, R11, R190.reuse, P1 ;  /* 0x000000be0b0b7208 */ /* 0x080fe20000800000 */
[----:B------:R-:W-:Y:S01]  /*42a0*/  STS [R217+-0x2000], R184 ;  /* 0xffe000b8d9007388 */ /* 0x000fe20000000800 */
[----:B------:R-:W-:Y:S02]  /*42b0*/  FSETP.GE.FTZ.AND P3, PT, R250, RZ, PT ;  /* 0x000000fffa00720b */ /* 0x000fe40003f76000 */
[-C--:B-1----:R-:W-:Y:S01]  /*42c0*/  FSEL R8, R5, R190.reuse, P4 ;  /* 0x000000be05087208 */ /* 0x082fe20002000000 */
[----:B------:R-:W-:Y:S01]  /*42d0*/  FMUL.FTZ R11, R192, R11 ;  /* 0x0000000bc00b7220 */ /* 0x000fe20000410000 */
[----:B------:R-:W-:Y:S02]  /*42e0*/  FSETP.GE.FTZ.AND P1, PT, R113, RZ, PT ;  /* 0x000000ff7100720b */ /* 0x000fe40003f36000 */
[----:B------:R-:W-:Y:S01]  /*42f0*/  FSEL R15, R15, R190, P3 ;  /* 0x000000be0f0f7208 */ /* 0x000fe20001800000 */
[----:B------:R-:W-:Y:S01]  /*4300*/  FMUL.FTZ R8, R195, R8 ;  /* 0x00000008c3087220 */ /* 0x000fe20000410000 */
[----:B------:R-:W-:Y:S02]  /*4310*/  F2FP.F16.F32.PACK_AB R12, R193, R4 ;  /* 0x00000004c10c723e */ /* 0x000fe400000000ff */
[----:B------:R-:W-:Y:S01]  /*4320*/  FSEL R10, R7, R190, P1 ;  /* 0x000000be070a7208 */ /* 0x000fe20000800000 */
[----:B------:R-:W-:Y:S01]  /*4330*/  @P0 FADD.FTZ R190, -R190, R19 ;  /* 0x00000013bebe0221 */ /* 0x000fe20000010100 */
        /* <DEDUP_REMOVED lines=70> */
[----:B------:R-:W-:Y:S04]  /*47a0*/  IMAD.U32 R7, RZ, RZ, UR27 ;  /* 0x0000001bff077e24 */ /* 0x000fe8000f8e00ff */
[----:B------:R-:W-:Y:S05]  /*47b0*/  IMAD.X R4, RZ, RZ, ~UR10, P0 ;  /* 0x8000000aff047e24 */ /* 0x000fea00080e06ff */
[----:B------:R-:W-:Y:S04]  /*47c0*/  SHF.R.S64 R5, R5, 0x1f, R4 ;  /* 0x0000001f05057819 */ /* 0x000fe80000001004 */
[----:B------:R-:W-:Y:S01]  /*47d0*/  IADD3 R226, P0, PT, R5, R226, RZ ;  /* 0x000000e205e27210 */ /* 0x000fe20007f1e0ff */
[----:B------:R-:W-:Y:S03]  /*47e0*/  IMAD.U32 R5, RZ, RZ, UR27 ;  /* 0x0000001bff057e24 */ /* 0x000fe6000f8e00ff */
[----:B------:R-:W-:Y:S01]  /*47f0*/  LEA.HI.X.SX32 R227, R4, R227, 0x1, P0 ;  /* 0x000000e304e37211 */ /* 0x000fe200000f0eff */
[----:B------:R-:W-:Y:S01]  /*4800*/  IMAD.U32 R4, RZ, RZ, UR25 ;  /* 0x00000019ff047e24 */ /* 0x000fe2000f8e00ff */
[----:B------:R-:W-:Y:S03]  /*4810*/  LEA R8, P0, R7, R226, 0x1 ;  /* 0x000000e207087211 */ /* 0x000fe600078008ff */
        /* <DEDUP_REMOVED lines=9> */
.L_x_561:
        /* <DEDUP_REMOVED lines=339> */
[----:B------:R-:W-:Y:S01]  /*5de0*/  SHF.R.S32.HI R0, RZ, 0x1f, R235 ;  /* 0x0000001fff007819 */ /* 0x000fe200000114eb */
[----:B------:R-:W3:Y:S04]  /*5df0*/  LDCU.64 UR4, c[0x0][0x5a8] ;  /* 0x0000b500ff0477ac */ /* 0x000ee80008000a00 */
[----:B--2---:R-:W-:Y:S02]  /*5e00*/  IMAD R0, R0, UR10, RZ ;  /* 0x0000000a00007c24 */ /* 0x004fe4000f8e02ff */
[----:B-1----:R-:W-:-:S04]  /*5e10*/  IMAD.WIDE.U32 R2, R235, UR10, RZ ;  /* 0x0000000aeb027c25 */ /* 0x002fc8000f8e00ff */
[----:B------:R-:W-:-:S05]  /*5e20*/  IMAD R0, R235, UR11, R0 ;  /* 0x0000000beb007c24 */ /* 0x000fca000f8e0200 */
[----:B------:R-:W-:-:S03]  /*5e30*/  IADD3 R3, PT, PT, R3, R0, RZ ;  /* 0x0000000003037210 */ /* 0x000fc60007ffe0ff */
[----:B---3--:R-:W-:-:S04]  /*5e40*/  IMAD.WIDE.U32 R28, R214, UR4, R2 ;  /* 0x00000004d61c7c25 */ /* 0x008fc8000f8e0002 */
[----:B------:R-:W-:Y:S01]  /*5e50*/  IMAD R3, R214, UR5, R29 ;  /* 0x00000005d6037c24 */ /* 0x000fe2000f8e021d */
[----:B------:R-:W-:Y:S05]  /*5e60*/  BRA `(.L_x_564) ;  /* 0x0000000000147947 */ /* 0x000fea0003800000 */
.L_x_563:
[----:B------:R-:W2:Y:S01]  /*5e70*/  LDCU.64 UR10, c[0x0][0x5c0] ;  /* 0x0000b800ff0a77ac */ /* 0x000ea20008000a00 */
[----:B-1----:R-:W-:-:S05]  /*5e80*/  IADD3 R28, PT, PT, R235, R238, RZ ;  /* 0x000000eeeb1c7210 */ /* 0x002fca0007ffe0ff */
[C---:B--2---:R-:W-:Y:S02]  /*5e90*/  IMAD R3, R28.reuse, UR11, RZ ;  /* 0x0000000b1c037c24 */ /* 0x044fe4000f8e02ff */
[----:B------:R-:W-:-:S05]  /*5ea0*/  IMAD.WIDE.U32 R28, R28, UR10, RZ ;  /* 0x0000000a1c1c7c25 */ /* 0x000fca000f8e00ff */
[----:B------:R-:W-:Y:S02]  /*5eb0*/  IADD3 R3, PT, PT, R29, R3, RZ ;  /* 0x000000031d037210 */ /* 0x000fe40007ffe0ff */
.L_x_564:
        /* <DEDUP_REMOVED lines=12> */
.L_x_565:
[----:B------:R-:W1:Y:S01]  /*5f80*/  LDCU.64 UR6, c[0x0][0x5c8] ;  /* 0x0000b900ff0677ac */ /* 0x000e620008000a00 */
[----:B------:R-:W-:-:S05]  /*5f90*/  IADD3 R4, PT, PT, R235, R238, RZ ;  /* 0x000000eeeb047210 */ /* 0x000fca0007ffe0ff */
[C---:B-1----:R-:W-:Y:S02]  /*5fa0*/  IMAD R0, R4.reuse, UR7, RZ ;  /* 0x0000000704007c24 */ /* 0x042fe4000f8e02ff */
[----:B------:R-:W-:-:S05]  /*5fb0*/  IMAD.WIDE.U32 R4, R4, UR6, RZ ;  /* 0x0000000604047c25 */ /* 0x000fca000f8e00ff */
[----:B------:R-:W-:Y:S02]  /*5fc0*/  IADD3 R0, PT, PT, R5, R0, RZ ;  /* 0x0000000005007210 */ /* 0x000fe40007ffe0ff */
[----:B------:R-:W-:-:S07]  /*5fd0*/  MOV R2, R4 ;  /* 0x0000000400027202 */ /* 0x000fce0000000f00 */
.L_x_566:
[----:B------:R-:W-:Y:S01]  /*5fe0*/  BAR.SYNC.DEFER_BLOCKING 0x0 ;  /* 0x0000000000007b1d */ /* 0x000fe20000010000 */
[----:B------:R-:W-:Y:S02]  /*5ff0*/  USHF.L.U32 UR12, UR17, 0x6, URZ ;  /* 0x00000006110c7899 */ /* 0x000fe400080006ff */
[----:B------:R-:W-:Y:S02]  /*6000*/  USHF.L.U32 UR14, UR17, 0x6, URZ ;  /* 0x00000006110e7899 */ /* 0x000fe400080006ff */
[----:B------:R-:W-:Y:S01]  /*6010*/  UIMAD.WIDE.U32 UR20, UR12, UR10, URZ ;  /* 0x0000000a0c1472a5 */ /* 0x000fe2000f8e00ff */
[----:B------:R-:W-:Y:S01]  /*6020*/  BSSY.RECONVERGENT B0, `(.L_x_567) ;  /* 0x0000029000007945 */ /* 0x000fe20003800200 */
[----:B------:R-:W-:Y:S01]  /*6030*/  USHF.R.S32.HI UR13, URZ, 0x1f, UR12 ;  /* 0x0000001fff0d7899 */ /* 0x000fe2000801140c */
[----:B------:R-:W1:Y:S01]  /*6040*/  S2R R36, SR_TID.X ;  /* 0x0000000000247919 */ /* 0x000e620000002100 */
[----:B------:R-:W2:Y:S01]  /*6050*/  LDCU.64 UR4, c[0x0][0x5d8] ;  /* 0x0000bb00ff0477ac */ /* 0x000ea20008000a00 */
[----:B------:R-:W-:Y:S01]  /*6060*/  VIADD R236, R236, -UR14 ;  /* 0x8000000eecec7c36 */ /* 0x000fe20008000000 */
[----:B------:R-:W-:Y:S01]  /*6070*/  MOV R31, UR21 ;  /* 0x00000015001f7c02 */ /* 0x000fe20008000f00 */
[----:B------:R-:W-:Y:S01]  /*6080*/  IMAD.U32 R30, RZ, RZ, UR20 ;  /* 0x00000014ff1e7e24 */ /* 0x000fe2000f8e00ff */
[----:B------:R-:W-:-:S02]  /*6090*/  UIMAD UR15, UR13, UR10, URZ ;  /* 0x0000000a0d0f72a4 */ /* 0x000fc4000f8e02ff */
[----:B------:R-:W-:Y:S02]  /*60a0*/  ISETP.GE.AND P1, PT, R215, R236, PT ;  /* 0x000000ecd700720c */ /* 0x000fe40003f26270 */
[----:B------:R-:W-:Y:S01]  /*60b0*/  UIMAD UR15, UR12, UR11, UR15 ;  /* 0x0000000b0c0f72a4 */ /* 0x000fe2000f8e020f */
[----:B------:R3:W4:Y:S04]  /*60c0*/  LDS.128 R24, [R218+0xd000] ;  /* 0x00d00000da187984 */ /* 0x0007280000000c00 */
[----:B------:R3:W3:Y:S04]  /*60d0*/  LDS.128 R20, [R218+0xf000] ;  /* 0x00f00000da147984 */ /* 0x0006e80000000c00 */
[----:B------:R2:W3:Y:S04]  /*60e0*/  LDS.128 R16, [R218+0x10000] ;  /* 0x01000000da107984 */ /* 0x0004e80000000c00 */
[----:B------:R2:W3:Y:S04]  /*60f0*/  LDS.128 R12, [R218+0x11000] ;  /* 0x01100000da0c7984 */ /* 0x0004e80000000c00 */
[----:B------:R2:W3:Y:S01]  /*6100*/  LDS.128 R8, [R218+0x12000] ;  /* 0x01200000da087984 */ /* 0x0004e20000000c00 */
[----:B-1----:R-:W-:-:S03]  /*6110*/  IMAD.SHL.U32 R36, R36, 0x8, RZ ;  /* 0x0000000824247824 */ /* 0x002fc600078e00ff */
[----:B------:R1:W1:Y:S02]  /*6120*/  LDS.128 R4, [R218+0x13000] ;  /* 0x01300000da047984 */ /* 0x0002640000000c00 */
[----:B------:R-:W-:Y:S02]  /*6130*/  LOP3.LUT R29, R30, 0x38, R36, 0xf8, !PT ;  /* 0x000000381e1d7812 */ /* 0x000fe400078ef824 */
[----:B------:R-:W-:Y:S02]  /*6140*/  LOP3.LUT R36, R36, 0x38, RZ, 0xc0, !PT ;  /* 0x0000003824247812 */ /* 0x000fe400078ec0ff */
[----:B------:R-:W-:Y:S01]  /*6150*/  IADD3 R42, P0, PT, R28, R29, RZ ;  /* 0x0000001d1c2a7210 */ /* 0x000fe20007f1e0ff */
[----:B------:R-:W-:Y:S01]  /*6160*/  IMAD.U32 R28, RZ, RZ, UR15 ;  /* 0x0000000fff1c7e24 */ /* 0x000fe2000f8e00ff */
[----:B------:R-:W-:-:S04]  /*6170*/  IADD3 R29, PT, PT, R215, 0x20, RZ ;  /* 0x00000020d71d7810 */ /* 0x000fc80007ffe0ff */
[----:B------:R-:W-:Y:S01]  /*6180*/  IADD3.X R43, PT, PT, R3, UR21, R28, P0, !PT ;  /* 0x00000015032b7c10 */ /* 0x000fe200087fe41c */
[----:B------:R-:W-:Y:S01]  /*6190*/  IMAD.U32 R3, RZ, RZ, UR6 ;  /* 0x00000006ff037e24 */ /* 0x000fe2000f8e00ff */
[----:B------:R-:W-:Y:S02]  /*61a0*/  IADD3 R38, P0, PT, R215, 0x20, RZ ;  /* 0x00000020d7267810 */ /* 0x000fe40007f1e0ff */
[----:B------:R-:W-:Y:S01]  /*61b0*/  ISETP.GE.AND P2, PT, R29, R236, PT ;  /* 0x000000ec1d00720c */ /* 0x000fe20003f46270 */
[----:B--2---:R-:W-:Y:S01]  /*61c0*/  IMAD.WIDE.U32 R42, R211, UR4, R42 ;  /* 0x00000004d32a7c25 */ /* 0x004fe2000f8e002a */
[----:B------:R-:W-:-:S03]  /*61d0*/  IADD3.X R37, PT, PT, RZ, RZ, RZ, P0, !PT ;  /* 0x000000ffff257210 */ /* 0x000fc600007fe4ff */
[----:B------:R-:W-:Y:S01]  /*61e0*/  IMAD R39, R211, UR5, R43 ;  /* 0x00000005d3277c24 */ /* 0x000fe2000f8e022b */
[----:B----4-:R-:W-:Y:S07]  /*61f0*/  @P1 BRA `(.L_x_568) ;  /* 0x00000000002c1947 */ /* 0x010fee0003800000 */
[----:B------:R-:W2:Y:S01]  /*6200*/  LDS.128 R28, [R218+0xc000] ;  /* 0x00c00000da1c7984 */ /* 0x000ea20000000c00 */
[----:B------:R-:W4:Y:S01]  /*6210*/  LDCU.64 UR4, c[0x0][0x560] ;  /* 0x0000ac00ff0477ac */ /* 0x000f220008000a00 */
[----:B------:R-:W-:Y:S02]  /*6220*/  MOV R40, R42 ;  /* 0x0000002a00287202 */ /* 0x000fe40000000f00 */
[----:B------:R-:W3:Y:S01]  /*6230*/  LDS.128 R32, [R218+0xe000] ;  /* 0x00e00000da207984 */ /* 0x000ee20000000c00 */
[----:B------:R-:W-:-:S03]  /*6240*/  MOV R41, R39 ;  /* 0x0000002700297202 */ /* 0x000fc60000000f00 */
[----:B------:R-:W-:-:S04]  /*6250*/  IMAD.WIDE.U32 R44, R215, UR10, R40 ;  /* 0x0000000ad72c7c25 */ /* 0x000fc8000f8e0028 */
[----:B------:R-:W-:Y:S01]  /*6260*/  IMAD R40, R215, UR11, R45 ;  /* 0x0000000bd7287c24 */ /* 0x000fe2000f8e022d */
[----:B----4-:R-:W-:-:S04]  /*6270*/  LEA R46, P0, R44, UR4, 0x1 ;  /* 0x000000042c2e7c11 */ /* 0x010fc8000f8008ff */
[----:B------:R-:W-:-:S05]  /*6280*/  LEA.HI.X R47, R44, UR5, R40, 0x1, P0 ;  /* 0x000000052c2f7c11 */ /* 0x000fca00080f0c28 */
[----:B--2---:R2:W-:Y:S04]  /*6290*/  STG.E.128 desc[UR18][R46.64], R28 ;  /* 0x0000001c2e007986 */ /* 0x0045e8000c101d12 */
[----:B---3--:R2:W-:Y:S02]  /*62a0*/  STG.E.128 desc[UR18][R46.64+0x80], R32 ;  /* 0x000080202e007986 */ /* 0x0085e4000c101d12 */
.L_x_568:
[----:B------:R-:W-:Y:S05]  /*62b0*/  BSYNC.RECONVERGENT B0 ;  /* 0x0000000000007941 */ /* 0x000fea0003800200 */
.L_x_567:
[----:B------:R-:W-:Y:S04]  /*62c0*/  BSSY.RECONVERGENT B0, `(.L_x_569) ;  /* 0x000000d000007945 */ /* 0x000fe80003800200 */
[----:B------:R-:W-:Y:S05]  /*62d0*/  @P2 BRA `(.L_x_570) ;  /* 0x00000000002c2947 */ /* 0x000fea0003800000 */
[----:B------:R-:W4:Y:S01]  /*62e0*/  LDCU.64 UR4, c[0x0][0x560] ;  /* 0x0000ac00ff0477ac */ /* 0x000f220008000a00 */
[----:B--2---:R-:W-:Y:S01]  /*62f0*/  MOV R30, R42 ;  /* 0x0000002a001e7202 */ /* 0x004fe20000000f00 */
[----:B------:R-:W-:Y:S01]  /*6300*/  IMAD R29, R37, UR10, RZ ;  /* 0x0000000a251d7c24 */ /* 0x000fe2000f8e02ff */
[----:B------:R-:W-:-:S03]  /*6310*/  MOV R31, R39 ;  /* 0x00000027001f7202 */ /* 0x000fc60000000f00 */
[C---:B------:R-:W-:Y:S02]  /*6320*/  IMAD R29, R38.reuse, UR11, R29 ;  /* 0x0000000b261d7c24 */ /* 0x040fe4000f8e021d */
[----:B------:R-:W-:-:S05]  /*6330*/  IMAD.WIDE.U32 R30, R38, UR10, R30 ;  /* 0x0000000a261e7c25 */ /* 0x000fca000f8e001e */
[----:B------:R-:W-:Y:S02]  /*6340*/  IADD3 R29, PT, PT, R29, R31, RZ ;  /* 0x0000001f1d1d7210 */ /* 0x000fe40007ffe0ff */
[----:B----4-:R-:W-:-:S04]  /*6350*/  LEA R28, P0, R30, UR4, 0x1 ;  /* 0x000000041e1c7c11 */ /* 0x010fc8000f8008ff */
[----:B------:R-:W-:-:S05]  /*6360*/  LEA.HI.X R29, R30, UR5, R29, 0x1, P0 ;  /* 0x000000051e1d7c11 */ /* 0x000fca00080f0c1d */
[----:B------:R4:W-:Y:S04]  /*6370*/  STG.E.128 desc[UR18][R28.64], R24 ;  /* 0x000000181c007986 */ /* 0x0009e8000c101d12 */
[----:B---3--:R4:W-:Y:S02]  /*6380*/  STG.E.128 desc[UR18][R28.64+0x80], R20 ;  /* 0x000080141c007986 */ /* 0x0089e4000c101d12 */
.L_x_570:
[----:B------:R-:W-:Y:S05]  /*6390*/  BSYNC.RECONVERGENT B0 ;  /* 0x0000000000007941 */ /* 0x000fea0003800200 */
.L_x_569:
        /* <DEDUP_REMOVED lines=18> */
[----:B------:R3:W-:Y:S04]  /*64c0*/  STG.E.128 desc[UR18][R24.64], R16 ;  /* 0x0000001018007986 */ /* 0x0007e8000c101d12 */
[----:B------:R3:W-:Y:S02]  /*64d0*/  STG.E.128 desc[UR18][R24.64+0x80], R8 ;  /* 0x0000800818007986 */ /* 0x0007e4000c101d12 */
.L_x_572:
[----:B------:R-:W-:Y:S05]  /*64e0*/  BSYNC.RECONVERGENT B0 ;  /* 0x0000000000007941 */ /* 0x000fea0003800200 */
.L_x_571:
[----:B------:R-:W-:Y:S05]  /*64f0*/  @P2 BRA `(.L_x_559) ;  /* 0x0000000000282947 */ /* 0x000fea0003800000 */
[----:B------:R-:W3:Y:S01]  /*6500*/  LDCU.64 UR4, c[0x0][0x568] ;  /* 0x0000ad00ff0477ac */ /* 0x000ee20008000a00 */
[----:B------:R-:W-:Y:S01]  /*6510*/  MOV R2, R20 ;  /* 0x0000001400027202 */ /* 0x000fe20000000f00 */
[----:B------:R-:W-:-:S04]  /*6520*/  IMAD R37, R37, UR6, RZ ;  /* 0x0000000625257c24 */ /* 0x000fc8000f8e02ff */
[----:B------:R-:W-:-:S04]  /*6530*/  IMAD.WIDE.U32 R2, R38, UR6, R2 ;  /* 0x0000000626027c25 */ /* 0x000fc8000f8e0002 */
[----:B------:R-:W-:-:S05]  /*6540*/  IMAD R37, R38, UR7, R37 ;  /* 0x0000000726257c24 */ /* 0x000fca000f8e0225 */
[----:B------:R-:W-:Y:S02]  /*6550*/  IADD3 R37, PT, PT, R37, R3, RZ ;  /* 0x0000000325257210 */ /* 0x000fe40007ffe0ff */
[----:B---3--:R-:W-:-:S04]  /*6560*/  LEA R8, P0, R2, UR4, 0x1 ;  /* 0x0000000402087c11 */ /* 0x008fc8000f8008ff */
[----:B------:R-:W-:-:S05]  /*6570*/  LEA.HI.X R9, R2, UR5, R37, 0x1, P0 ;  /* 0x0000000502097c11 */ /* 0x000fca00080f0c25 */
[----:B------:R4:W-:Y:S04]  /*6580*/  STG.E.128 desc[UR18][R8.64], R12 ;  /* 0x0000000c08007986 */ /* 0x0009e8000c101d12 */
[----:B-1----:R4:W-:Y:S02]  /*6590*/  STG.E.128 desc[UR18][R8.64+0x80], R4 ;  /* 0x0000800408007986 */ /* 0x0029e4000c101d12 */
.L_x_559:
[----:B------:R-:W-:Y:S05]  /*65a0*/  BSYNC.RECONVERGENT B1 ;  /* 0x0000000000017941 */ /* 0x000fea0003800200 */
.L_x_537:
        /* <DEDUP_REMOVED lines=11> */
.L_x_574:
        /* <DEDUP_REMOVED lines=10> */
.L_x_1254:


//--------------------- .text._ZN5flash44flash_bwd_dq_dk_dv_loop_seqk_parallel_kernelI23Flash_bwd_kernel_traitsILi128ELi64ELi64ELi8ELi4ELi2ELi2ELb1ELb0EN7cutlass6half_tE19Flash_kernel_traitsILi128ELi64ELi64ELi8ES3_EELb0ELb1ELb0ELb0ELb0ELb1ELb1EEEvNS_16Flash_bwd_paramsE --------------------------
	.section	.text._ZN5flash44flash_bwd_dq_dk_dv_loop_seqk_parallel_kernelI23Flash_bwd_kernel_traitsILi128ELi64ELi64ELi8ELi4ELi2ELi2ELb1ELb0EN7cutlass6half_tE19Flash_kernel_traitsILi128ELi64ELi64ELi8ES3_EELb0ELb1ELb0ELb0ELb0ELb1ELb1EEEvNS_16Flash_bwd_paramsE,"ax",@progbits
	.align	128
        .global         _ZN5flash44flash_bwd_dq_dk_dv_loop_seqk_parallel_kernelI23Flash_bwd_kernel_traitsILi128ELi64ELi64ELi8ELi4ELi2ELi2ELb1ELb0EN7cutlass6half_tE19Flash_kernel_traitsILi128ELi64ELi64ELi8ES3_EELb0ELb1ELb0ELb0ELb0ELb1ELb1EEEvNS_16Flash_bwd_paramsE
        .type           _ZN5flash44flash_bwd_dq_dk_dv_loop_seqk_parallel_kernelI23Flash_bwd_kernel_traitsILi128ELi64ELi64ELi8ELi4ELi2ELi2ELb1ELb0EN7cutlass6half_tE19Flash_kernel_traitsILi128ELi64ELi64ELi8ES3_EELb0ELb1ELb0ELb0ELb0ELb1ELb1EEEvNS_16Flash_bwd_paramsE,@function
        .size           _ZN5flash44flash_bwd_dq_dk_dv_loop_seqk_parallel_kernelI23Flash_bwd_kernel_traitsILi128ELi64ELi64ELi8ELi4ELi2ELi2ELb1ELb0EN7cutlass6half_tE19Flash_kernel_traitsILi128ELi64ELi64ELi8ES3_EELb0ELb1ELb0ELb0ELb0ELb1ELb1EEEvNS_16Flash_bwd_paramsE,(.L_x_1255 - _ZN5flash44flash_bwd_dq_dk_dv_loop_seqk_parallel_kernelI23Flash_bwd_kernel_traitsILi128ELi64ELi64ELi8ELi4ELi2ELi2ELb1ELb0EN7cutlass6half_tE19Flash_kernel_traitsILi128ELi64ELi64ELi8ES3_EELb0ELb1ELb0ELb0ELb0ELb1ELb1EEEvNS_16Flash_bwd_paramsE)
        .other          _ZN5flash44flash_bwd_dq_dk_dv_loop_seqk_parallel_kernelI23Flash_bwd_kernel_traitsILi128ELi64ELi64ELi8ELi4ELi2ELi2ELb1ELb0EN7cutlass6half_tE19Flash_kernel_traitsILi128ELi64ELi64ELi8ES3_EELb0ELb1ELb0ELb0ELb0ELb1ELb1EEEvNS_16Flash_bwd_paramsE,@"STO_CUDA_ENTRY STV_DEFAULT"
_ZN5flash44flash_bwd_dq_dk_dv_loop_seqk_parallel_kernelI23Flash_bwd_kernel_traitsILi128ELi64ELi64ELi8ELi4ELi2ELi2ELb1ELb0EN7cutlass6half_tE19Flash_kernel_traitsILi128ELi64ELi64ELi8ES3_EELb0ELb1ELb0ELb0ELb0ELb1ELb1EEEvNS_16Flash_bwd_paramsE:
.text._ZN5flash44flash_bwd_dq_dk_dv_loop_seqk_parallel_kernelI23Flash_bwd_kernel_traitsILi128ELi64ELi64ELi8ELi4ELi2ELi2ELb1ELb0EN7cutlass6half_tE19Flash_kernel_traitsILi128ELi64ELi64ELi8ES3_EELb0ELb1ELb0ELb0ELb0ELb1ELb1EEEvNS_16Flash_bwd_paramsE:
        /* <DEDUP_REMOVED lines=95> */
.L_x_612:
        /* <DEDUP_REMOVED lines=47> */
.L_x_575:
        /* <DEDUP_REMOVED lines=33> */
.L_x_577:
[----:B------:R-:W2:Y:S01]  /*0af0*/  LDC.64 R6, c[0x0][0x3b8] ;  /* 0x0000ee00ff067b82 */ /* 0x000ea20000000a00 */
[----:B------:R-:W-:-:S05]  /*0b00*/  IADD3 R18, PT, PT, R244, R245, RZ ;  /* 0x000000f5f4127210 */ /* 0x000fca0007ffe0ff */
[C---:B--2---:R-:W-:Y:S02]  /*0b10*/  IMAD R17, R18.reuse, R7, RZ ;  /* 0x0000000712117224 */ /* 0x044fe400078e02ff */
[----:B------:R-:W-:-:S05]  /*0b20*/  IMAD.WIDE.U32 R18, R18, R6, RZ ;  /* 0x0000000612127225 */ /* 0x000fca00078e00ff */
[----:B------:R-:W-:Y:S02]  /*0b30*/  IADD3 R17, PT, PT, R19, R17, RZ ;  /* 0x0000001113117210 */ /* 0x000fe40007ffe0ff */
.L_x_578:
        /* <DEDUP_REMOVED lines=39> */
.L_x_579:
[----:B------:R-:W1:Y:S01]  /*0db0*/  LDC.64 R10, c[0x0][0x3c0] ;  /* 0x0000f000ff0a7b82 */ /* 0x000e620000000a00 */
[----:B------:R-:W-:-:S05]  /*0dc0*/  IADD3 R22, PT, PT, R244, R245, RZ ;  /* 0x000000f5f4167210 */ /* 0x000fca0007ffe0ff */
[C---:B-1----:R-:W-:Y:S02]  /*0dd0*/  IMAD R19, R22.reuse, R11, RZ ;  /* 0x0000000b16137224 */ /* 0x042fe400078e02ff */
[----:B------:R-:W-:-:S05]  /*0de0*/  IMAD.WIDE.U32 R22, R22, R10, RZ ;  /* 0x0000000a16167225 */ /* 0x000fca00078e00ff */
[----:B------:R-:W-:Y:S02]  /*0df0*/  IADD3 R19, PT, PT, R23, R19, RZ ;  /* 0x0000001317137210 */ /* 0x000fe40007ffe0ff */
.L_x_580:
        /* <DEDUP_REMOVED lines=27> */
.L_x_581:
[-C--:B------:R-:W-:Y:S02]  /*0fb0*/  IMAD R25, R9, R12.reuse, RZ ;  /* 0x0000000c09197224 */ /* 0x080fe400078e02ff */
[----:B------:R-:W-:-:S05]  /*0fc0*/  IMAD.WIDE.U32 R36, R8, R12, RZ ;  /* 0x0000000c08247225 */ /* 0x000fca00078e00ff */
[----:B------:R-:W-:Y:S02]  /*0fd0*/  IADD3 R25, PT, PT, R37, R25, RZ ;  /* 0x0000001925197210 */ /* 0x000fe40007ffe0ff */
.L_x_582:
        /* <DEDUP_REMOVED lines=20> */
.L_x_583:
[----:B------:R-:W1:Y:S01]  /*1120*/  LDC R23, c[0x0][0x434] ;  /* 0x00010d00ff177b82 */ /* 0x000e620000000800 */
[----:B------:R-:W-:-:S04]  /*1130*/  IMAD R4, R214, UR6, R211 ;  /* 0x00000006d6047c24 */ /* 0x000fc8000f8e02d3 */
[----:B-1----:R-:W-:-:S03]  /*1140*/  IMAD R23, R4, R23, RZ ;  /* 0x0000001704177224 */ /* 0x002fc600078e02ff */
.L_x_584:
        /* <DEDUP_REMOVED lines=11> */
.L_x_585:
[----:B------:R-:W1:Y:S01]  /*1200*/  LDC R31, c[0x0][0x444] ;  /* 0x00011100ff1f7b82 */ /* 0x000e620000000800 */
[----:B------:R-:W-:-:S04]  /*1210*/  IMAD R4, R214, UR6, R211 ;  /* 0x00000006d6047c24 */ /* 0x000fc8000f8e02d3 */
[----:B-1----:R-:W-:-:S07]  /*1220*/  IMAD R31, R4, R31, RZ ;  /* 0x0000001f041f7224 */ /* 0x002fce00078e02ff */
.L_x_586:
        /* <DEDUP_REMOVED lines=90> */
.L_x_588:
[----:B------:R-:W1:Y:S01]  /*17d0*/  LDC.64 R6, c[0x0][0x5c0] ;  /* 0x00017000ff067b82 */ /* 0x000e620000000a00 */
[----:B------:R-:W-:-:S05]  /*17e0*/  IADD3 R4, PT, PT, R244, R245, RZ ;  /* 0x000000f5f4047210 */ /* 0x000fca0007ffe0ff */
[C---:B-1----:R-:W-:Y:S02]  /*17f0*/  IMAD R8, R4.reuse, R7, RZ ;  /* 0x0000000704087224 */ /* 0x042fe400078e02ff */
[----:B------:R-:W-:-:S05]  /*1800*/  IMAD.WIDE.U32 R10, R4, R6, RZ ;  /* 0x00000006040a7225 */ /* 0x000fca00078e00ff */
[----:B------:R-:W-:Y:S02]  /*1810*/  IADD3 R8, PT, PT, R11, R8, RZ ;  /* 0x000000080b087210 */ /* 0x000fe40007ffe0ff */
.L_x_589:
        /* <DEDUP_REMOVED lines=13> */
.L_x_590:
[----:B------:R-:W1:Y:S01]  /*18f0*/  LDC.64 R4, c[0x0][0x5c8] ;  /* 0x00017200ff047b82 */ /* 0x000e620000000a00 */
[----:B------:R-:W-:-:S05]  /*1900*/  IADD3 R244, PT, PT, R244, R245, RZ ;  /* 0x000000f5f4f47210 */ /* 0x000fca0007ffe0ff */
[C---:B-1----:R-:W-:Y:S02]  /*1910*/  IMAD R11, R244.reuse, R5, RZ ;  /* 0x00000005f40b7224 */ /* 0x042fe400078e02ff */
[----:B------:R-:W-:-:S05]  /*1920*/  IMAD.WIDE.U32 R14, R244, R4, RZ ;  /* 0x00000004f40e7225 */ /* 0x000fca00078e00ff */
[----:B------:R-:W-:Y:S02]  /*1930*/  IADD3 R11, PT, PT, R15, R11, RZ ;  /* 0x0000000b0f0b7210 */ /* 0x000fe40007ffe0ff */
.L_x_591:
        /* <DEDUP_REMOVED lines=21> */
.L_x_593:
[----:B------:R-:W-:Y:S05]  /*1a90*/  BSYNC.RECONVERGENT B0 ;  /* 0x0000000000007941 */ /* 0x000fea0003800200 */
.L_x_592:
        /* <DEDUP_REMOVED lines=12> */
.L_x_595:
[----:B------:R-:W-:Y:S05]  /*1b60*/  BSYNC.RECONVERGENT B0 ;  /* 0x0000000000007941 */ /* 0x000fea0003800200 */
.L_x_594:
        /* <DEDUP_REMOVED lines=18> */
.L_x_597:
[----:B------:R-:W-:Y:S05]  /*1c90*/  BSYNC.RECONVERGENT B0 ;  /* 0x0000000000007941 */ /* 0x000fea0003800200 */
.L_x_596:
        /* <DEDUP_REMOVED lines=12> */
.L_x_587:
        /* <DEDUP_REMOVED lines=11> */
[----:B------:R-:W-:Y:S01]  /*1e10*/  LOP3.LUT R25, R20, 0x80000001, RZ, 0xc0, !PT ;  /* 0x8000000114197812 */ /* 0x000fe200078ec0ff */
[----:B------:R-:W4:Y:S01]  /*1e20*/  LDCU UR7, c[0x0][0x45c] ;  /* 0x00008b80ff0777ac */ /* 0x000f220008000800 */
        /* <DEDUP_REMOVED lines=13> */
[----:B------:R-:W3:Y:S01]  /*1f00*/  LDCU.64 UR4, c[0x0][0x3d0] ;  /* 0x00007a00ff0477ac */ /* 0x000ee20008000a00 */
[----:B------:R-:W-:Y:S02]  /*1f10*/  IMAD R22, R7, UR17, R22 ;  /* 0x0000001107167c24 */ /* 0x000fe4000f8e0216 */
[----:B------:R-:W-:Y:S02]  /*1f20*/  IMAD.IADD R29, R29, 0x1, R19 ;  /* 0x000000011d1d7824 */ /* 0x000fe400078e0213 */
[----:B------:R-:W4:Y:S01]  /*1f30*/  @!P6 LDC.64 R8, c[0x0][0x390] ;  /* 0x0000e400ff08eb82 */ /* 0x000f220000000a00 */
[C---:B------:R-:W-:Y:S01]  /*1f40*/  @!P5 IMAD R24, R12.reuse, R11, R24 ;  /* 0x0000000b0c18d224 */ /* 0x040fe200078e0218 */
[----:B------:R-:W-:Y:S01]  /*1f50*/  IADD3.X R19, PT, PT, R17, R31, R22, P1, !PT ;  /* 0x0000001f11137210 */ /* 0x000fe20000ffe416 */
[----:B------:R-:W-:-:S04]  /*1f60*/  @!P5 IMAD.WIDE.U32 R32, R12, R10, R28 ;  /* 0x0000000a0c20d225 */ /* 0x000fc800078e001c */
[----:B------:R-:W-:Y:S02]  /*1f70*/  @!P5 IMAD.IADD R24, R33, 0x1, R24 ;  /* 0x000000012118d824 */ /* 0x000fe400078e0218 */
[----:B------:R-:W-:-:S04]  /*1f80*/  @!P6 IMAD.WIDE.U32 R28, R217, R10, R28 ;  /* 0x0000000ad91ce225 */ /* 0x000fc800078e001c */
[----:B------:R-:W-:Y:S02]  /*1f90*/  @!P6 IMAD R11, R217, R11, R29 ;  /* 0x0000000bd90be224 */ /* 0x000fe400078e021d */
[----:B---3--:R-:W-:Y:S01]  /*1fa0*/  IMAD R15, R15, UR4, RZ ;  /* 0x000000040f0f7c24 */ /* 0x008fe2000f8e02ff */
[----:B-1----:R-:W-:Y:S01]  /*1fb0*/  @!P5 LEA R30, P1, R32, R4, 0x1 ;  /* 0x00000004201ed211 */ /* 0x002fe200078208ff */
[----:B------:R-:W-:Y:S02]  /*1fc0*/  @!P5 IMAD R4, R13, R6, RZ ;  /* 0x000000060d04d224 */ /* 0x000fe400078e02ff */
[----:B------:R-:W-:Y:S01]  /*1fd0*/  IMAD R15, R16, UR5, R15 ;  /* 0x00000005100f7c24 */ /* 0x000fe2000f8e020f */
[----:B------:R-:W-:Y:S01]  /*1fe0*/  @!P5 LEA.HI.X R31, R32, R5, R24, 0x1, P1 ;  /* 0x00000005201fd211 */ /* 0x000fe200008f0c18 */
[----:B------:R-:W-:Y:S01]  /*1ff0*/  IMAD.WIDE.U32 R32, R16, UR4, R18 ;  /* 0x0000000410207c25 */ /* 0x000fe2000f8e0012 */
[----:B------:R-:W-:Y:S01]  /*2000*/  SEL R5, RZ, 0x4000, P0 ;  /* 0x00004000ff057807 */ /* 0x000fe20000000000 */
[----:B------:R-:W1:Y:S01]  /*2010*/  LDCU UR4, c[0x0][0x590] ;  /* 0x0000b200ff0477ac */ /* 0x000e620008000800 */
[C---:B----4-:R-:W-:Y:S01]  /*2020*/  @!P6 LEA R24, P2, R28.reuse, R8, 0x1 ;  /* 0x000000081c18e211 */ /* 0x050fe200078408ff */
        /* <DEDUP_REMOVED lines=147> */
.L_x_601:
[----:B------:R-:W0:Y:S01]  /*2960*/  LDGDEPBAR ;  /* 0x00000000000079af */ /* 0x000e220000000000 */
[-C--:B------:R-:W-:Y:S01]  /*2970*/  IADD3 R181, PT, PT, R209, R197.reuse, RZ ;  /* 0x000000c5d1b57210 */ /* 0x080fe20007ffe0ff */
[----:B-----5:R-:W-:Y:S01]  /*2980*/  FMUL.FTZ R229, R239, 1.4426950216293334961 ;  /* 0x3fb8aa3befe57820 */ /* 0x020fe20000410000 */
[----:B------:R-:W-:Y:S02]  /*2990*/  IADD3 R182, PT, PT, R207, R197, RZ ;  /* 0x000000c5cfb67210 */ /* 0x000fe40007ffe0ff */
[----:B------:R-:W-:Y:S02]  /*29a0*/  IADD3 R240, PT, PT, R240, -0x40, RZ ;  /* 0xffffffc0f0f07810 */ /* 0x000fe40007ffe0ff */
[----:B------:R-:W-:Y:S02]  /*29b0*/  IADD3 R180, PT, PT, R209, R182, RZ ;  /* 0x000000b6d1b47210 */ /* 0x000fe40007ffe0ff */
[----:B------:R-:W-:Y:S02]  /*29c0*/  ISETP.GE.AND P2, PT, R240, R223, PT ;  /* 0x000000dff000720c */ /* 0x000fe40003f46270 */
[----:B------:R-:W-:Y:S02]  /*29d0*/  FSETP.NEU.FTZ.AND P0, PT, R239, -INF , PT ;  /* 0xff800000ef00780b */ /* 0x000fe40003f1d000 */
[----:B------:R-:W-:Y:S02]  /*29e0*/  ISETP.GT.AND P2, PT, R242, UR6, P2 ;  /* 0x00000006f2007c0c */ /* 0x000fe40009744270 */
[----:B------:R-:W-:Y:S01]  /*29f0*/  IADD3 R243, PT, PT, R243, -0x1, RZ ;  /* 0xfffffffff3f37810 */ /* 0x000fe20007ffe0ff */
[----:B------:R-:W-:Y:S04]  /*2a00*/  DEPBAR.LE SB0, 0x0 ;  /* 0x000080000000791a */ /* 0x000fe80000000000 */
[----:B------:R-:W-:Y:S06]  /*2a10*/  BAR.SYNC.DEFER_BLOCKING 0x0 ;  /* 0x0000000000007b1d */ /* 0x000fec0000010000 */
        /* <DEDUP_REMOVED lines=29> */
[----:B------:R1:W3:Y:S07]  /*2bf0*/  LDSM.16.M88.4 R108, [R181+0x2000] ;  /* 0x00200000b56c783b */ /* 0x0002ee0000000200 */
[C---:B------:R-:W-:Y:S01]  /*2c00*/  HMMA.16816.F32 R8, R56.reuse, R62, R8 ;  /* 0x0000003e3808723c */ /* 0x040fe20000001808 */
[----:B------:R-:W-:Y:S07]  /*2c10*/  LDSM.16.M88.4 R60, [R182+0x2000] ;  /* 0x00200000b63c783b */ /* 0x000fee0000000200 */
[C---:B----4-:R-:W-:Y:S08]  /*2c20*/  HMMA.16816.F32 R12, R56.reuse, R64, R12 ;  /* 0x00000040380c723c */ /* 0x050ff0000000180c */
[----:B------:R-:W-:Y:S01]  /*2c30*/  HMMA.16816.F32 R16, R56, R66, R16 ;  /* 0x000000423810723c */ /* 0x000fe20000001810 */
[----:B------:R-:W4:Y:S02]  /*2c40*/  LDSM.16.M88.4 R56, [R198+-0x1800] ;  /* 0xffe80000c638783b */ /* 0x000f240000000200 */
[C-C-:B-1----:R-:W-:Y:S05]  /*2c50*/  @!P2 VIADDMNMX R181, R237.reuse, 0xffffffc9, R242.reuse, PT ;  /* 0xffffffc9edb5a846 */ /* 0x142fea00038001f2 */
[C---:B--2---:R-:W-:Y:S01]  /*2c60*/  HMMA.16816.F32 R4, R100.reuse, R104, R4 ;  /* 0x000000686404723c */ /* 0x044fe20000001804 */
[----:B------:R-:W1:Y:S07]  /*2c70*/  LDSM.16.M88.4 R64, [R206+-0x2000] ;  /* 0xffe00000ce40783b */ /* 0x000e6e0000000200 */
[C---:B------:R-:W-:Y:S01]  /*2c80*/  HMMA.16816.F32 R8, R100.reuse, R106, R8 ;  /* 0x0000006a6408723c */ /* 0x040fe20000001808 */
[----:B------:R-:W-:Y:S07]  /*2c90*/  LDSM.16.M88.4 R104, [R205+-0x2000] ;  /* 0xffe00000cd68783b */ /* 0x000fee0000000200 */
[C---:B---3--:R-:W-:Y:S08]  /*2ca0*/  HMMA.16816.F32 R12, R100.reuse, R52, R12 ;  /* 0x00000034640c723c */ /* 0x048ff0000000180c */
[----:B------:R-:W-:Y:S01]  /*2cb0*/  HMMA.16816.F32 R16, R100, R54, R16 ;  /* 0x000000366410723c */ /* 0x000fe20000001810 */
[----:B------:R-:W2:Y:S07]  /*2cc0*/  LDSM.16.M88.4 R52, [R206+-0x1800] ;  /* 0xffe80000ce34783b */ /* 0x000eae0000000200 */
[C---:B------:R-:W-:Y:S01]  /*2cd0*/  HMMA.16816.F32 R4, R108.reuse, R112, R4 ;  /* 0x000000706c04723c */ /* 0x040fe20000001804 */
[----:B------:R3:W2:Y:S07]  /*2ce0*/  LDSM.16.M88.4 R100, [R180+0x2000] ;  /* 0x00200000b464783b */ /* 0x0006ae0000000200 */
[C---:B------:R-:W-:Y:S08]  /*2cf0*/  HMMA.16816.F32 R8, R108.reuse, R114, R8 ;  /* 0x000000726c08723c */ /* 0x040ff00000001808 */
[C---:B----4-:R-:W-:Y:S03]  /*2d00*/  HMMA.16816.F32 R12, R108.reuse, R56, R12 ;  /* 0x000000386c0c723c */ /* 0x050fe6000000180c */
[----:B------:R-:W-:Y:S04]  /*2d10*/  @!P2 VIADDMNMX R57, R237, 0xffffffc1, R242, PT ;  /* 0xffffffc1ed39a846 */ /* 0x000fe800038001f2 */
[C---:B------:R-:W-:Y:S01]  /*2d20*/  @!P2 ISETP.GE.AND P1, PT, R222.reuse, R57, PT ;  /* 0x00000039de00a20c */ /* 0x040fe20003f26270 */
[----:B------:R-:W-:Y:S03]  /*2d30*/  HMMA.16816.F32 R16, R108, R58, R16 ;  /* 0x0000003a6c10723c */ /* 0x000fe60000001810 */
[----:B---3--:R-:W-:Y:S02]  /*2d40*/  FSEL R180, R229, RZ, P0 ;  /* 0x000000ffe5b47208 */ /* 0x008fe40000000000 */
[----:B------:R-:W-:Y:S02]  /*2d50*/  @!P2 IADD3 R229, PT, PT, R222, 0x1, RZ ;  /* 0x00000001dee5a810 */ /* 0x000fe40007ffe0ff */
[----:B------:R-:W-:Y:S01]  /*2d60*/  FSETP.NEU.FTZ.AND P0, PT, R238, -INF , PT ;  /* 0xff800000ee00780b */ /* 0x000fe20003f1d000 */
[C---:B-1----:R-:W-:Y:S08]  /*2d70*/  HMMA.16816.F32 R4, R60.reuse, R64, R4 ;  /* 0x000000403c04723c */ /* 0x042ff00000001804 */
[C---:B------:R-:W-:Y:S08]  /*2d80*/  HMMA.16816.F32 R8, R60.reuse, R66, R8 ;  /* 0x000000423c08723c */ /* 0x040ff00000001808 */
[C---:B--2---:R-:W-:Y:S08]  /*2d90*/  HMMA.16816.F32 R12, R60.reuse, R52, R12 ;  /* 0x000000343c0c723c */ /* 0x044ff0000000180c */
[----:B------:R-:W-:Y:S01]  /*2da0*/  HMMA.16816.F32 R16, R60, R54, R16 ;  /* 0x000000363c10723c */ /* 0x000fe20000001810 */
[----:B------:R-:W1:Y:S07]  /*2db0*/  LDSM.16.M88.4 R52, [R205+-0x1800] ;  /* 0xffe80000cd34783b */ /* 0x000e6e0000000200 */
[C---:B------:R-:W-:Y:S08]  /*2dc0*/  HMMA.16816.F32 R4, R100.reuse, R104, R4 ;  /* 0x000000686404723c */ /* 0x040ff00000001804 */
[C---:B------:R-:W-:Y:S11]  /*2dd0*/  HMMA.16816.F32 R8, R100.reuse, R106, R8 ;  /* 0x0000006a6408723c */ /* 0x040ff60000001808 */
        /* <DEDUP_REMOVED lines=12> */
[----:B------:R-:W3:Y:S01]  /*2ea0*/  MUFU.TANH R185, R185 ;  /* 0x000000b900b97308 */ /* 0x000ee20000002400 */
[-C--:B--2---:R-:W-:Y:S02]  /*2eb0*/  MOV R115, R183.reuse ;  /* 0x000000b700737202 */ /* 0x084fe40000000f00 */
[C---:B------:R-:W-:Y:S01]  /*2ec0*/  @!P2 FSEL R115, R183.reuse, -INF , !P1 ;  /* 0xff800000b773a808 */ /* 0x040fe20004800000 */
[----:B------:R-:W-:Y:S01]  /*2ed0*/  FFMA.FTZ R183, -R183, R183, 1 ;  /* 0x3f800000b7b77423 */ /* 0x000fe200000101b7 */
[----:B------:R-:W-:Y:S05]  /*2ee0*/  @!P2 ISETP.GE.AND P1, PT, R229, R57, PT ;  /* 0x00000039e500a20c */ /* 0x000fea0003f26270 */
[----:B------:R-:W2:Y:S01]  /*2ef0*/  MUFU.TANH R186, R186 ;  /* 0x000000ba00ba7308 */ /* 0x000ea20000002400 */
[--C-:B------:R-:W-:Y:S01]  /*2f00*/  FFMA.FTZ R62, R115, UR7, -R180.reuse ;  /* 0x00000007733e7c23 */ /* 0x100fe200080108b4 */
[----:B-1----:R-:W-:Y:S01]  /*2f10*/  MOV R59, R184 ;  /* 0x000000b8003b7202 */ /* 0x002fe20000000f00 */
[----:B------:R-:W-:Y:S01]  /*2f20*/  FMUL.FTZ R115, R238, 1.4426950216293334961 ;  /* 0x3fb8aa3bee737820 */ /* 0x000fe20000410000 */
[----:B------:R-:W-:Y:S01]  /*2f30*/  @!P2 FSEL R59, R184, -INF , !P1 ;  /* 0xff800000b83ba808 */ /* 0x000fe20004800000 */
[----:B------:R-:W-:Y:S01]  /*2f40*/  FMUL.FTZ R191, R12, UR10 ;  /* 0x0000000a0cbf7c20 */ /* 0x000fe20008410000 */
[----:B------:R-:W-:Y:S01]  /*2f50*/  @!P2 ISETP.GE.AND P1, PT, R222, R181, PT ;  /* 0x000000b5de00a20c */ /* 0x000fe20003f26270 */
[----:B------:R-:W-:Y:S01]  /*2f60*/  FMUL.FTZ R192, R13, UR10 ;  /* 0x0000000a0dc07c20 */ /* 0x000fe20008410000 */
[----:B------:R-:W-:Y:S02]  /*2f70*/  FSEL R115, R115, RZ, P0 ;  /* 0x000000ff73737208 */ /* 0x000fe40000000000 */
[----:B------:R-:W1:Y:S01]  /*2f80*/  MUFU.TANH R187, R187 ;  /* 0x000000bb00bb7308 */ /* 0x000e620000002400 */
[----:B---3--:R-:W-:Y:S01]  /*2f90*/  MOV R114, R185 ;  /* 0x000000b900727202 */ /* 0x008fe20000000f00 */
[--C-:B------:R-:W-:Y:S01]  /*2fa0*/  FFMA.FTZ R61, R59, UR7, -R180.reuse ;  /* 0x000000073b3d7c23 */ /* 0x100fe200080108b4 */
[----:B------:R-:W-:Y:S01]  /*2fb0*/  @!P2 FSEL R114, R185, -INF , !P1 ;  /* 0xff800000b972a808 */ /* 0x000fe20004800000 */
[----:B------:R-:W-:Y:S01]  /*2fc0*/  FMUL.FTZ R193, R14, UR10 ;  /* 0x0000000a0ec17c20 */ /* 0x000fe20008410000 */
[----:B------:R-:W-:Y:S01]  /*2fd0*/  @!P2 ISETP.GE.AND P0, PT, R229, R181, PT ;  /* 0x000000b5e500a20c */ /* 0x000fe20003f06270 */
[----:B------:R-:W-:Y:S01]  /*2fe0*/  FMUL.FTZ R194, R15, UR10 ;  /* 0x0000000a0fc27c20 */ /* 0x000fe20008410000 */
[----:B------:R-:W-:Y:S01]  /*2ff0*/  FMUL.FTZ R195, R16, UR10 ;  /* 0x0000000a10c37c20 */ /* 0x000fe20008410000 */
[--C-:B------:R-:W-:Y:S02]  /*3000*/  FFMA.FTZ R229, R114, UR7, -R115.reuse ;  /* 0x0000000772e57c23 */ /* 0x100fe40008010873 */
[----:B------:R-:W-:Y:S01]  /*3010*/  MUFU.EX2 R67, R61 ;  /* 0x0000003d00437308 */ /* 0x000fe20000000800 */
[----:B--2---:R-:W-:Y:S01]  /*3020*/  MOV R58, R186 ;  /* 0x000000ba003a7202 */ /* 0x004fe20000000f00 */
[----:B------:R-:W-:Y:S01]  /*3030*/  FMUL.FTZ R246, R17, UR10 ;  /* 0x0000000a11f67c20 */ /* 0x000fe20008410000 */
[----:B------:R-:W-:Y:S01]  /*3040*/  @!P2 FSEL R58, R186, -INF , !P0 ;  /* 0xff800000ba3aa808 */ /* 0x000fe20004000000 */
[----:B------:R-:W-:Y:S01]  /*3050*/  FMUL.FTZ R252, R18, UR10 ;  /* 0x0000000a12fc7c20 */ /* 0x000fe20008410000 */
[----:B------:R-:W-:Y:S01]  /*3060*/  @!P2 IADD3 R114, PT, PT, R222, 0x8, RZ ;  /* 0x00000008de72a810 */ /* 0x000fe20007ffe0ff */
[----:B------:R-:W-:Y:S01]  /*3070*/  FMUL.FTZ R113, R19, UR10 ;  /* 0x0000000a13717c20 */ /* 0x000fe20008410000 */
[----:B------:R-:W-:Y:S03]  /*3080*/  LEA R6, P0, R213, R228, 0x2 ;  /* 0x000000e4d5067211 */ /* 0x000fe600078010ff */
[----:B------:R2:W-:Y:S01]  /*3090*/  MUFU.EX2 R182, R229 ;  /* 0x000000e500b67308 */ /* 0x0005e20000000800 */
[----:B------:R-:W-:Y:S01]  /*30a0*/  @!P2 ISETP.GE.AND P1, PT, R114, R57, PT ;  /* 0x000000397200a20c */ /* 0x000fe20003f26270 */
[--C-:B------:R-:W-:Y:S01]  /*30b0*/  FFMA.FTZ R105, R58, UR7, -R115.reuse ;  /* 0x000000073a697c23 */ /* 0x100fe20008010873 */
[----:B------:R-:W-:Y:S01]  /*30c0*/  @!P2 IADD3 R58, PT, PT, R222, 0x9, RZ ;  /* 0x00000009de3aa810 */ /* 0x000fe20007ffe0ff */
[----:B------:R-:W-:Y:S01]  /*30d0*/  FFMA.FTZ R184, -R184, R184, 1 ;  /* 0x3f800000b8b87423 */ /* 0x000fe200000101b8 */
[----:B-1----:R-:W-:Y:S01]  /*30e0*/  MOV R59, R187 ;  /* 0x000000bb003b7202 */ /* 0x002fe20000000f00 */
[----:B------:R-:W-:Y:S01]  /*30f0*/  FMUL.FTZ R183, R183, UR10 ;  /* 0x0000000ab7b77c20 */ /* 0x000fe20008410000 */
[C---:B------:R-:W-:Y:S03]  /*3100*/  @!P2 FSEL R59, R187.reuse, -INF , !P1 ;  /* 0xff800000bb3ba808 */ /* 0x040fe60004800000 */
[----:B------:R-:W1:Y:S01]  /*3110*/  MUFU.TANH R188, R188 ;  /* 0x000000bc00bc7308 */ /* 0x000e620000002400 */
[----:B------:R-:W-:Y:S01]  /*3120*/  @!P2 ISETP.GE.AND P1, PT, R58, R57, PT ;  /* 0x000000393a00a20c */ /* 0x000fe20003f26270 */
[----:B------:R-:W-:Y:S01]  /*3130*/  FMUL.FTZ R184, R184, UR10 ;  /* 0x0000000ab8b87c20 */ /* 0x000fe20008410000 */
[----:B------:R-:W-:Y:S01]  /*3140*/  FFMA.FTZ R187, -R187, R187, 1 ;  /* 0x3f800000bbbb7423 */ /* 0x000fe200000101bb */
[----:B------:R-:W-:Y:S01]  /*3150*/  FFMA.FTZ R185, -R185, R185, 1 ;  /* 0x3f800000b9b97423 */ /* 0x000fe200000101b9 */
[----:B------:R-:W-:Y:S02]  /*3160*/  FFMA.FTZ R186, -R186, R186, 1 ;  /* 0x3f800000baba7423 */ /* 0x000fe400000101ba */
[----:B------:R-:W-:Y:S03]  /*3170*/  FMUL.FTZ R187, R187, UR10 ;  /* 0x0000000abbbb7c20 */ /* 0x000fe60008410000 */
[----:B------:R3:W4:Y:S01]  /*3180*/  MUFU.EX2 R112, R62 ;  /* 0x0000003e00707308 */ /* 0x0007220000000800 */
[----:B--2---:R-:W-:Y:S01]  /*3190*/  MOV R229, R227 ;  /* 0x000000e300e57202 */ /* 0x004fe20000000f00 */
[----:B------:R-:W-:Y:S01]  /*31a0*/  FMUL.FTZ R185, R185, UR10 ;  /* 0x0000000ab9b97c20 */ /* 0x000fe20008410000 */
[----:B------:R-:W-:Y:S02]  /*31b0*/  FMUL.FTZ R186, R186, UR10 ;  /* 0x0000000ababa7c20 */ /* 0x000fe40008410000 */
[----:B------:R-:W-:Y:S02]  /*31c0*/  LEA.HI.X R7, R213, R229, RZ, 0x2, P0 ;  /* 0x000000e5d5077211 */ /* 0x000fe400000f14ff */
[----:B------:R-:W-:Y:S03]  /*31d0*/  @!P2 ISETP.GE.AND P0, PT, R114, R181, PT ;  /* 0x000000b57200a20c */ /* 0x000fe60003f06270 */
[----:B------:R-:W2:Y:S01]  /*31e0*/  MUFU.TANH R189, R189 ;  /* 0x000000bd00bd7308 */ /* 0x000ea20000002400 */
[-C--:B-1----:R-:W-:Y:S01]  /*31f0*/  MOV R61, R188.reuse ;  /* 0x000000bc003d7202 */ /* 0x082fe20000000f00 */
[----:B------:R-:W2:Y:S01]  /*3200*/  LDG.E R114, desc[UR14][R6.64] ;  /* 0x0000000e06727981 */ /* 0x000ea2000c1e1900 */
[C---:B------:R-:W-:Y:S01]  /*3210*/  @!P2 FSEL R61, R188.reuse, -INF , !P1 ;  /* 0xff800000bc3da808 */ /* 0x040fe20004800000 */
[----:B------:R-:W-:Y:S06]  /*3220*/  FFMA.FTZ R188, -R188, R188, 1 ;  /* 0x3f800000bcbc7423 */ /* 0x000fec00000101bc */
[----:B------:R-:W1:Y:S01]  /*3230*/  MUFU.TANH R190, R190 ;  /* 0x000000be00be7308 */ /* 0x000e620000002400 */
[--C-:B---3--:R-:W-:Y:S01]  /*3240*/  FFMA.FTZ R62, R59, UR7, -R180.reuse ;  /* 0x000000073b3e7c23 */ /* 0x108fe200080108b4 */
[--C-:B------:R-:W-:Y:S01]  /*3250*/  FFMA.FTZ R59, R61, UR7, -R180.reuse ;  /* 0x000000073d3b7c23 */ /* 0x100fe200080108b4 */
        /* <DEDUP_REMOVED lines=8> */
[----:B------:R-:W-:Y:S01]  /*32e0*/  MUFU.EX2 R65, R59 ;  /* 0x0000003b00417308 */ /* 0x000fe20000000800 */
[-C--:B-1----:R-:W-:Y:S01]  /*32f0*/  MOV R58, R190.reuse ;  /* 0x000000be003a7202 */ /* 0x082fe20000000f00 */
[--C-:B------:R-:W-:Y:S01]  /*3300*/  FFMA.FTZ R106, R229, UR7, -R115.reuse ;  /* 0x00000007e56a7c23 */ /* 0x100fe20008010873 */
[----:B------:R-:W-:Y:S01]  /*3310*/  @!P2 FSEL R58, R190, -INF , !P0 ;  /* 0xff800000be3aa808 */ /* 0x000fe20004000000 */
[----:B------:R-:W-:Y:S01]  /*3320*/  FMUL.FTZ R189, R189, UR10 ;  /* 0x0000000abdbd7c20 */ /* 0x000fe20008410000 */
[----:B------:R-:W-:Y:S01]  /*3330*/  @!P2 IADD3 R229, PT, PT, R222, 0x10, RZ ;  /* 0x00000010dee5a810 */ /* 0x000fe20007ffe0ff */
[----:B------:R-:W-:Y:S04]  /*3340*/  FFMA.FTZ R190, -R190, R190, 1 ;  /* 0x3f800000bebe7423 */ /* 0x000fe800000101be */
[----:B------:R-:W1:Y:S01]  /*3350*/  MUFU.TANH R192, R192 ;  /* 0x000000c000c07308 */ /* 0x000e620000002400 */
[--C-:B------:R-:W-:Y:S01]  /*3360*/  FFMA.FTZ R103, R58, UR7, -R115.reuse ;  /* 0x000000073a677c23 */ /* 0x100fe20008010873 */
[----:B------:R-:W-:Y:S01]  /*3370*/  @!P2 ISETP.GE.AND P0, PT, R229, R57, PT ;  /* 0x00000039e500a20c */ /* 0x000fe20003f06270 */
[----:B------:R-:W-:Y:S01]  /*3380*/  FMUL.FTZ R190, R190, UR10 ;  /* 0x0000000abebe7c20 */ /* 0x000fe20008410000 */
[----:B------:R-:W-:Y:S02]  /*3390*/  @!P2 IADD3 R58, PT, PT, R222, 0x11, RZ ;  /* 0x00000011de3aa810 */ /* 0x000fe40007ffe0ff */
[-C--:B---3--:R-:W-:Y:S04]  /*33a0*/  MOV R61, R191.reuse ;  /* 0x000000bf003d7202 */ /* 0x088fe80000000f00 */
[----:B------:R-:W2:Y:S01]  /*33b0*/  MUFU.TANH R193, R193 ;  /* 0x000000c100c17308 */ /* 0x000ea20000002400 */
[C---:B------:R-:W-:Y:S01]  /*33c0*/  @!P2 FSEL R61, R191.reuse, -INF , !P0 ;  /* 0xff800000bf3da808 */ /* 0x040fe20004000000 */
[----:B------:R-:W-:Y:S01]  /*33d0*/  FFMA.FTZ R191, -R191, R191, 1 ;  /* 0x3f800000bfbf7423 */ /* 0x000fe200000101bf */
[----:B------:R-:W-:Y:S03]  /*33e0*/  @!P2 ISETP.GE.AND P0, PT, R58, R57, PT ;  /* 0x000000393a00a20c */ /* 0x000fe60003f06270 */
[--C-:B------:R-:W-:Y:S01]  /*33f0*/  FFMA.FTZ R63, R61, UR7, -R180.reuse ;  /* 0x000000073d3f7c23 */ /* 0x100fe200080108b4 */
[----:B------:R-:W-:Y:S03]  /*3400*/  FMUL.FTZ R191, R191, UR10 ;  /* 0x0000000abfbf7c20 */ /* 0x000fe60008410000 */
[----:B------:R-:W3:Y:S01]  /*3410*/  MUFU.TANH R194, R194 ;  /* 0x000000c200c27308 */ /* 0x000ee20000002400 */
[-C--:B-1----:R-:W-:Y:S02]  /*3420*/  MOV R59, R192.reuse ;  /* 0x000000c0003b7202 */ /* 0x082fe40000000f00 */
[C---:B------:R-:W-:Y:S01]  /*3430*/  @!P2 FSEL R59, R192.reuse, -INF , !P0 ;  /* 0xff800000c03ba808 */ /* 0x040fe20004000000 */
[----:B------:R-:W-:Y:S01]  /*3440*/  FFMA.FTZ R192, -R192, R192, 1 ;  /* 0x3f800000c0c07423 */ /* 0x000fe200000101c0 */
[----:B------:R-:W-:Y:S05]  /*3450*/  @!P2 ISETP.GE.AND P0, PT, R229, R181, PT ;  /* 0x000000b5e500a20c */ /* 0x000fea0003f06270 */
[----:B------:R1:W-:Y:S01]  /*3460*/  MUFU.EX2 R66, R62 ;  /* 0x0000003e00427308 */ /* 0x0003e20000000800 */
[----:B--2---:R-:W-:Y:S01]  /*3470*/  MOV R229, R193 ;  /* 0x000000c100e57202 */ /* 0x004fe20000000f00 */
[--C-:B------:R-:W-:Y:S01]  /*3480*/  FFMA.FTZ R61, R59, UR7, -R180.reuse ;  /* 0x000000073b3d7c23 */ /* 0x100fe200080108b4 */
[C---:B------:R-:W-:Y:S01]  /*3490*/  @!P2 FSEL R229, R193.reuse, -INF , !P0 ;  /* 0xff800000c1e5a808 */ /* 0x040fe20004000000 */
[----:B------:R-:W-:Y:S01]  /*34a0*/  FMUL.FTZ R192, R192, UR10 ;  /* 0x0000000ac0c07c20 */ /* 0x000fe20008410000 */
[----:B------:R-:W-:Y:S01]  /*34b0*/  @!P2 ISETP.GE.AND P0, PT, R58, R181, PT ;  /* 0x000000b53a00a20c */ /* 0x000fe20003f06270 */
[----:B------:R-:W-:Y:S02]  /*34c0*/  FFMA.FTZ R193, -R193, R193, 1 ;  /* 0x3f800000c1c17423 */ /* 0x000fe400000101c1 */
[--C-:B------:R-:W-:Y:S02]  /*34d0*/  FFMA.FTZ R229, R229, UR7, -R115.reuse ;  /* 0x00000007e5e57c23 */ /* 0x100fe40008010873 */
[----:B------:R-:W2:Y:S01]  /*34e0*/  MUFU.TANH R195, R195 ;  /* 0x000000c300c37308 */ /* 0x000ea20000002400 */
[-C--:B---3--:R-:W-:Y:S01]  /*34f0*/  MOV R58, R194.reuse ;  /* 0x000000c2003a7202 */ /* 0x088fe20000000f00 */
[----:B------:R-:W-:Y:S01]  /*3500*/  FMUL.FTZ R193, R193, UR10 ;  /* 0x0000000ac1c17c20 */ /* 0x000fe20008410000 */
[C---:B------:R-:W-:Y:S01]  /*3510*/  @!P2 FSEL R58, R194.reuse, -INF , !P0 ;  /* 0xff800000c23aa808 */ /* 0x040fe20004000000 */
[----:B------:R-:W-:Y:S06]  /*3520*/  FFMA.FTZ R194, -R194, R194, 1 ;  /* 0x3f800000c2c27423 */ /* 0x000fec00000101c2 */
[----:B------:R3:W-:Y:S01]  /*3530*/  MUFU.EX2 R102, R229 ;  /* 0x000000e500667308 */ /* 0x0007e20000000800 */
[----:B-1----:R-:W-:Y:S01]  /*3540*/  @!P2 IADD3 R62, PT, PT, R222, 0x18, RZ ;  /* 0x00000018de3ea810 */ /* 0x002fe20007ffe0ff */
[--C-:B------:R-:W-:Y:S01]  /*3550*/  FFMA.FTZ R101, R58, UR7, -R115.reuse ;  /* 0x000000073a657c23 */ /* 0x100fe20008010873 */
[----:B------:R-:W-:Y:S01]  /*3560*/  @!P2 IADD3 R58, PT, PT, R222, 0x19, RZ ;  /* 0x00000019de3aa810 */ /* 0x000fe20007ffe0ff */
[----:B------:R-:W-:Y:S01]  /*3570*/  FMUL.FTZ R194, R194, UR10 ;  /* 0x0000000ac2c27c20 */ /* 0x000fe20008410000 */
[C---:B------:R-:W-:Y:S02]  /*3580*/  @!P2 ISETP.GE.AND P0, PT, R62.reuse, R57, PT ;  /* 0x000000393e00a20c */ /* 0x040fe40003f06270 */
[----:B------:R-:W-:Y:S03]  /*3590*/  @!P2 ISETP.GE.AND P1, PT, R62, R181, PT ;  /* 0x000000b53e00a20c */ /* 0x000fe60003f26270 */
[----:B------:R-:W1:Y:S01]  /*35a0*/  MUFU.TANH R246, R246 ;  /* 0x000000f600f67308 */ /* 0x000e620000002400 */
[-C--:B--2---:R-:W-:Y:S02]  /*35b0*/  MOV R59, R195.reuse ;  /* 0x000000c3003b7202 */ /* 0x084fe40000000f00 */
[C---:B------:R-:W-:Y:S01]  /*35c0*/  @!P2 FSEL R59, R195.reuse, -INF , !P0 ;  /* 0xff800000c33ba808 */ /* 0x040fe20004000000 */
[----:B------:R-:W-:Y:S01]  /*35d0*/  FFMA.FTZ R195, -R195, R195, 1 ;  /* 0x3f800000c3c37423 */ /* 0x000fe200000101c3 */
[----:B------:R-:W-:Y:S05]  /*35e0*/  @!P2 ISETP.GE.AND P0, PT, R58, R57, PT ;  /* 0x000000393a00a20c */ /* 0x000fea0003f06270 */
[----:B------:R2:W-:Y:S01]  /*35f0*/  MUFU.EX2 R109, R61 ;  /* 0x0000003d006d7308 */ /* 0x0005e20000000800 */
[----:B---3--:R3:W4:Y:S01]  /*3600*/  LDG.E R229, desc[UR14][R6.64+0x20] ;  /* 0x0000200e06e57981 */ /* 0x008722000c1e1900 */
[----:B------:R-:W-:Y:S08]  /*3610*/  FMUL.FTZ R195, R195, UR10 ;  /* 0x0000000ac3c37c20 */ /* 0x000ff00008410000 */
[----:B------:R-:W3:Y:S01]  /*3620*/  MUFU.TANH R252, R252 ;  /* 0x000000fc00fc7308 */ /* 0x000ee20000002400 */
[-C--:B-1----:R-:W-:Y:S02]  /*3630*/  MOV R57, R246.reuse ;  /* 0x000000f600397202 */ /* 0x082fe40000000f00 */
[C---:B------:R-:W-:Y:S01]  /*3640*/  @!P2 FSEL R57, R246.reuse, -INF , !P0 ;  /* 0xff800000f639a808 */ /* 0x040fe20004000000 */
[----:B------:R-:W-:Y:S01]  /*3650*/  FFMA.FTZ R246, -R246, R246, 1 ;  /* 0x3f800000f6f67423 */ /* 0x000fe200000101f6 */
[----:B------:R-:W-:Y:S05]  /*3660*/  @!P2 ISETP.GE.AND P0, PT, R58, R181, PT ;  /* 0x000000b53a00a20c */ /* 0x000fea0003f06270 */
[----:B------:R-:W1:Y:S01]  /*3670*/  MUFU.TANH R113, R113 ;  /* 0x0000007100717308 */ /* 0x000e620000002400 */
[--C-:B--2---:R-:W-:Y:S01]  /*3680*/  FFMA.FTZ R61, R59, UR7, -R180.reuse ;  /* 0x000000073b3d7c23 */ /* 0x104fe200080108b4 */
[----:B------:R-:W-:Y:S01]  /*3690*/  FFMA.FTZ R180, R57, UR7, -R180 ;  /* 0x0000000739b47c23 */ /* 0x000fe200080108b4 */
[----:B------:R-:W-:Y:S07]  /*36a0*/  FMUL.FTZ R246, R246, UR10 ;  /* 0x0000000af6f67c20 */ /* 0x000fee0008410000 */
[----:B------:R-:W2:Y:S01]  /*36b0*/  MUFU.EX2 R105, R105 ;  /* 0x0000006900697308 */ /* 0x000ea20000000800 */
[-C--:B---3--:R-:W-:Y:S02]  /*36c0*/  MOV R62, R252.reuse ;  /* 0x000000fc003e7202 */ /* 0x088fe40000000f00 */
[C---:B------:R-:W-:Y:S01]  /*36d0*/  @!P2 FSEL R62, R252.reuse, -INF , !P1 ;  /* 0xff800000fc3ea808 */ /* 0x040fe20004800000 */
[----:B------:R-:W-:Y:S06]  /*36e0*/  FFMA.FTZ R252, -R252, R252, 1 ;  /* 0x3f800000fcfc7423 */ /* 0x000fec00000101fc */
[----:B------:R-:W-:Y:S01]  /*36f0*/  MUFU.EX2 R106, R106 ;  /* 0x0000006a006a7308 */ /* 0x000fe20000000800 */
[----:B-1----:R-:W-:Y:S01]  /*3700*/  MOV R58, R113 ;  /* 0x00000071003a7202 */ /* 0x002fe20000000f00 */
[--C-:B------:R-:W-:Y:S01]  /*3710*/  FFMA.FTZ R181, R62, UR7, -R115.reuse ;  /* 0x000000073eb57c23 */ /* 0x100fe20008010873 */
[----:B------:R-:W-:Y:S01]  /*3720*/  @!P2 FSEL R58, R113, -INF , !P0 ;  /* 0xff800000713aa808 */ /* 0x000fe20004000000 */
[----:B------:R-:W-:Y:S01]  /*3730*/  FMUL.FTZ R252, R252, UR10 ;  /* 0x0000000afcfc7c20 */ /* 0x000fe20008410000 */
[----:B------:R-:W-:Y:S05]  /*3740*/  ISETP.GT.AND P2, PT, R243, R224, PT ;  /* 0x000000e0f300720c */ /* 0x000fea0003f44270 */
[----:B------:R-:W-:Y:S01]  /*3750*/  MUFU.EX2 R103, R103 ;  /* 0x0000006700677308 */ /* 0x000fe20000000800 */
[----:B------:R-:W-:Y:S01]  /*3760*/  FFMA.FTZ R115, R58, UR7, -R115 ;  /* 0x000000073a737c23 */ /* 0x000fe20008010873 */
[----:B--2---:R-:W-:Y:S05]  /*3770*/  F2FP.F16.F32.PACK_AB R6, R105, R182 ;  /* 0x000000b66906723e */ /* 0x004fea00000000ff */
[----:B------:R-:W-:Y:S03]  /*3780*/  STS [R219+0x400], R6 ;  /* 0x00040006db007388 */ /* 0x000fe60000000800 */
[----:B------:R1:W2:Y:S10]  /*3790*/  MUFU.EX2 R111, R63 ;  /* 0x0000003f006f7308 */ /* 0x0002b40000000800 */
[----:B------:R3:W-:Y:S10]  /*37a0*/  MUFU.EX2 R110, R61 ;  /* 0x0000003d006e7308 */ /* 0x0007f40000000800 */
[----:B------:R-:W3:Y:S01]  /*37b0*/  MUFU.EX2 R101, R101 ;  /* 0x0000006500657308 */ /* 0x000ee20000000800 */
[----:B-1----:R-:W-:Y:S02]  /*37c0*/  F2FP.F16.F32.PACK_AB R63, R65, R66 ;  /* 0x00000042413f723e */ /* 0x002fe400000000ff */
[----:B--2---:R-:W-:Y:S03]  /*37d0*/  F2FP.F16.F32.PACK_AB R59, R109, R111 ;  /* 0x0000006f6d3b723e */ /* 0x004fe600000000ff */
[----:B------:R-:W-:Y:S04]  /*37e0*/  STS [R235], R63 ;  /* 0x0000003feb007388 */ /* 0x000fe80000000800 */
[----:B------:R-:W1:Y:S01]  /*37f0*/  MUFU.EX2 R107, R180 ;  /* 0x000000b4006b7308 */ /* 0x000e620000000800 */
[----:B---3--:R-:W-:Y:S05]  /*3800*/  F2FP.F16.F32.PACK_AB R61, R103, R106 ;  /* 0x0000006a673d723e */ /* 0x008fea00000000ff */
[----:B------:R-:W-:Y:S04]  /*3810*/  STS [R235+0x400], R61 ;  /* 0x0004003deb007388 */ /* 0x000fe80000000800 */
[----:B------:R-:W-:Y:S01]  /*3820*/  MUFU.EX2 R181, R181 ;  /* 0x000000b500b57308 */ /* 0x000fe20000000800 */
[----:B------:R-:W-:Y:S01]  /*3830*/  F2FP.F16.F32.PACK_AB R57, R101, R102 ;  /* 0x000000666539723e */ /* 0x000fe200000000ff */
[----:B------:R-:W-:Y:S04]  /*3840*/  STS [R247], R59 ;  /* 0x0000003bf7007388 */ /* 0x000fe80000000800 */
[----:B------:R-:W-:Y:S04]  /*3850*/  STS [R247+0x400], R57 ;  /* 0x00040039f7007388 */ /* 0x000fe80000000800 */
[----:B------:R-:W2:Y:S01]  /*3860*/  MUFU.EX2 R180, R115 ;  /* 0x0000007300b47308 */ /* 0x000ea20000000800 */
[----:B-1----:R-:W-:Y:S02]  /*3870*/  F2FP.F16.F32.PACK_AB R62, R107, R110 ;  /* 0x0000006e6b3e723e */ /* 0x002fe400000000ff */
[----:B--2---:R-:W-:Y:S02]  /*3880*/  F2FP.F16.F32.PACK_AB R58, R180, R181 ;  /* 0x000000b5b43a723e */ /* 0x004fe400000000ff */
[----:B------:R-:W-:Y:S05]  /*3890*/  IADD3 R115, PT, PT, R247, R236, RZ ;  /* 0x000000ecf7737210 */ /* 0x000fea0007ffe0ff */
[----:B------:R-:W-:Y:S04]  /*38a0*/  STS [R115], R62 ;  /* 0x0000003e73007388 */ /* 0x000fe80000000800 */
        /* <DEDUP_REMOVED lines=40> */
[----:B------:R-:W-:Y:S04]  /*3b30*/  FADD.FTZ R61, -R114, R4 ;  /* 0x00000004723d7221 */ /* 0x000fe80000010100 */
[----:B------:R-:W-:Y:S01]  /*3b40*/  FMUL.FTZ R61, R112, R61 ;  /* 0x0000003d703d7220 */ /* 0x000fe20000410000 */
[----:B------:R-:W-:Y:S03]  /*3b50*/  HMMA.16816.F32 R16, R56, R178, R16 ;  /* 0x000000b23810723c */ /* 0x000fe60000001810 */
[C---:B------:R-:W-:Y:S01]  /*3b60*/  FADD.FTZ R58, -R114.reuse, R5 ;  /* 0x00000005723a7221 */ /* 0x040fe20000010100 */
[C---:B------:R-:W-:Y:S01]  /*3b70*/  FADD.FTZ R57, -R114.reuse, R8 ;  /* 0x0000000872397221 */ /* 0x040fe20000010100 */
[----:B------:R-:W-:Y:S01]  /*3b80*/  FADD.FTZ R62, -R114, R9 ;  /* 0x00000009723e7221 */ /* 0x000fe20000010100 */
[----:B------:R-:W-:Y:S01]  /*3b90*/  FMUL.FTZ R183, R61, R183 ;  /* 0x000000b73db77220 */ /* 0x000fe20000410000 */
[----:B------:R-:W-:Y:S01]  /*3ba0*/  FMUL.FTZ R58, R67, R58 ;  /* 0x0000003a433a7220 */ /* 0x000fe20000410000 */
[----:B------:R-:W-:Y:S01]  /*3bb0*/  FMUL.FTZ R57, R66, R57 ;  /* 0x0000003942397220 */ /* 0x000fe20000410000 */
[----:B------:R-:W-:Y:S02]  /*3bc0*/  FMUL.FTZ R62, R65, R62 ;  /* 0x0000003e413e7220 */ /* 0x000fe40000410000 */
[----:B------:R-:W-:Y:S01]  /*3bd0*/  FMUL.FTZ R184, R58, R184 ;  /* 0x000000b83ab87220 */ /* 0x000fe20000410000 */
[C---:B------:R-:W-:Y:S01]  /*3be0*/  FADD.FTZ R58, -R114.reuse, R12 ;  /* 0x0000000c723a7221 */ /* 0x040fe20000010100 */
[----:B------:R-:W-:Y:S01]  /*3bf0*/  FADD.FTZ R59, -R114, R13 ;  /* 0x0000000d723b7221 */ /* 0x000fe20000010100 */
[----:B------:R-:W-:Y:S01]  /*3c00*/  FMUL.FTZ R187, R57, R187 ;  /* 0x000000bb39bb7220 */ /* 0x000fe20000410000 */
[----:B------:R-:W-:Y:S01]  /*3c10*/  FMUL.FTZ R188, R62, R188 ;  /* 0x000000bc3ebc7220 */ /* 0x000fe20000410000 */
[----:B------:R-:W-:Y:S01]  /*3c20*/  F2FP.F16.F32.PACK_AB R184, R184, R183 ;  /* 0x000000b7b8b8723e */ /* 0x000fe200000000ff */
[----:B------:R-:W-:Y:S01]  /*3c30*/  FMUL.FTZ R58, R111, R58 ;  /* 0x0000003a6f3a7220 */ /* 0x000fe20000410000 */
[----:B------:R-:W-:Y:S01]  /*3c40*/  FMUL.FTZ R59, R109, R59 ;  /* 0x0000003b6d3b7220 */ /* 0x000fe20000410000 */
[C---:B------:R-:W-:Y:S01]  /*3c50*/  FADD.FTZ R61, -R114.reuse, R16 ;  /* 0x00000010723d7221 */ /* 0x040fe20000010100 */
[----:B------:R-:W-:Y:S01]  /*3c60*/  FADD.FTZ R114, -R114, R17 ;  /* 0x0000001172727221 */ /* 0x000fe20000010100 */
[----:B------:R-:W-:Y:S01]  /*3c70*/  F2FP.F16.F32.PACK_AB R188, R188, R187 ;  /* 0x000000bbbcbc723e */ /* 0x000fe200000000ff */
[----:B----4-:R-:W-:Y:S01]  /*3c80*/  FADD.FTZ R187, -R229, R6 ;  /* 0x00000006e5bb7221 */ /* 0x010fe20000010100 */
[----:B------:R-:W-:Y:S01]  /*3c90*/  FMUL.FTZ R183, R110, R61 ;  /* 0x0000003d6eb77220 */ /* 0x000fe20000410000 */
[----:B------:R-:W-:Y:S01]  /*3ca0*/  FMUL.FTZ R114, R107, R114 ;  /* 0x000000726b727220 */ /* 0x000fe20000410000 */
[----:B------:R-:W-:Y:S01]  /*3cb0*/  FMUL.FTZ R191, R58, R191 ;  /* 0x000000bf3abf7220 */ /* 0x000fe20000410000 */
[----:B------:R-:W-:Y:S01]  /*3cc0*/  FMUL.FTZ R192, R59, R192 ;  /* 0x000000c03bc07220 */ /* 0x000fe20000410000 */
[----:B------:R-:W-:Y:S01]  /*3cd0*/  FMUL.FTZ R183, R183, R195 ;  /* 0x000000c3b7b77220 */ /* 0x000fe20000410000 */
[----:B------:R-:W-:Y:S01]  /*3ce0*/  FMUL.FTZ R246, R114, R246 ;  /* 0x000000f672f67220 */ /* 0x000fe20000410000 */
[C---:B------:R-:W-:Y:S01]  /*3cf0*/  FADD.FTZ R195, -R229.reuse, R7 ;  /* 0x00000007e5c37221 */ /* 0x040fe20000010100 */
[----:B------:R-:W-:Y:S01]  /*3d00*/  FMUL.FTZ R187, R182, R187 ;  /* 0x000000bbb6bb7220 */ /* 0x000fe20000410000 */
[----:B------:R-:W-:Y:S01]  /*3d10*/  F2FP.F16.F32.PACK_AB R192, R192, R191 ;  /* 0x000000bfc0c0723e */ /* 0x000fe200000000ff */
[C---:B------:R-:W-:Y:S01]  /*3d20*/  FADD.FTZ R191, -R229.reuse, R11 ;  /* 0x0000000be5bf7221 */ /* 0x040fe20000010100 */
[----:B------:R-:W-:Y:S01]  /*3d30*/  F2FP.F16.F32.PACK_AB R246, R246, R183 ;  /* 0x000000b7f6f6723e */ /* 0x000fe200000000ff */
[----:B------:R-:W-:Y:S01]  /*3d40*/  FADD.FTZ R183, -R229, R10 ;  /* 0x0000000ae5b77221 */ /* 0x000fe20000010100 */
[----:B------:R-:W-:Y:S01]  /*3d50*/  FMUL.FTZ R195, R105, R195 ;  /* 0x000000c369c37220 */ /* 0x000fe20000410000 */
[----:B------:R-:W-:Y:S01]  /*3d60*/  FMUL.FTZ R185, R187, R185 ;  /* 0x000000b9bbb97220 */ /* 0x000fe20000410000 */
[----:B------:R-:W-:Y:S01]  /*3d70*/  FADD.FTZ R187, -R229, R14 ;  /* 0x0000000ee5bb7221 */ /* 0x000fe20000010100 */
[----:B------:R-:W-:Y:S01]  /*3d80*/  FMUL.FTZ R183, R106, R183 ;  /* 0x000000b76ab77220 */ /* 0x000fe20000410000 */
[----:B------:R-:W-:Y:S01]  /*3d90*/  FMUL.FTZ R186, R195, R186 ;  /* 0x000000bac3ba7220 */ /* 0x000fe20000410000 */
[C---:B------:R-:W-:Y:S01]  /*3da0*/  FADD.FTZ R195, -R229.reuse, R15 ;  /* 0x0000000fe5c37221 */ /* 0x040fe20000010100 */
[----:B------:R-:W-:Y:S01]  /*3db0*/  FADD.FTZ R114, -R229, R18 ;  /* 0x00000012e5727221 */ /* 0x000fe20000010100 */
        /* <DEDUP_REMOVED lines=40> */
.L_x_599:
        /* <DEDUP_REMOVED lines=81> */
.L_x_600:
        /* <DEDUP_REMOVED lines=315> */
.L_x_602:
[----:B------:R-:W2:Y:S01]  /*5900*/  LDC.64 R6, c[0x0][0x5c0] ;  /* 0x00017000ff067b82 */ /* 0x000ea20000000a00 */
[----:B-1----:R-:W-:-:S05]  /*5910*/  IADD3 R34, PT, PT, R244, R245, RZ ;  /* 0x000000f5f4227210 */ /* 0x002fca0007ffe0ff */
[C---:B--2---:R-:W-:Y:S02]  /*5920*/  IMAD R32, R34.reuse, R7, RZ ;  /* 0x0000000722207224 */ /* 0x044fe400078e02ff */
[----:B------:R-:W-:-:S05]  /*5930*/  IMAD.WIDE.U32 R34, R34, R6, RZ ;  /* 0x0000000622227225 */ /* 0x000fca00078e00ff */
[----:B------:R-:W-:Y:S02]  /*5940*/  IADD3 R32, PT, PT, R35, R32, RZ ;  /* 0x0000002023207210 */ /* 0x000fe40007ffe0ff */
.L_x_603:
        /* <DEDUP_REMOVED lines=13> */
.L_x_604:
[----:B------:R-:W1:Y:S01]  /*5a20*/  LDC.64 R4, c[0x0][0x5c8] ;  /* 0x00017200ff047b82 */ /* 0x000e620000000a00 */
[----:B------:R-:W-:-:S05]  /*5a30*/  IADD3 R42, PT, PT, R244, R245, RZ ;  /* 0x000000f5f42a7210 */ /* 0x000fca0007ffe0ff */
[C---:B-1----:R-:W-:Y:S02]  /*5a40*/  IMAD R40, R42.reuse, R5, RZ ;  /* 0x000000052a287224 */ /* 0x042fe400078e02ff */
[----:B------:R-:W-:-:S05]  /*5a50*/  IMAD.WIDE.U32 R42, R42, R4, RZ ;  /* 0x000000042a2a7225 */ /* 0x000fca00078e00ff */
[----:B------:R-:W-:-:S07]  /*5a60*/  IADD3 R40, PT, PT, R43, R40, RZ ;  /* 0x000000282b287210 */ /* 0x000fce0007ffe0ff */
.L_x_605:
        /* <DEDUP_REMOVED lines=39> */
.L_x_607:
[----:B------:R-:W-:Y:S05]  /*5ce0*/  BSYNC.RECONVERGENT B0 ;  /* 0x0000000000007941 */ /* 0x000fea0003800200 */
.L_x_606:
        /* <DEDUP_REMOVED lines=13> */
.L_x_609:
[----:B------:R-:W-:Y:S05]  /*5dc0*/  BSYNC.RECONVERGENT B0 ;  /* 0x0000000000007941 */ /* 0x000fea0003800200 */
.L_x_608:
        /* <DEDUP_REMOVED lines=19> */
.L_x_611:
[----:B------:R-:W-:Y:S05]  /*5f00*/  BSYNC.RECONVERGENT B0 ;  /* 0x0000000000007941 */ /* 0x000fea0003800200 */
.L_x_610:
        /* <DEDUP_REMOVED lines=12> */
.L_x_598:
[----:B------:R-:W-:Y:S05]  /*5fd0*/  BSYNC.RECONVERGENT B1 ;  /* 0x0000000000017941 */ /* 0x000fea0003800200 */
.L_x_576:
        /* <DEDUP_REMOVED lines=11> */
.L_x_613:
        /* <DEDUP_REMOVED lines=15> */
.L_x_1255:


//--------------------- .text._ZN5flash44flash_bwd_dq_dk_dv_loop_seqk_parallel_kernelI23Flash_bwd_kernel_traitsILi128ELi64ELi64ELi8ELi4ELi2ELi2ELb1ELb0EN7cutlass6half_tE19Flash_kernel_traitsILi128ELi64ELi64ELi8ES3_EELb1ELb1ELb0ELb1ELb0ELb0ELb0EEEvNS_16Flash_bwd_paramsE --------------------------
	.section	.text._ZN5flash44flash_bwd_dq_dk_dv_loop_seqk_parallel_kernelI23Flash_bwd_kernel_traitsILi128ELi64ELi64ELi8ELi4ELi2ELi2ELb1ELb0EN7cutlass6half_tE19Flash_kernel_traitsILi128ELi64ELi64ELi8ES3_EELb1ELb1ELb0ELb1ELb0ELb0ELb0EEEvNS_16Flash_bwd_paramsE,"ax",@progbits
	.align	128
        .global         _ZN5flash44flash_bwd_dq_dk_dv_loop_seqk_parallel_kernelI23Flash_bwd_kernel_traitsILi128ELi64ELi64ELi8ELi4ELi2ELi2ELb1ELb0EN7cutlass6half_tE19Flash_kernel_traitsILi128ELi64ELi64ELi8ES3_EELb1ELb1ELb0ELb1ELb0ELb0ELb0EEEvNS_16Flash_bwd_paramsE
        .type           _ZN5flash44flash_bwd_dq_dk_dv_loop_seqk_parallel_kernelI23Flash_bwd_kernel_traitsILi128ELi64ELi64ELi8ELi4ELi2ELi2ELb1ELb0EN7cutlass6half_tE19Flash_kernel_traitsILi128ELi64ELi64ELi8ES3_EELb1ELb1ELb0ELb1ELb0ELb0ELb0EEEvNS_16Flash_bwd_paramsE,@function
        .size           _ZN5flash44flash_bwd_dq_dk_dv_loop_seqk_parallel_kernelI23Flash_bwd_kernel_traitsILi128ELi64ELi64ELi8ELi4ELi2ELi2ELb1ELb0EN7cutlass6half_tE19Flash_kernel_traitsILi128ELi64ELi64ELi8ES3_EELb1ELb1ELb0ELb1ELb0ELb0ELb0EEEvNS_16Flash_bwd_paramsE,(.L_x_1256 - _ZN5flash44flash_bwd_dq_dk_dv_loop_seqk_parallel_kernelI23Flash_bwd_kernel_traitsILi128ELi64ELi64ELi8ELi4ELi2ELi2ELb1ELb0EN7cutlass6half_tE19Flash_kernel_traitsILi128ELi64ELi64ELi8ES3_EELb1ELb1ELb0ELb1ELb0ELb0ELb0EEEvNS_16Flash_bwd_paramsE)
        .other          _ZN5flash44flash_bwd_dq_dk_dv_loop_seqk_parallel_kernelI23Flash_bwd_kernel_traitsILi128ELi64ELi64ELi8ELi4ELi2ELi2ELb1ELb0EN7cutlass6half_tE19Flash_kernel_traitsILi128ELi64ELi64ELi8ES3_EELb1ELb1ELb0ELb1ELb0ELb0ELb0EEEvNS_16Flash_bwd_paramsE,@"STO_CUDA_ENTRY STV_DEFAULT"
_ZN5flash44flash_bwd_dq_dk_dv_loop_seqk_parallel_kernelI23Flash_bwd_kernel_traitsILi128ELi64ELi64ELi8ELi4ELi2ELi2ELb1ELb0EN7cutlass6half_tE19Flash_kernel_traitsILi128ELi64ELi64ELi8ES3_EELb1ELb1ELb0ELb1ELb0ELb0ELb0EEEvNS_16Flash_bwd_paramsE:
.text._ZN5flash44flash_bwd_dq_dk_dv_loop_seqk_parallel_kernelI23Flash_bwd_kernel_traitsILi128ELi64ELi64ELi8ELi4ELi2ELi2ELb1ELb0EN7cutlass6half_tE19Flash_kernel_traitsILi128ELi64ELi64ELi8ES3_EELb1ELb1ELb0ELb1ELb0ELb0ELb0EEEvNS_16Flash_bwd_paramsE:
        /* <DEDUP_REMOVED lines=12> */
[----:B------:R-:W-:Y:S01]  /*00c0*/  UMOV UR14, 0x400 ;  /* 0x00000400000e7882 */ /* 0x000fe20000000000 */
[----:B------:R-:W-:Y:S01]  /*00d0*/  UMOV UR5, 0x400 ;  /* 0x0000040000057882 */ /* 0x000fe20000000000 */
[----:B------:R-:W-:-:S04]  /*00e0*/  UMOV UR4, 0x400 ;  /* 0x0000040000047882 */ /* 0x000fc80000000000 */
[----:B------:R-:W4:Y:S01]  /*00f0*/  S2UR UR18, SR_CgaCtaId ;  /* 0x00000000001279c3 */ /* 0x000f220000008800 */
[----:B------:R-:W-:Y:S01]  /*0100*/  UMOV UR13, 0x400 ;  /* 0x00000400000d7882 */ /* 0x000fe20000000000 */
[----:B------:R-:W-:Y:S01]  /*0110*/  UMOV UR12, 0x400 ;  /* 0x00000400000c7882 */ /* 0x000fe20000000000 */
[----:B------:R-:W1:Y:S01]  /*0120*/  LDCU.64 UR26, c[0x0][0x358] ;  /* 0x00006b00ff1a77ac */ /* 0x000e620008000a00 */
[----:B------:R-:W1:Y:S04]  /*0130*/  LDCU.64 UR10, c[0x0][0x460] ;  /* 0x00008c00ff0a77ac */ /* 0x000e680008000a00 */
[----:B------:R-:W5:Y:S01]  /*0140*/  S2UR UR20, SR_CgaCtaId ;  /* 0x00000000001479c3 */ /* 0x000f620000008800 */
[----:B------:R-:W3:Y:S01]  /*0150*/  LDCU.64 UR8, c[0x0][0x470] ;  /* 0x00008e00ff0877ac */ /* 0x000ee20008000a00 */
[----:B------:R-:W-:-:S06]  /*0160*/  UMOV UR30, URZ ;  /* 0x000000ff001e7c82 */ /* 0x000fcc0008000000 */
[----:B------:R-:W3:Y:S01]  /*0170*/  S2UR UR23, SR_CgaCtaId ;  /* 0x00000000001779c3 */ /* 0x000ee20000008800 */
[----:B--2---:R-:W-:Y:S01]  /*0180*/  ULEA UR6, UR6, UR14, 0x18 ;  /* 0x0000000e06067291 */ /* 0x004fe2000f8ec0ff */
[----:B------:R-:W-:Y:S01]  /*0190*/  UMOV UR31, URZ ;  /* 0x000000ff001f7c82 */ /* 0x000fe20008000000 */
[C---:B-1----:R-:W-:Y:S01]  /*01a0*/  IMAD.SHL.U32 R8, R198.reuse, 0x2, RZ ;  /* 0x00000002c6087824 */ /* 0x042fe200078e00ff */
[--C-:B------:R-:W-:Y:S01]  /*01b0*/  SHF.R.U32.HI R7, RZ, 0x3, R198.reuse ;  /* 0x00000003ff077819 */ /* 0x100fe200000116c6 */
[C---:B------:R-:W-:Y:S01]  /*01c0*/  IMAD.SHL.U32 R3, R198.reuse, 0x20, RZ ;  /* 0x00000020c6037824 */ /* 0x040fe200078e00ff */
[----:B------:R-:W-:Y:S01]  /*01d0*/  SHF.R.U32.HI R4, RZ, 0x1, R198 ;  /* 0x00000001ff047819 */ /* 0x000fe200000116c6 */
[----:B------:R-:W-:Y:S01]  /*01e0*/  IMAD.SHL.U32 R204, R198, 0x8, RZ ;  /* 0x00000008c6cc7824 */ /* 0x000fe200078e00ff */
[----:B------:R-:W-:Y:S01]  /*01f0*/  LOP3.LUT R0, R8, 0x20, RZ, 0xc0, !PT ;  /* 0x0000002008007812 */ /* 0x000fe200078ec0ff */
[C---:B------:R-:W-:Y:S01]  /*0200*/  IMAD.SHL.U32 R197, R198.reuse, 0x40, RZ ;  /* 0x00000040c6c57824 */ /* 0x040fe200078e00ff */
[----:B------:R-:W-:Y:S01]  /*0210*/  LOP3.LUT R5, R3, 0xc00, RZ, 0xc0, !PT ;  /* 0x00000c0003057812 */ /* 0x000fe200078ec0ff */
[----:B------:R-:W-:Y:S01]  /*0220*/  IMAD.SHL.U32 R6, R198, 0x10, RZ ;  /* 0x00000010c6067824 */ /* 0x000fe200078e00ff */
[----:B------:R-:W-:Y:S01]  /*0230*/  LOP3.LUT R0, R0, 0x18, R7, 0xf8, !PT ;  /* 0x0000001800007812 */ /* 0x000fe200078ef807 */
[----:B------:R-:W1:Y:S01]  /*0240*/  S2UR UR22, SR_CgaCtaId ;  /* 0x00000000001679c3 */ /* 0x000e620000008800 */
[----:B------:R-:W-:Y:S01]  /*0250*/  LOP3.LUT R2, R5, 0x6, R8, 0xf8, !PT ;  /* 0x0000000605027812 */ /* 0x000fe200078ef808 */
[----:B----4-:R-:W-:Y:S01]  /*0260*/  ULEA UR18, UR18, UR5, 0x18 ;  /* 0x0000000512127291 */ /* 0x010fe2000f8ec0ff */
[----:B------:R-:W-:Y:S01]  /*0270*/  SHF.R.U32.HI R7, RZ, 0x2, R198 ;  /* 0x00000002ff077819 */ /* 0x000fe200000116c6 */
[----:B------:R-:W-:Y:S01]  /*0280*/  UIADD3 UR5, UPT, UPT, UR6, 0x12000, URZ ;  /* 0x0001200006057890 */ /* 0x000fe2000fffe0ff */
[----:B------:R-:W-:Y:S01]  /*0290*/  LOP3.LUT R8, R8, 0x38, RZ, 0xc0, !PT ;  /* 0x0000003808087812 */ /* 0x000fe200078ec0ff */
[----:B-----5:R-:W-:Y:S01]  /*02a0*/  ULEA UR20, UR20, UR4, 0x18 ;  /* 0x0000000414147291 */ /* 0x020fe2000f8ec0ff */
[----:B------:R-:W-:Y:S01]  /*02b0*/  LOP3.LUT R202, R4, 0x30, RZ, 0xc0, !PT ;  /* 0x0000003004ca7812 */ /* 0x000fe200078ec0ff */
[----:B------:R-:W2:Y:S01]  /*02c0*/  S2UR UR24, SR_CTAID.X ;  /* 0x00000000001879c3 */ /* 0x000ea20000002500 */
[----:B------:R-:W-:Y:S01]  /*02d0*/  LOP3.LUT R204, R204, 0x38, RZ, 0xc0, !PT ;  /* 0x00000038cccc7812 */ /* 0x000fe200078ec0ff */
[----:B------:R-:W-:Y:S01]  /*02e0*/  UIADD3 UR4, UPT, UPT, UR6, 0x10000, URZ ;  /* 0x0001000006047890 */ /* 0x000fe2000fffe0ff */
[--C-:B------:R-:W-:Y:S01]  /*02f0*/  LOP3.LUT R203, R8, 0x20, R7.reuse, 0x78, !PT ;  /* 0x0000002008cb7812 */ /* 0x100fe200078e7807 */
[----:B---3--:R-:W-:Y:S01]  /*0300*/  ULEA UR23, UR23, UR13, 0x18 ;  /* 0x0000000d17177291 */ /* 0x008fe2000f8ec0ff */
[----:B------:R-:W-:-:S02]  /*0310*/  LOP3.LUT R202, R202, 0x7, R7, 0xf8, !PT ;  /* 0x00000007caca7812 */ /* 0x000fc400078ef807 */
[----:B------:R-:W-:Y:S01]  /*0320*/  LOP3.LUT R9, R4, 0x10, RZ, 0xc0, !PT ;  /* 0x0000001004097812 */ /* 0x000fe200078ec0ff */
[----:B------:R-:W3:Y:S01]  /*0330*/  S2UR UR21, SR_CTAID.Y ;  /* 0x00000000001579c3 */ /* 0x000ee20000002600 */
[----:B------:R-:W-:Y:S02]  /*0340*/  LOP3.LUT R5, R3, 0x200, RZ, 0xc0, !PT ;  /* 0x0000020003057812 */ /* 0x000fe400078ec0ff */
[----:B------:R-:W-:Y:S02]  /*0350*/  LOP3.LUT R7, R204, 0x1c0, R197, 0xf8, !PT ;  /* 0x000001c0cc077812 */ /* 0x000fe400078ef8c5 */
[----:B------:R-:W-:Y:S02]  /*0360*/  LOP3.LUT R196, R9, 0x8, R198, 0xf8, !PT ;  /* 0x0000000809c47812 */ /* 0x000fe400078ef8c6 */
[----:B------:R-:W-:Y:S01]  /*0370*/  LOP3.LUT P0, RZ, R198, 0x8, RZ, 0xc0, !PT ;  /* 0x00000008c6ff7812 */ /* 0x000fe2000780c0ff */
[----:B------:R-:W4:Y:S01]  /*0380*/  S2UR UR19, SR_CTAID.Z ;  /* 0x00000000001379c3 */ /* 0x000f220000002700 */
[----:B------:R-:W-:Y:S01]  /*0390*/  LOP3.LUT R5, R5, 0x3800, R6, 0xf8, !PT ;  /* 0x0000380005057812 */ /* 0x000fe200078ef806 */
[----:B-1----:R-:W-:Y:S01]  /*03a0*/  ULEA UR22, UR22, UR12, 0x18 ;  /* 0x0000000c16167291 */ /* 0x002fe2000f8ec0ff */
[----:B------:R-:W-:-:S02]  /*03b0*/  LOP3.LUT R198, R7, 0x8, R198, 0x78, !PT ;  /* 0x0000000807c67812 */ /* 0x000fc400078e78c6 */
[----:B------:R-:W-:Y:S02]  /*03c0*/  LOP3.LUT R203, R203, 0x1c0, R6, 0xf8, !PT ;  /* 0x000001c0cbcb7812 */ /* 0x000fe400078ef806 */
[----:B------:R-:W-:Y:S02]  /*03d0*/  LOP3.LUT R195, R7, 0x8, R4, 0x78, !PT ;  /* 0x0000000807c37812 */ /* 0x000fe400078e7804 */
[----:B------:R-:W-:Y:S02]  /*03e0*/  LOP3.LUT R198, R5, R198, RZ, 0xfc, !PT ;  /* 0x000000c605c67212 */ /* 0x000fe400078efcff */
[----:B------:R-:W-:Y:S02]  /*03f0*/  LOP3.LUT R4, R197, 0x200, RZ, 0xc0, !PT ;  /* 0x00000200c5047812 */ /* 0x000fe400078ec0ff */
[----:B------:R-:W-:Y:S02]  /*0400*/  LOP3.LUT R5, R0, 0x1c0, R197, 0xf8, !PT ;  /* 0x000001c000057812 */ /* 0x000fe400078ef8c5 */
[----:B------:R-:W-:-:S02]  /*0410*/  LOP3.LUT R203, R2, R203, RZ, 0xfc, !PT ;  /* 0x000000cb02cb7212 */ /* 0x000fc400078efcff */
[C-C-:B------:R-:W-:Y:S02]  /*0420*/  LOP3.LUT R2, R4.reuse, 0xc00, R3.reuse, 0xf8, !PT ;  /* 0x00000c0004027812 */ /* 0x140fe400078ef803 */
[----:B------:R-:W-:Y:S02]  /*0430*/  LOP3.LUT R0, R4, 0x400, R3, 0xf8, !PT ;  /* 0x0000040004007812 */ /* 0x000fe400078ef803 */
[----:B------:R-:W-:Y:S02]  /*0440*/  LOP3.LUT R196, R196, R7, RZ, 0x3c, !PT ;  /* 0x00000007c4c47212 */ /* 0x000fe400078e3cff */
[----:B------:R-:W-:Y:S02]  /*0450*/  LOP3.LUT R4, R5, R204, RZ, 0x3c, !PT ;  /* 0x000000cc05047212 */ /* 0x000fe400078e3cff */
[----:B------:R-:W-:Y:S02]  /*0460*/  LEA R203, R203, UR5, 0x1 ;  /* 0x00000005cbcb7c11 */ /* 0x000fe4000f8e08ff */
[----:B------:R-:W-:-:S02]  /*0470*/  LOP3.LUT R199, R2, R195, RZ, 0xfc, !PT ;  /* 0x000000c302c77212 */ /* 0x000fc400078efcff */
[----:B------:R-:W-:Y:S01]  /*0480*/  LOP3.LUT R196, R196, 0x200, R3, 0xf8, !PT ;  /* 0x00000200c4c47812 */ /* 0x000fe200078ef803 */
[C---:B------:R-:W-:Y:S01]  /*0490*/  VIADD R205, R203.reuse, 0x20 ;  /* 0x00000020cbcd7836 */ /* 0x040fe20000000000 */
[----:B------:R-:W-:Y:S01]  /*04a0*/  LOP3.LUT R195, R0, R195, RZ, 0xfc, !PT ;  /* 0x000000c300c37212 */ /* 0x000fe200078efcff */
[----:B------:R-:W-:Y:S01]  /*04b0*/  IMAD.U32 R0, RZ, RZ, UR7 ;  /* 0x00000007ff007e24 */ /* 0x000fe2000f8e00ff */
[----:B------:R-:W-:Y:S01]  /*04c0*/  LOP3.LUT R197, R4, 0x200, R197, 0xf8, !PT ;  /* 0x0000020004c57812 */ /* 0x000fe200078ef8c5 */
[----:B------:R-:W-:Y:S01]  /*04d0*/  @P0 VIADD R205, R203, 0xffffffe0 ;  /* 0xffffffe0cbcd0836 */ /* 0x000fe20000000000 */
[----:B------:R-:W-:Y:S02]  /*04e0*/  LEA R196, R196, UR5, 0x1 ;  /* 0x00000005c4c47c11 */ /* 0x000fe4000f8e08ff */
[----:B------:R-:W-:Y:S02]  /*04f0*/  LEA R199, R199, UR6, 0x1 ;  /* 0x00000006c7c77c11 */ /* 0x000fe4000f8e08ff */
[----:B------:R-:W-:-:S02]  /*0500*/  LEA R198, R198, UR4, 0x1 ;  /* 0x00000004c6c67c11 */ /* 0x000fc4000f8e08ff */
[----:B------:R-:W-:Y:S02]  /*0510*/  LEA R195, R195, UR4, 0x1 ;  /* 0x00000004c3c37c11 */ /* 0x000fe4000f8e08ff */
[----:B--234-:R-:W-:-:S07]  /*0520*/  LEA R197, R197, UR6, 0x1 ;  /* 0x00000006c5c57c11 */ /* 0x01cfce000f8e08ff */
.L_x_671:
[----:B-1--4-:R-:W1:Y:S01]  /*0530*/  S2R R8, SR_CTAID.Y ;  /* 0x0000000000087919 */ /* 0x012e620000002600 */
        /* <DEDUP_REMOVED lines=11> */
[----:B-1----:R-:W-:Y:S01]  /*05f0*/  IMAD.SHL.U32 R15, R8, 0x4, RZ ;  /* 0x00000004080f7824 */ /* 0x002fe200078e00ff */
[----:B------:R-:W-:-:S11]  /*0600*/  SHF.R.U32.HI R2, RZ, 0x1e, R8 ;  /* 0x0000001eff027819 */ /* 0x000fd60000011608 */
[C---:B------:R-:W-:Y:S02]  /*0610*/  @P2 IADD3 R10, P3, PT, R15.reuse, UR4, RZ ;  /* 0x000000040f0a2c10 */ /* 0x040fe4000ff7e0ff */
[----:B------:R-:W-:Y:S02]  /*0620*/  @P0 IADD3 R16, P1, PT, R15, UR8, RZ ;  /* 0x000000080f100c10 */ /* 0x000fe4000ff3e0ff */
[C---:B------:R-:W-:Y:S02]  /*0630*/  @P2 IADD3.X R11, PT, PT, R2.reuse, UR5, RZ, P3, !PT ;  /* 0x00000005020b2c10 */ /* 0x040fe40009ffe4ff */
[----:B------:R-:W-:Y:S02]  /*0640*/  ISETP.NE.U32.AND P3, PT, RZ, UR10, PT ;  /* 0x0000000aff007c0c */ /* 0x000fe4000bf65070 */
[----:B------:R-:W-:Y:S01]  /*0650*/  @P0 IADD3.X R17, PT, PT, R2, UR9, RZ, P1, !PT ;  /* 0x0000000902110c10 */ /* 0x000fe20008ffe4ff */
[----:B------:R-:W-:Y:S01]  /*0660*/  IMAD.MOV.U32 R13, RZ, RZ, -0x1 ;  /* 0xffffffffff0d7424 */ /* 0x000fe200078e00ff */
[----:B------:R-:W-:Y:S01]  /*0670*/  ISETP.NE.AND.EX P3, PT, RZ, UR11, PT, P3 ;  /* 0x0000000bff007c0c */ /* 0x000fe2000bf65330 */
[----:B---3--:R-:W-:Y:S01]  /*0680*/  IMAD.WIDE.U32 R18, R8, 0x4, R6 ;  /* 0x0000000408127825 */ /* 0x008fe200078e0006 */
[----:B------:R-:W3:Y:S01]  /*0690*/  @P2 LDG.E R10, desc[UR26][R10.64] ;  /* 0x0000001a0a0a2981 */ /* 0x000ee2000c1e1900 */
[----:B--2---:R-:W-:Y:S01]  /*06a0*/  ISETP.NE.AND P4, PT, R3, RZ, PT ;  /* 0x000000ff0300720c */ /* 0x004fe20003f85270 */
[----:B------:R-:W1:Y:S02]  /*06b0*/  @!P2 LDC R7, c[0x0][0x43c] ;  /* 0x00010f00ff07ab82 */ /* 0x000e640000000800 */
[----:B------:R-:W3:Y:S04]  /*06c0*/  @P0 LDG.E R239, desc[UR26][R16.64] ;  /* 0x0000001a10ef0981 */ /* 0x000ee8000c1e1900 */
[----:B-----5:R2:W5:Y:S04]  /*06d0*/  @P5 LDG.E R13, desc[UR26][R18.64] ;  /* 0x0000001a120d5981 */ /* 0x020568000c1e1900 */
[----:B------:R2:W5:Y:S01]  /*06e0*/  @P3 LDG.E R6, desc[UR26][R18.64+0x4] ;  /* 0x0000041a12063981 */ /* 0x000562000c1e1900 */
[----:B----4-:R-:W-:-:S02]  /*06f0*/  IADD3 R14, P0, PT, R15, R4, RZ ;  /* 0x000000040f0e7210 */ /* 0x010fc40007f1e0ff */
[----:B------:R-:W-:-:S03]  /*0700*/  ISETP.EQ.U32.AND P1, PT, R4, RZ, PT ;  /* 0x000000ff0400720c */ /* 0x000fc60003f22070 */
[----:B------:R-:W-:Y:S01]  /*0710*/  IMAD.X R15, R2, 0x1, R5, P0 ;  /* 0x00000001020f7824 */ /* 0x000fe200000e0605 */
[----:B------:R-:W-:Y:S01]  /*0720*/  ISETP.EQ.OR.EX P1, PT, R5, RZ, !P4, P1 ;  /* 0x000000ff0500720c */ /* 0x000fe20006722710 */
[----:B------:R-:W4:Y:S01]  /*0730*/  @!P2 LDC.64 R2, c[0x0][0x488] ;  /* 0x00012200ff02ab82 */ /* 0x000f220000000a00 */
[----:B------:R-:W-:-:S07]  /*0740*/  IMAD.MOV.U32 R240, RZ, RZ, -0x1 ;  /* 0xfffffffffff07424 */ /* 0x000fce00078e00ff */
[----:B------:R-:W1:Y:S04]  /*0750*/  @!P3 LDC R232, c[0x0][0x434] ;  /* 0x00010d00ffe8bb82 */ /* 0x000e680000000800 */
[----:B------:R2:W5:Y:S01]  /*0760*/  @!P1 LDG.E R240, desc[UR26][R14.64] ;  /* 0x0000001a0ef09981 */ /* 0x000562000c1e1900 */
[----:B------:R-:W-:-:S04]  /*0770*/  ISETP.NE.U32.AND P1, PT, R4, RZ, PT ;  /* 0x000000ff0400720c */ /* 0x000fc80003f25070 */
[----:B------:R-:W-:Y:S01]  /*0780*/  ISETP.NE.AND.EX P1, PT, R5, RZ, PT, P1 ;  /* 0x000000ff0500720c */ /* 0x000fe20003f25310 */
[----:B------:R-:W-:Y:S01]  /*0790*/  USHF.L.U32 UR29, UR25, 0x6, URZ ;  /* 0x00000006191d7899 */ /* 0x000fe200080006ff */
[----:B----4-:R-:W-:-:S04]  /*07a0*/  @!P2 ISETP.NE.U32.AND P0, PT, R2, RZ, PT ;  /* 0x000000ff0200a20c */ /* 0x010fc80003f05070 */
[----:B------:R-:W-:-:S04]  /*07b0*/  @!P2 ISETP.NE.AND.EX P0, PT, R3, RZ, PT, P0 ;  /* 0x000000ff0300a20c */ /* 0x000fc80003f05300 */
[----:B-1----:R-:W-:Y:S01]  /*07c0*/  @!P2 SEL R7, R7, RZ, P0 ;  /* 0x000000ff0707a207 */ /* 0x002fe20000000000 */
[----:B---3--:R-:W-:Y:S02]  /*07d0*/  @P2 IMAD.IADD R237, R10, 0x1, -R239 ;  /* 0x000000010aed2824 */ /* 0x008fe400078e0aef */
[----:B--2---:R-:W-:Y:S06]  /*07e0*/  @!P1 BRA `(.L_x_614) ;  /* 0x00000000000c9947 */ /* 0x004fec0003800000 */
[----:B------:R-:W2:Y:S02]  /*07f0*/  @P4 LDG.E R3, desc[UR26][R14.64+0x4] ;  /* 0x0000041a0e034981 */ /* 0x000ea4000c1e1900 */
[----:B--2--5:R-:W-:-:S06]  /*0800*/  @P4 IADD3 R0, PT, PT, R3, -R240, RZ ;  /* 0x800000f003004210 */ /* 0x024fcc0007ffe0ff */
[----:B------:R1:W5:Y:S02]  /*0810*/  @!P4 LDG.E R0, desc[UR26][R14.64] ;  /* 0x0000001a0e00c981 */ /* 0x000364000c1e1900 */
.L_x_614:
        /* <DEDUP_REMOVED lines=10> */
[----:B------:R-:W-:-:S04]  /*08c0*/  SHF.R.S32.HI R238, RZ, 0x6, R7 ;  /* 0x00000006ffee7819 */ /* 0x000fc80000011407 */
[----:B------:R-:W-:-:S03]  /*08d0*/  LEA R21, R238, 0xffffffc0, 0x6 ;  /* 0xffffffc0ee157811 */ /* 0x000fc600078e30ff */
[----:B------:R-:W3:Y:S01]  /*08e0*/  @P3 LDC.64 R2, c[0x0][0x3b0] ;  /* 0x0000ec00ff023b82 */ /* 0x000ee20000000a00 */
        /* <DEDUP_REMOVED lines=18> */
.L_x_616:
[----:B------:R-:W2:Y:S01]  /*0a10*/  LDCU.64 UR14, c[0x0][0x3b8] ;  /* 0x00007700ff0e77ac */ /* 0x000ea20008000a00 */
[----:B------:R-:W-:-:S05]  /*0a20*/  IADD3 R2, PT, PT, R239, R240, RZ ;  /* 0x000000f0ef027210 */ /* 0x000fca0007ffe0ff */
[C---:B--2---:R-:W-:Y:S02]  /*0a30*/  IMAD R11, R2.reuse, UR15, RZ ;  /* 0x0000000f020b7c24 */ /* 0x044fe4000f8e02ff */
[----:B------:R-:W-:-:S05]  /*0a40*/  IMAD.WIDE.U32 R2, R2, UR14, RZ ;  /* 0x0000000e02027c25 */ /* 0x000fca000f8e00ff */
[----:B------:R-:W-:Y:S02]  /*0a50*/  IADD3 R11, PT, PT, R3, R11, RZ ;  /* 0x0000000b030b7210 */ /* 0x000fe40007ffe0ff */
[----:B------:R-:W-:-:S07]  /*0a60*/  MOV R12, R2 ;  /* 0x00000002000c7202 */ /* 0x000fce0000000f00 */
.L_x_617:
[----:B------:R-:W2:Y:S01]  /*0a70*/  LDC R2, c[0x0][0x3e8] ;  /* 0x0000fa00ff027b82 */ /* 0x000ea20000000800 */
[----:B------:R-:W3:Y:S01]  /*0a80*/  S2R R7, SR_CTAID.Z ;  /* 0x0000000000077919 */ /* 0x000ee20000002700 */
        /* <DEDUP_REMOVED lines=9> */
[----:B---3--:R-:W-:-:S03]  /*0b20*/  IABS R3, R7 ;  /* 0x0000000700037213 */ /* 0x008fc60000000000 */
        /* <DEDUP_REMOVED lines=26> */
.L_x_618:
[----:B------:R-:W1:Y:S01]  /*0cd0*/  LDCU.64 UR12, c[0x0][0x3c0] ;  /* 0x00007800ff0c77ac */ /* 0x000e620008000a00 */
[----:B------:R-:W-:-:S05]  /*0ce0*/  IADD3 R16, PT, PT, R239, R240, RZ ;  /* 0x000000f0ef107210 */ /* 0x000fca0007ffe0ff */
[C---:B-1----:R-:W-:Y:S02]  /*0cf0*/  IMAD R15, R16.reuse, UR13, RZ ;  /* 0x0000000d100f7c24 */ /* 0x042fe4000f8e02ff */
[----:B------:R-:W-:-:S05]  /*0d00*/  IMAD.WIDE.U32 R16, R16, UR12, RZ ;  /* 0x0000000c10107c25 */ /* 0x000fca000f8e00ff */
[----:B------:R-:W-:Y:S02]  /*0d10*/  IADD3 R15, PT, PT, R17, R15, RZ ;  /* 0x0000000f110f7210 */ /* 0x000fe40007ffe0ff */
.L_x_619:
        /* <DEDUP_REMOVED lines=11> */
[----:B------:R-:W1:Y:S01]  /*0dd0*/  LDCU UR4, c[0x0][0x444] ;  /* 0x00008880ff0477ac */ /* 0x000e620008000800 */
[----:B------:R-:W-:Y:S01]  /*0de0*/  SHF.R.S32.HI R3, RZ, 0x1f, R6 ;  /* 0x0000001fff037819 */ /* 0x000fe20000011406 */
[----:B-1----:R-:W-:Y:S01]  /*0df0*/  USHF.R.S32.HI UR5, URZ, 0x1f, UR4 ;  /* 0x0000001fff057899 */ /* 0x002fe20008011404 */
[----:B------:R-:W-:Y:S01]  /*0e00*/  IMAD.WIDE.U32 R22, R8, UR4, RZ ;  /* 0x0000000408167c25 */ /* 0x000fe2000f8e00ff */
[----:B------:R-:W-:-:S04]  /*0e10*/  USHF.R.S32.HI UR4, URZ, 0x1f, UR33 ;  /* 0x0000001fff047899 */ /* 0x000fc80008011421 */
[----:B------:R-:W-:Y:S02]  /*0e20*/  IMAD R17, R8, UR5, RZ ;  /* 0x0000000508117c24 */ /* 0x000fe4000f8e02ff */
[----:B------:R-:W-:-:S03]  /*0e30*/  IMAD.WIDE.U32 R18, R22, R6, RZ ;  /* 0x0000000616127225 */ /* 0x000fc600078e00ff */
[----:B------:R-:W-:Y:S01]  /*0e40*/  IADD3 R17, PT, PT, R23, R17, RZ ;  /* 0x0000001117117210 */ /* 0x000fe20007ffe0ff */
[----:B------:R-:W-:-:S04]  /*0e50*/  IMAD.WIDE.U32 R32, R18, UR33, RZ ;  /* 0x0000002112207c25 */ /* 0x000fc8000f8e00ff */
[----:B------:R-:W-:-:S04]  /*0e60*/  IMAD R2, R17, R6, RZ ;  /* 0x0000000611027224 */ /* 0x000fc800078e02ff */
[----:B------:R-:W-:-:S05]  /*0e70*/  IMAD R3, R3, R22, R2 ;  /* 0x0000001603037224 */ /* 0x000fca00078e0202 */
[----:B------:R-:W-:-:S05]  /*0e80*/  IADD3 R3, PT, PT, R19, R3, RZ ;  /* 0x0000000313037210 */ /* 0x000fca0007ffe0ff */
[----:B------:R-:W-:-:S04]  /*0e90*/  IMAD R23, R3, UR33, RZ ;  /* 0x0000002103177c24 */ /* 0x000fc8000f8e02ff */
[----:B------:R-:W-:-:S05]  /*0ea0*/  IMAD R23, R18, UR4, R23 ;  /* 0x0000000412177c24 */ /* 0x000fca000f8e0217 */
[----:B------:R-:W-:Y:S01]  /*0eb0*/  IADD3 R23, PT, PT, R33, R23, RZ ;  /* 0x0000001721177210 */ /* 0x000fe20007ffe0ff */
[----:B------:R-:W-:Y:S06]  /*0ec0*/  BRA `(.L_x_621) ;  /* 0x00000000000c7947 */ /* 0x000fec0003800000 */
.L_x_620:
[-C--:B------:R-:W-:Y:S02]  /*0ed0*/  IMAD R23, R27, R13.reuse, RZ ;  /* 0x0000000d1b177224 */ /* 0x080fe400078e02ff */
[----:B------:R-:W-:-:S05]  /*0ee0*/  IMAD.WIDE.U32 R32, R26, R13, RZ ;  /* 0x0000000d1a207225 */ /* 0x000fca00078e00ff */
[----:B------:R-:W-:-:S07]  /*0ef0*/  IADD3 R23, PT, PT, R33, R23, RZ ;  /* 0x0000001721177210 */ /* 0x000fce0007ffe0ff */
.L_x_621:
[----:B------:R-:W1:Y:S01]  /*0f00*/  LDCU.U8 UR4, c[0x0][0x548] ;  /* 0x0000a900ff0477ac */ /* 0x000e620008000000 */
[----:B------:R-:W-:Y:S01]  /*0f10*/  SHF.L.U32 R4, R8, 0x7, RZ ;  /* 0x0000000708047819 */ /* 0x000fe200000006ff */
[----:B------:R-:W2:Y:S03]  /*0f20*/  LDCU.U8 UR32, c[0x0][0x5f0] ;  /* 0x0000be00ff2077ac */ /* 0x000ea60008000000 */
[----:B------:R-:W-:-:S04]  /*0f30*/  SEL R2, R4, RZ, P5 ;  /* 0x000000ff04027207 */ /* 0x000fc80002800000 */
[----:B------:R-:W-:-:S04]  /*0f40*/  IADD3 R3, P0, PT, R21, R2, RZ ;  /* 0x0000000215037210 */ /* 0x000fc80007f1e0ff */
[----:B------:R-:W-:Y:S01]  /*0f50*/  IADD3.X R17, PT, PT, RZ, R25, RZ, P0, !PT ;  /* 0x00000019ff117210 */ /* 0x000fe200007fe4ff */
[----:B------:R-:W-:Y:S01]  /*0f60*/  IMAD.WIDE.U32 R18, R3, R26, RZ ;  /* 0x0000001a03127225 */ /* 0x000fe200078e00ff */
[----:B-1----:R-:W-:-:S03]  /*0f70*/  UISETP.NE.AND UP0, UPT, UR4, URZ, UPT ;  /* 0x000000ff0400728c */ /* 0x002fc6000bf05270 */
[----:B------:R-:W-:-:S04]  /*0f80*/  IMAD R2, R17, R26, RZ ;  /* 0x0000001a11027224 */ /* 0x000fc800078e02ff */
[----:B------:R-:W-:Y:S02]  /*0f90*/  IMAD R3, R27, R3, R2 ;  /* 0x000000031b037224 */ /* 0x000fe400078e0202 */
[----:B------:R-:W-:-:S03]  /*0fa0*/  IMAD R27, R7, UR33, RZ ;  /* 0x00000021071b7c24 */ /* 0x000fc6000f8e02ff */
[----:B------:R-:W-:Y:S01]  /*0fb0*/  IADD3 R22, PT, PT, R19, R3, RZ ;  /* 0x0000000313167210 */ /* 0x000fe20007ffe0ff */
[----:B--2---:R-:W-:Y:S06]  /*0fc0*/  BRA.U !UP0, `(.L_x_622) ;  /* 0x00000001081c7547 */ /* 0x004fec000b800000 */
[----:B------:R-:W1:Y:S01]  /*0fd0*/  LDC R3, c[0x0][0x434] ;  /* 0x00010d00ff037b82 */ /* 0x000e620000000800 */
[----:B------:R-:W-:-:S07]  /*0fe0*/  ISETP.NE.AND P0, PT, R13, -0x1, PT ;  /* 0xffffffff0d00780c */ /* 0x000fce0003f05270 */
[----:B------:R-:W2:Y:S01]  /*0ff0*/  LDC R20, c[0x0][0x454] ;  /* 0x00011500ff147b82 */ /* 0x000ea20000000800 */
[----:B-1----:R-:W-:-:S05]  /*1000*/  IMAD R2, R8, R3, RZ ;  /* 0x0000000308027224 */ /* 0x002fca00078e02ff */
[----:B------:R-:W-:-:S05]  /*1010*/  SEL R2, R2, R13, !P0 ;  /* 0x0000000d02027207 */ /* 0x000fca0004000000 */
[----:B--2---:R-:W-:Y:S01]  /*1020*/  IMAD R20, R7, R20, R2 ;  /* 0x0000001407147224 */ /* 0x004fe200078e0202 */
[----:B------:R-:W-:Y:S05]  /*1030*/  BRA `(.L_x_623) ;  /* 0x00000000000c7947 */ /* 0x000fea0003800000 */
.L_x_622:
[----:B------:R-:W1:Y:S01]  /*1040*/  LDC R20, c[0x0][0x434] ;  /* 0x00010d00ff147b82 */ /* 0x000e620000000800 */
[----:B------:R-:W-:-:S04]  /*1050*/  IMAD R3, R8, R6, R7 ;  /* 0x0000000608037224 */ /* 0x000fc800078e0207 */
[----:B-1----:R-:W-:-:S03]  /*1060*/  IMAD R20, R3, R20, RZ ;  /* 0x0000001403147224 */ /* 0x002fc600078e02ff */
.L_x_623:
        /* <DEDUP_REMOVED lines=11> */
.L_x_624:
[----:B------:R-:W1:Y:S01]  /*1120*/  LDC R24, c[0x0][0x444] ;  /* 0x00011100ff187b82 */ /* 0x000e620000000800 */
[----:B------:R-:W-:-:S04]  /*1130*/  IMAD R3, R8, R6, R7 ;  /* 0x0000000608037224 */ /* 0x000fc800078e0207 */
[----:B-1----:R-:W-:-:S07]  /*1140*/  IMAD R24, R3, R24, RZ ;  /* 0x0000001803187224 */ /* 0x002fce00078e02ff */
.L_x_625:
[----:B------:R-:W1:Y:S01]  /*1150*/  LDC.64 R2, c[0x0][0x3b0] ;  /* 0x0000ec00ff027b82 */ /* 0x000e620000000a00 */
[----:B------:R-:W2:Y:S01]  /*1160*/  LDCU.128 UR4, c[0x0][0x590] ;  /* 0x0000b200ff0477ac */ /* 0x000ea20008000c00 */
[----:B------:R-:W-:Y:S01]  /*1170*/  IADD3 R30, P0, PT, R204, R30, RZ ;  /* 0x0000001ecc1e7210 */ /* 0x000fe20007f1e0ff */
[----:B------:R-:W3:Y:S01]  /*1180*/  S2R R14, SR_TID.X ;  /* 0x00000000000e7919 */ /* 0x000ee20000002100 */
[----:B------:R-:W-:Y:S01]  /*1190*/  IMAD.MOV.U32 R19, RZ, RZ, RZ ;  /* 0x000000ffff137224 */ /* 0x000fe200078e00ff */
[----:B------:R-:W4:Y:S01]  /*11a0*/  LDCU.64 UR16, c[0x0][0x3c8] ;  /* 0x00007900ff1077ac */ /* 0x000f220008000a00 */
[----:B------:R-:W-:Y:S01]  /*11b0*/  ISETP.NE.AND P4, PT, RZ, UR32, PT ;  /* 0x00000020ff007c0c */ /* 0x000fe2000bf85270 */
[----:B------:R-:W-:Y:S01]  /*11c0*/  IMAD.X R31, RZ, RZ, R5, P0 ;  /* 0x000000ffff1f7224 */ /* 0x000fe200000e0605 */
[----:B------:R-:W-:Y:S01]  /*11d0*/  IADD3 R32, P1, P0, R18, R32, R27 ;  /* 0x0000002012207210 */ /* 0x000fe2000783e01b */
[----:B------:R-:W-:Y:S01]  /*11e0*/  IMAD.MOV.U32 R18, RZ, RZ, R204 ;  /* 0x000000ffff127224 */ /* 0x000fe200078e00cc */
[----:B------:R-:W5:Y:S01]  /*11f0*/  S2R R13, SR_TID.X ;  /* 0x00000000000d7919 */ /* 0x000f620000002100 */
[----:B------:R-:W-:Y:S01]  /*1200*/  IMAD R229, R6, UR33, RZ ;  /* 0x0000002106e57c24 */ /* 0x000fe2000f8e02ff */
[----:B------:R-:W4:Y:S01]  /*1210*/  LDC.64 R244, c[0x0][0x420] ;  /* 0x00010800fff47b82 */ /* 0x000f220000000a00 */
[----:B------:R-:W-:Y:S01]  /*1220*/  VIADD R220, R232, UR29 ;  /* 0x0000001de8dc7c36 */ /* 0x000fe20008000000 */
[----:B------:R-:W-:Y:S01]  /*1230*/  BSSY.RECONVERGENT B1, `(.L_x_615) ;  /* 0x000064c000017945 */ /* 0x000fe20003800200 */
[----:B------:R-:W-:Y:S01]  /*1240*/  LOP3.LUT R208, R204, 0x40, RZ, 0xfc, !PT ;  /* 0x00000040ccd07812 */ /* 0x000fe200078efcff */
[----:B--2---:R-:W-:Y:S01]  /*1250*/  IMAD R4, R25, UR4, RZ ;  /* 0x0000000419047c24 */ /* 0x004fe2000f8e02ff */
[----:B------:R-:W-:Y:S01]  /*1260*/  USHF.L.U64.HI UR32, UR4, 0x5, UR5 ;  /* 0x0000000504207899 */ /* 0x000fe20008010205 */
[----:B------:R-:W-:Y:S01]  /*1270*/  IMAD.WIDE.U32 R30, R21, UR4, R30 ;  /* 0x00000004151e7c25 */ /* 0x000fe2000f8e001e */
[----:B------:R-:W-:-:S03]  /*1280*/  USHF.L.U32 UR33, UR4, 0x5, URZ ;  /* 0x0000000504217899 */ /* 0x000fc600080006ff */
[-C--:B-1----:R-:W-:Y:S01]  /*1290*/  IMAD R26, R25, R2.reuse, RZ ;  /* 0x00000002191a7224 */ /* 0x082fe200078e02ff */
[----:B------:R-:W-:Y:S01]  /*12a0*/  SHF.R.S32.HI R25, RZ, 0x1f, R27 ;  /* 0x0000001fff197819 */ /* 0x000fe2000001141b */
[----:B------:R-:W-:-:S03]  /*12b0*/  IMAD.WIDE.U32 R34, R21, R2, R18 ;  /* 0x0000000215227225 */ /* 0x000fc600078e0012 */
[----:B------:R-:W-:Y:S01]  /*12c0*/  IADD3.X R22, PT, PT, R22, R23, R25, P1, P0 ;  /* 0x0000001716167210 */ /* 0x000fe20000fe0419 */
[C---:B------:R-:W-:Y:S01]  /*12d0*/  IMAD R5, R21.reuse, UR5, R4 ;  /* 0x0000000515057c24 */ /* 0x040fe2000f8e0204 */
[----:B------:R-:W-:Y:S01]  /*12e0*/  IADD3 R28, P3, PT, R28, R34, RZ ;  /* 0x000000221c1c7210 */ /* 0x000fe20007f7e0ff */
[----:B------:R-:W-:Y:S02]  /*12f0*/  IMAD R21, R21, R3, R26 ;  /* 0x0000000315157224 */ /* 0x000fe400078e021a */
[----:B------:R-:W-:Y:S01]  /*1300*/  IMAD.IADD R31, R31, 0x1, R5 ;  /* 0x000000011f1f7824 */ /* 0x000fe200078e0205 */
[----:B---3--:R-:W-:Y:S01]  /*1310*/  SHF.R.U32.HI R14, RZ, 0x3, R14 ;  /* 0x00000003ff0e7819 */ /* 0x008fe2000001160e */
[----:B------:R-:W1:Y:S01]  /*1320*/  LDC.64 R4, c[0x0][0x5f8] ;  /* 0x00017e00ff047b82 */ /* 0x000e620000000a00 */
[----:B------:R-:W-:Y:S01]  /*1330*/  IADD3.X R29, PT, PT, R0, R35, R21, P3, !PT ;  /* 0x00000023001d7210 */ /* 0x000fe20001ffe415 */
[----:B------:R-:W-:Y:S01]  /*1340*/  IMAD.WIDE.U32 R30, R7, UR6, R30 ;  /* 0x00000006071e7c25 */ /* 0x000fe2000f8e001e */
[----:B-----5:R-:W-:-:S03]  /*1350*/  LOP3.LUT R250, R13, 0x1f, RZ, 0xc0, !PT ;  /* 0x0000001f0dfa7812 */ /* 0x020fc600078ec0ff */
[----:B------:R-:W-:Y:S01]  /*1360*/  IMAD R31, R7, UR7, R31 ;  /* 0x00000007071f7c24 */ /* 0x000fe2000f8e021f */
[----:B------:R-:W2:Y:S01]  /*1370*/  LDCU.64 UR6, c[0x0][0x550] ;  /* 0x0000aa00ff0677ac */ /* 0x000ea20008000a00 */
[----:B------:R-:W3:Y:S01]  /*1380*/  LDC R21, c[0x0][0x508] ;  /* 0x00014200ff157b82 */ /* 0x000ee20000000800 */
[----:B------:R-:W-:Y:S01]  /*1390*/  SHF.R.U32.HI R0, RZ, 0x5, R13 ;  /* 0x00000005ff007819 */ /* 0x000fe2000001160d */
[----:B------:R-:W-:-:S04]  /*13a0*/  IMAD.WIDE.U32 R30, R14, UR4, R30 ;  /* 0x000000040e1e7c25 */ /* 0x000fc8000f8e001e */
[----:B------:R-:W-:Y:S01]  /*13b0*/  IMAD R227, R14, UR5, R31 ;  /* 0x000000050ee37c24 */ /* 0x000fe2000f8e021f */
[----:B------:R-:W5:Y:S01]  /*13c0*/  LDCU.64 UR4, c[0x0][0x380] ;  /* 0x00007000ff0477ac */ /* 0x000f620008000a00 */
[----:B----4-:R-:W-:-:S04]  /*13d0*/  IMAD.WIDE.U32 R28, R7, UR16, R28 ;  /* 0x00000010071c7c25 */ /* 0x010fc8000f8e001c */
[----:B------:R-:W-:Y:S02]  /*13e0*/  IMAD R23, R229, R0, R250 ;  /* 0x00000000e5177224 */ /* 0x000fe400078e02fa */
[----:B------:R-:W-:Y:S01]  /*13f0*/  IMAD R29, R7, UR17, R29 ;  /* 0x00000011071d7c24 */ /* 0x000fe2000f8e021d */
[----:B------:R-:W4:Y:S01]  /*1400*/  LDCU.64 UR16, c[0x0][0x570] ;  /* 0x0000ae00ff1077ac */ /* 0x000f220008000a00 */
[----:B-1----:R-:W-:Y:S01]  /*1410*/  IMAD.WIDE.U32 R26, R4, UR24, RZ ;  /* 0x00000018041a7c25 */ /* 0x002fe2000f8e00ff */
[----:B--2---:R-:W-:-:S03]  /*1420*/  LEA R226, P3, R30, UR6, 0x1 ;  /* 0x000000061ee27c11 */ /* 0x004fc6000f8608ff */
[----:B------:R-:W-:Y:S01]  /*1430*/  IMAD R5, R5, UR24, R27 ;  /* 0x0000001805057c24 */ /* 0x000fe2000f8e021b */
[----:B------:R-:W-:Y:S01]  /*1440*/  LEA.HI.X R227, R30, UR7, R227, 0x1, P3 ;  /* 0x000000071ee37c11 */ /* 0x000fe200098f0ce3 */
[----:B------:R-:W-:Y:S01]  /*1450*/  IMAD.WIDE.U32 R28, R14, R2, R28 ;  /* 0x000000020e1c7225 */ /* 0x000fe200078e001c */
[----:B------:R-:W-:Y:S02]  /*1460*/  SEL R4, R26, RZ, P4 ;  /* 0x000000ff1a047207 */ /* 0x000fe40002000000 */
[----:B---3--:R-:W-:Y:S01]  /*1470*/  IADD3 R21, PT, PT, R220, -R21, -R237 ;  /* 0x80000015dc157210 */ /* 0x008fe20007ffe8ed */
[----:B------:R-:W1:Y:S01]  /*1480*/  LDC.64 R26, c[0x0][0x5e8] ;  /* 0x00017a00ff1a7b82 */ /* 0x000e620000000a00 */
[----:B------:R-:W-:Y:S01]  /*1490*/  IADD3 R4, P1, P0, R23, R32, R4 ;  /* 0x0000002017047210 */ /* 0x000fe2000783e004 */
[----:B------:R-:W-:Y:S01]  /*14a0*/  IMAD R225, R14, R3, R29 ;  /* 0x000000030ee17224 */ /* 0x000fe200078e021d */
[----:B------:R-:W-:Y:S01]  /*14b0*/  SHF.R.S32.HI R30, RZ, 0x1f, R21 ;  /* 0x0000001fff1e7819 */ /* 0x000fe20000011415 */
[----:B------:R-:W-:Y:S01]  /*14c0*/  IMAD.SHL.U32 R25, R229, 0x40, RZ ;  /* 0x00000040e5197824 */ /* 0x000fe200078e00ff */
[----:B------:R-:W-:-:S02]  /*14d0*/  SHF.R.S32.HI R23, RZ, 0x1f, R23 ;  /* 0x0000001fff177819 */ /* 0x000fc40000011417 */
[----:B------:R-:W-:Y:S01]  /*14e0*/  LEA.HI R30, R30, R21, RZ, 0x6 ;  /* 0x000000151e1e7211 */ /* 0x000fe200078f30ff */
[----:B------:R-:W-:Y:S01]  /*14f0*/  VIADD R21, R14, 0x20 ;  /* 0x000000200e157836 */ /* 0x000fe20000000000 */
[----:B------:R-:W-:Y:S02]  /*1500*/  SEL R5, R5, RZ, P4 ;  /* 0x000000ff05057207 */ /* 0x000fe40002000000 */
[----:B------:R-:W-:Y:S02]  /*1510*/  SHF.R.S32.HI R30, RZ, 0x6, R30 ;  /* 0x00000006ff1e7819 */ /* 0x000fe4000001141e */
[----:B------:R-:W-:Y:S01]  /*1520*/  IADD3.X R22, PT, PT, R23, R22, R5, P1, P0 ;  /* 0x0000001617167210 */ /* 0x000fe20000fe0405 */
[----:B------:R-:W-:Y:S01]  /*1530*/  IMAD R5, R17, 0x40, R24 ;  /* 0x0000004011057824 */ /* 0x000fe200078e0218 */
[----:B-----5:R-:W-:Y:S02]  /*1540*/  LEA R224, P1, R28, UR4, 0x1 ;  /* 0x000000041ce07c11 */ /* 0x020fe4000f8208ff */
[----:B------:R-:W-:-:S02]  /*1550*/  VIMNMX R221, PT, PT, RZ, R30, !PT ;  /* 0x0000001effdd7248 */ /* 0x000fc40007fe0100 */
[----:B------:R-:W-:Y:S02]  /*1560*/  LEA.HI.X R225, R28, UR5, R225, 0x1, P1 ;  /* 0x000000051ce17c11 */ /* 0x000fe400088f0ce1 */
[----:B------:R-:W-:Y:S02]  /*1570*/  IADD3 R4, P0, PT, R25, R4, RZ ;  /* 0x0000000419047210 */ /* 0x000fe40007f1e0ff */
[----:B------:R-:W-:Y:S01]  /*1580*/  ISETP.GT.AND P1, PT, R238, R221, PT ;  /* 0x000000ddee00720c */ /* 0x000fe20003f24270 */
[----:B-1----:R-:W-:Y:S01]  /*1590*/  IMAD.WIDE R222, R5, 0x4, R26 ;  /* 0x0000000405de7825 */ /* 0x002fe200078e021a */
[----:B------:R-:W-:Y:S02]  /*15a0*/  LEA.HI.X.SX32 R25, R25, R22, 0x1, P0 ;  /* 0x0000001619197211 */ /* 0x000fe400000f0eff */
[----:B----4-:R-:W-:Y:S01]  /*15b0*/  LEA R242, P0, R4, UR16, 0x2 ;  /* 0x0000001004f27c11 */ /* 0x010fe2000f8010ff */
[----:B------:R-:W-:Y:S01]  /*15c0*/  IMAD R5, R17, 0x40, R20 ;  /* 0x0000004011057824 */ /* 0x000fe200078e0214 */
[C---:B------:R-:W-:Y:S01]  /*15d0*/  SHF.L.U64.HI R20, R2.reuse, 0x5, R3 ;  /* 0x0000000502147819 */ /* 0x040fe20000010203 */
[----:B------:R-:W-:Y:S01]  /*15e0*/  IMAD.SHL.U32 R3, R2, 0x20, RZ ;  /* 0x0000002002037824 */ /* 0x000fe200078e00ff */
[----:B------:R-:W-:Y:S01]  /*15f0*/  LEA.HI.X R243, R4, UR17, R25, 0x2, P0 ;  /* 0x0000001104f37c11 */ /* 0x000fe200080f1419 */
[----:B------:R-:W-:Y:S01]  /*1600*/  IMAD.WIDE R244, R5, 0x4, R244 ;  /* 0x0000000405f47825 */ /* 0x000fe200078e02f4 */
[----:B------:R-:W-:-:S05]  /*1610*/  IADD3 R4, P0, PT, R14, 0x20, RZ ;  /* 0x000000200e047810 */ /* 0x000fca0007f1e0ff */
[----:B------:R-:W-:Y:S01]  /*1620*/  IMAD.X R2, RZ, RZ, RZ, P0 ;  /* 0x000000ffff027224 */ /* 0x000fe200000e06ff */
[----:B------:R-:W-:Y:S07]  /*1630*/  @P1 BRA `(.L_x_626) ;  /* 0x0000000400d01947 */ /* 0x000fee0003800000 */
        /* <DEDUP_REMOVED lines=12> */
.L_x_627:
[----:B------:R-:W1:Y:S01]  /*1700*/  LDCU.64 UR12, c[0x0][0x5c0] ;  /* 0x0000b800ff0c77ac */ /* 0x000e620008000a00 */
[----:B------:R-:W-:-:S05]  /*1710*/  IADD3 R0, PT, PT, R239, R240, RZ ;  /* 0x000000f0ef007210 */ /* 0x000fca0007ffe0ff */
[C---:B-1----:R-:W-:Y:S02]  /*1720*/  IMAD R3, R0.reuse, UR13, RZ ;  /* 0x0000000d00037c24 */ /* 0x042fe4000f8e02ff */
[----:B------:R-:W-:-:S05]  /*1730*/  IMAD.WIDE.U32 R10, R0, UR12, RZ ;  /* 0x0000000c000a7c25 */ /* 0x000fca000f8e00ff */
[----:B------:R-:W-:Y:S02]  /*1740*/  IADD3 R0, PT, PT, R11, R3, RZ ;  /* 0x000000030b007210 */ /* 0x000fe40007ffe0ff */
[----:B------:R-:W-:Y:S02]  /*1750*/  MOV R6, R10 ;  /* 0x0000000a00067202 */ /* 0x000fe40000000f00 */
.L_x_628:
        /* <DEDUP_REMOVED lines=11> */
.L_x_629:
[----:B------:R-:W1:Y:S01]  /*1810*/  LDCU.64 UR6, c[0x0][0x5c8] ;  /* 0x0000b900ff0677ac */ /* 0x000e620008000a00 */
[----:B------:R-:W-:-:S05]  /*1820*/  IADD3 R239, PT, PT, R239, R240, RZ ;  /* 0x000000f0efef7210 */ /* 0x000fca0007ffe0ff */
[C---:B-1----:R-:W-:Y:S02]  /*1830*/  IMAD R8, R239.reuse, UR7, RZ ;  /* 0x00000007ef087c24 */ /* 0x042fe4000f8e02ff */
[----:B------:R-:W-:-:S05]  /*1840*/  IMAD.WIDE.U32 R10, R239, UR6, RZ ;  /* 0x00000006ef0a7c25 */ /* 0x000fca000f8e00ff */
[----:B------:R-:W-:Y:S02]  /*1850*/  IADD3 R8, PT, PT, R11, R8, RZ ;  /* 0x000000080b087210 */ /* 0x000fe40007ffe0ff */
.L_x_630:
        /* <DEDUP_REMOVED lines=27> */
.L_x_632:
[----:B------:R-:W-:Y:S05]  /*1a10*/  BSYNC.RECONVERGENT B0 ;  /* 0x0000000000007941 */ /* 0x000fea0003800200 */
.L_x_631:
        /* <DEDUP_REMOVED lines=15> */
.L_x_634:
[----:B------:R-:W-:Y:S05]  /*1b10*/  BSYNC.RECONVERGENT B0 ;  /* 0x0000000000007941 */ /* 0x000fea0003800200 */
.L_x_633:
        /* <DEDUP_REMOVED lines=21> */
.L_x_636:
[----:B------:R-:W-:Y:S05]  /*1c70*/  BSYNC.RECONVERGENT B0 ;  /* 0x0000000000007941 */ /* 0x000fea0003800200 */
.L_x_635:
        /* <DEDUP_REMOVED lines=16> */
.L_x_626:
[----:B------:R-:W-:Y:S01]  /*1d80*/  IMAD.U32 R5, RZ, RZ, UR12 ;  /* 0x0000000cff057e24 */ /* 0x000fe2000f8e00ff */
[----:B------:R-:W-:Y:S01]  /*1d90*/  UIMAD UR6, UR28, UR12, URZ ;  /* 0x0000000c1c0672a4 */ /* 0x000fe2000f8e02ff */
[----:B------:R-:W-:Y:S02]  /*1da0*/  @P4 BAR.SYNC.DEFER_BLOCKING 0x0 ;  /* 0x0000000000004b1d */ /* 0x000fe40000010000 */
[----:B------:R-:W-:Y:S01]  /*1db0*/  IMAD.WIDE.U32 R22, R5, UR29, R18 ;  /* 0x0000001d05167c25 */ /* 0x000fe2000f8e0012 */
[----:B------:R-:W-:-:S03]  /*1dc0*/  UIMAD UR6, UR29, UR13, UR6 ;  /* 0x0000000d1d0672a4 */ /* 0x000fc6000f8e0206 */
[----:B------:R-:W1:Y:S01]  /*1dd0*/  LDCU.64 UR4, c[0x0][0x3d8] ;  /* 0x00007b00ff0477ac */ /* 0x000e620008000a00 */
[----:B------:R-:W-:Y:S01]  /*1de0*/  IADD3 R24, P0, PT, R16, R22, RZ ;  /* 0x0000001610187210 */ /* 0x000fe20007f1e0ff */
[----:B------:R-:W-:Y:S01]  /*1df0*/  IMAD.SHL.U32 R5, R13, 0x8, RZ ;  /* 0x000000080d057824 */ /* 0x000fe200078e00ff */
[----:B------:R-:W-:Y:S01]  /*1e00*/  LOP3.LUT R22, R17, 0x80000001, RZ, 0xc0, !PT ;  /* 0x8000000111167812 */ /* 0x000fe200078ec0ff */
[----:B------:R-:W-:Y:S01]  /*1e10*/  BSSY.RECONVERGENT B0, `(.L_x_638) ;  /* 0x0000025000007945 */ /* 0x000fe20003800200 */
[----:B------:R-:W-:Y:S01]  /*1e20*/  IADD3.X R25, PT, PT, R15, UR6, R23, P0, !PT ;  /* 0x000000060f197c10 */ /* 0x000fe200087fe417 */
[----:B------:R-:W-:Y:S01]  /*1e30*/  VIADD R15, R237, -UR29 ;  /* 0x8000001ded0f7c36 */ /* 0x000fe20008000000 */
[----:B------:R-:W-:Y:S02]  /*1e40*/  LOP3.LUT R16, R5, 0x1f8, RZ, 0xc0, !PT ;  /* 0x000001f805107812 */ /* 0x000fe400078ec0ff */
[----:B------:R-:W-:Y:S02]  /*1e50*/  ISETP.NE.AND P0, PT, R22, 0x1, PT ;  /* 0x000000011600780c */ /* 0x000fe40003f05270 */
[----:B------:R-:W-:-:S02]  /*1e60*/  ISETP.GE.AND P6, PT, R14, R15, PT ;  /* 0x0000000f0e00720c */ /* 0x000fc40003fc6270 */
[----:B------:R-:W-:Y:S02]  /*1e70*/  LOP3.LUT R16, R16, 0x38, R13, 0x78, !PT ;  /* 0x0000003810107812 */ /* 0x000fe400078e780d */
[----:B------:R-:W-:Y:S02]  /*1e80*/  SEL R192, RZ, 0x4000, P0 ;  /* 0x00004000ffc07807 */ /* 0x000fe40000000000 */
[----:B------:R-:W-:Y:S01]  /*1e90*/  LOP3.LUT R5, R16, 0x1e00, R5, 0xf8, !PT ;  /* 0x00001e0010057812 */ /* 0x000fe200078ef805 */
[----:B-1----:R-:W-:Y:S02]  /*1ea0*/  IMAD R23, R9, UR4, RZ ;  /* 0x0000000409177c24 */ /* 0x002fe4000f8e02ff */
[----:B------:R-:W-:Y:S01]  /*1eb0*/  IMAD.WIDE.U32 R24, R10, UR4, R24 ;  /* 0x000000040a187c25 */ /* 0x000fe2000f8e0018 */
[----:B------:R-:W-:-:S03]  /*1ec0*/  LEA R5, R5, UR23, 0x1 ;  /* 0x0000001705057c11 */ /* 0x000fc6000f8e08ff */
        /* <DEDUP_REMOVED lines=23> */
.L_x_639:
[----:B------:R2:W-:Y:S04]  /*2040*/  STS.128 [R5+0x10000], RZ ;  /* 0x010000ff05007388 */ /* 0x0005e80000000c00 */
[----:B------:R2:W-:Y:S02]  /*2050*/  STS.128 [R5+0x12000], RZ ;  /* 0x012000ff05007388 */ /* 0x0005e40000000c00 */
.L_x_640:
[----:B------:R-:W-:Y:S05]  /*2060*/  BSYNC.RECONVERGENT B0 ;  /* 0x0000000000007941 */ /* 0x000fea0003800200 */
.L_x_638:
        /* <DEDUP_REMOVED lines=26> */
.L_x_642:
[----:B------:R-:W-:Y:S05]  /*2210*/  BSYNC.RECONVERGENT B0 ;  /* 0x0000000000007941 */ /* 0x000fea0003800200 */
.L_x_641:
        /* <DEDUP_REMOVED lines=21> */
.L_x_644:
[----:B------:R1:W-:Y:S04]  /*2370*/  STS.128 [R5+0x8000], RZ ;  /* 0x008000ff05007388 */ /* 0x0003e80000000c00 */
[----:B------:R1:W-:Y:S02]  /*2380*/  STS.128 [R5+0xa000], RZ ;  /* 0x00a000ff05007388 */ /* 0x0003e40000000c00 */
.L_x_645:
[----:B------:R-:W-:Y:S05]  /*2390*/  BSYNC.RECONVERGENT B0 ;  /* 0x0000000000007941 */ /* 0x000fea0003800200 */
.L_x_643:
        /* <DEDUP_REMOVED lines=8> */
[----:B------:R-:W-:Y:S01]  /*2420*/  IMAD.U32 R16, RZ, RZ, UR32 ;  /* 0x00000020ff107e24 */ /* 0x000fe2000f8e00ff */
[----:B-1----:R-:W-:-:S04]  /*2430*/  LEA R22, P2, R21, R226, 0x1 ;  /* 0x000000e215167211 */ /* 0x002fc800078408ff */
        /* <DEDUP_REMOVED lines=13> */
.L_x_647:
[----:B------:R-:W-:Y:S05]  /*2510*/  BSYNC.RECONVERGENT B0 ;  /* 0x0000000000007941 */ /* 0x000fea0003800200 */
.L_x_646:
        /* <DEDUP_REMOVED lines=19> */
.L_x_649:
[----:B------:R1:W-:Y:S04]  /*2650*/  STS.128 [R236], RZ ;  /* 0x000000ffec007388 */ /* 0x0003e80000000c00 */
[----:B------:R1:W-:Y:S02]  /*2660*/  STS.128 [R236+0x2000], RZ ;  /* 0x002000ffec007388 */ /* 0x0003e40000000c00 */
.L_x_650:
[----:B------:R-:W-:Y:S05]  /*2670*/  BSYNC.RECONVERGENT B0 ;  /* 0x0000000000007941 */ /* 0x000fea0003800200 */
.L_x_648:
        /* <DEDUP_REMOVED lines=27> */
.L_x_652:
[----:B------:R-:W-:Y:S05]  /*2830*/  BSYNC.RECONVERGENT B0 ;  /* 0x0000000000007941 */ /* 0x000fea0003800200 */
.L_x_651:
        /* <DEDUP_REMOVED lines=34> */
.L_x_654:
[----:B------:R1:W-:Y:S04]  /*2a60*/  STS.128 [R5+0xc000], RZ ;  /* 0x00c000ff05007388 */ /* 0x0003e80000000c00 */
[----:B------:R1:W-:Y:S02]  /*2a70*/  STS.128 [R5+0xe000], RZ ;  /* 0x00e000ff05007388 */ /* 0x0003e40000000c00 */
.L_x_655:
[----:B------:R-:W-:Y:S05]  /*2a80*/  BSYNC.RECONVERGENT B0 ;  /* 0x0000000000007941 */ /* 0x000fea0003800200 */
.L_x_653:
        /* <DEDUP_REMOVED lines=25> */
.L_x_657:
[----:B------:R-:W-:Y:S05]  /*2c20*/  BSYNC.RECONVERGENT B0 ;  /* 0x0000000000007941 */ /* 0x000fea0003800200 */
.L_x_656:
[----:B------:R-:W2:Y:S01]  /*2c30*/  LDCU.64 UR4, c[0x0][0x538] ;  /* 0x0000a700ff0477ac */ /* 0x000ea20008000a00 */
[----:B------:R-:W0:Y:S01]  /*2c40*/  LDGDEPBAR ;  /* 0x00000000000079af */ /* 0x000e220000000000 */
[----:B------:R-:W1:Y:S01]  /*2c50*/  LDC.64 R16, c[0x0][0x528] ;  /* 0x00014a00ff107b82 */ /* 0x000e620000000a00 */
[----:B------:R-:W-:Y:S01]  /*2c60*/  IMAD.MOV.U32 R200, RZ, RZ, 0x20 ;  /* 0x00000020ffc87424 */ /* 0x000fe200078e00ff */
[C---:B------:R-:W-:Y:S01]  /*2c70*/  LOP3.LUT P4, RZ, R13.reuse, 0x2, RZ, 0xc0, !PT ;  /* 0x000000020dff7812 */ /* 0x040fe2000788c0ff */
[----:B------:R-:W-:Y:S01]  /*2c80*/  IMAD.SHL.U32 R15, R13, 0x2, RZ ;  /* 0x000000020d0f7824 */ /* 0x000fe200078e00ff */
[----:B------:R-:W1:Y:S01]  /*2c90*/  S2R R211, SR_TID.X ;  /* 0x0000000000d37919 */ /* 0x000e620000002100 */
[----:B------:R-:W-:Y:S01]  /*2ca0*/  IMAD.SHL.U32 R233, R238, 0x40, RZ ;  /* 0x00000040eee97824 */ /* 0x000fe200078e00ff */
[----:B------:R-:W1:Y:S01]  /*2cb0*/  LDCU UR13, c[0x0][0x590] ;  /* 0x0000b200ff0d77ac */ /* 0x000e620008000800 */
[----:B------:R-:W-:Y:S01]  /*2cc0*/  IMAD.MOV.U32 R212, RZ, RZ, RZ ;  /* 0x000000ffffd47224 */ /* 0x000fe200078e00ff */
[----:B------:R-:W1:Y:S01]  /*2cd0*/  LDC R209, c[0x0][0x44c] ;  /* 0x00011300ffd17b82 */ /* 0x000e620000000800 */
[----:B------:R-:W1:Y:S01]  /*2ce0*/  LDCU UR12, c[0x0][0x45c] ;  /* 0x00008b80ff0c77ac */ /* 0x000e620008000800 */
[----:B------:R-:W1:Y:S01]  /*2cf0*/  LDCU.U8 UR7, c[0x0][0x4f8] ;  /* 0x00009f00ff0777ac */ /* 0x000e620008000000 */
[----:B--2---:R-:W-:-:S04]  /*2d00*/  ISETP.NE.U32.AND P3, PT, RZ, UR4, PT ;  /* 0x00000004ff007c0c */ /* 0x004fc8000bf65070 */
[----:B------:R-:W-:Y:S01]  /*2d10*/  ISETP.NE.AND.EX P3, PT, RZ, UR5, PT, P3 ;  /* 0x00000005ff007c0c */ /* 0x000fe2000bf65330 */
[----:B------:R-:W-:-:S04]  /*2d20*/  DEPBAR.LE SB0, 0x1 ;  /* 0x000080400000791a */ /* 0x000fc80000000000 */
[----:B------:R-:W-:Y:S08]  /*2d30*/  BAR.SYNC.DEFER_BLOCKING 0x0 ;  /* 0x0000000000007b1d */ /* 0x000ff00000010000 */
[----:B------:R-:W2:Y:S01]  /*2d40*/  @P3 LDC.64 R2, c[0x0][0x540] ;  /* 0x00015000ff023b82 */ /* 0x000ea20000000a00 */
[----:B------:R-:W-:Y:S02]  /*2d50*/  @P3 IMAD.MOV.U32 R4, RZ, RZ, R7 ;  /* 0x000000ffff043224 */ /* 0x000fe400078e0007 */
[----:B-1-34-:R-:W-:Y:S01]  /*2d60*/  @P3 IMAD.MOV.U32 R5, RZ, RZ, RZ ;  /* 0x000000ffff053224 */ /* 0x01afe200078e00ff */
[----:B------:R-:W3:Y:S01]  /*2d70*/  LDG.E.64 R10, desc[UR26][R16.64+0x8] ;  /* 0x0000081a100a7981 */ /* 0x000ee2000c1e1b00 */
[----:B------:R-:W-:-:S02]  /*2d80*/  SEL R200, R200, 0xffffffe0, !P4 ;  /* 0xffffffe0c8c87807 */ /* 0x000fc40006000000 */
[----:B------:R-:W-:Y:S01]  /*2d90*/  LOP3.LUT R15, R15, 0x6, RZ, 0xc0, !PT ;  /* 0x000000060f0f7812 */ /* 0x000fe200078ec0ff */
[----:B------:R-:W1:Y:S01]  /*2da0*/  LDSM.16.M88.4 R116, [R198] ;  /* 0x00000000c674783b */ /* 0x000e620000000200 */
[----:B--2---:R-:W-:-:S03]  /*2db0*/  @P3 IMAD.WIDE.U32 R4, R8, R2, R4 ;  /* 0x0000000208043225 */ /* 0x004fc600078e0004 */
[----:B------:R-:W2:Y:S01]  /*2dc0*/  LDSM.16.M88.4 R120, [R198+0x800] ;  /* 0x00080000c678783b */ /* 0x000ea20000000200 */
[----:B------:R-:W-:Y:S01]  /*2dd0*/  @P3 IMAD R3, R8, R3, R5 ;  /* 0x0000000308033224 */ /* 0x000fe200078e0205 */
[----:B------:R-:W-:Y:S01]  /*2de0*/  @P3 LEA R18, P0, R4, UR4, 0x2 ;  /* 0x0000000404123c11 */ /* 0x000fe2000f8010ff */
[----:B------:R-:W-:Y:S01]  /*2df0*/  IMAD R7, R8, R6, R7 ;  /* 0x0000000608077224 */ /* 0x000fe200078e0207 */
[----:B------:R-:W4:Y:S01]  /*2e00*/  LDSM.16.M88.4 R148, [R198+0x2000] ;  /* 0x00200000c694783b */ /* 0x000f220000000200 */
[----:B------:R-:W-:Y:S01]  /*2e10*/  IMAD.IADD R193, R198, 0x1, R200 ;  /* 0x00000001c6c17824 */ /* 0x000fe200078e02c8 */
[----:B------:R-:W-:Y:S01]  /*2e20*/  @P3 LEA.HI.X R19, R4, UR5, R3, 0x2, P0 ;  /* 0x0000000504133c11 */ /* 0x000fe200080f1403 */
[----:B------:R-:W-:Y:S01]  /*2e30*/  IMAD.MOV.U32 R246, RZ, RZ, 0x10 ;  /* 0x00000010fff67424 */ /* 0x000fe200078e00ff */
[----:B------:R-:W2:Y:S01]  /*2e40*/  LDG.E.64 R4, desc[UR26][R16.64] ;  /* 0x0000001a10047981 */ /* 0x000ea2000c1e1b00 */
[----:B------:R-:W1:Y:S01]  /*2e50*/  @P3 LDC R3, c[0x0][0x458] ;  /* 0x00011600ff033b82 */ /* 0x000e620000000800 */
[----:B------:R-:W-:Y:S01]  /*2e60*/  SHF.R.U32.HI R6, RZ, 0x2, R13 ;  /* 0x00000002ff067819 */ /* 0x000fe2000001160d */
[----:B------:R-:W-:Y:S01]  /*2e70*/  IMAD.SHL.U32 R7, R7, 0x20, RZ ;  /* 0x0000002007077824 */ /* 0x000fe200078e00ff */
[----:B------:R-:W4:Y:S04]  /*2e80*/  @P3 LDG.E R2, desc[UR26][R18.64] ;  /* 0x0000001a12023981 */ /* 0x000f28000c1e1900 */
[----:B------:R-:W1:Y:S01]  /*2e90*/  LDSM.16.M88.4 R152, [R198+0x2800] ;  /* 0x00280000c698783b */ /* 0x000e620000000200 */
[----:B------:R-:W-:-:S02]  /*2ea0*/  LOP3.LUT R6, R15, 0xe0, R6, 0xf8, !PT ;  /* 0x000000e00f067812 */ /* 0x000fc400078ef806 */
[----:B------:R-:W-:Y:S01]  /*2eb0*/  LOP3.LUT R241, R0, 0x3, RZ, 0xc0, !PT ;  /* 0x0000000300f17812 */ /* 0x000fe200078ec0ff */
[----:B------:R-:W2:Y:S01]  /*2ec0*/  LDSM.16.M88.4 R124, [R193] ;  /* 0x00000000c17c783b */ /* 0x000ea20000000200 */
[--C-:B------:R-:W-:Y:S01]  /*2ed0*/  IADD3 R9, PT, PT, R233, R202, R237.reuse ;  /* 0x000000cae9097210 */ /* 0x100fe20007ffe0ed */
[----:B------:R-:W-:Y:S01]  /*2ee0*/  IMAD.IADD R194, R199, 0x1, R192 ;  /* 0x00000001c7c27824 */ /* 0x000fe200078e02c0 */
[----:B------:R-:W-:Y:S01]  /*2ef0*/  LOP3.LUT P4, RZ, R211, 0x4, RZ, 0xc0, !PT ;  /* 0x00000004d3ff7812 */ /* 0x000fe2000788c0ff */
[----:B------:R-:W2:Y:S01]  /*2f00*/  LDSM.16.M88.4 R128, [R193+0x800] ;  /* 0x00080000c180783b */ /* 0x000ea20000000200 */
[----:B------:R-:W-:Y:S01]  /*2f10*/  IADD3 R220, PT, PT, R220, 0x40, -R237 ;  /* 0x00000040dcdc7810 */ /* 0x000fe20007ffe8ed */
[----:B------:R-:W-:Y:S01]  /*2f20*/  IMAD.SHL.U32 R229, R229, 0x8, RZ ;  /* 0x00000008e5e57824 */ /* 0x000fe200078e00ff */
[----:B------:R-:W-:Y:S01]  /*2f30*/  CS2R R94, SRZ ;  /* 0x00000000005e7805 */ /* 0x000fe2000001ff00 */
[----:B------:R-:W2:Y:S01]  /*2f40*/  LDSM.16.M88.4 R156, [R193+0x2000] ;  /* 0x00200000c19c783b */ /* 0x000ea20000000200 */
[----:B------:R-:W-:Y:S01]  /*2f50*/  IMAD.MOV.U32 R231, RZ, RZ, R236 ;  /* 0x000000ffffe77224 */ /* 0x000fe200078e00ec */
[----:B------:R-:W-:Y:S01]  /*2f60*/  CS2R R92, SRZ ;  /* 0x00000000005c7805 */ /* 0x000fe2000001ff00 */
[----:B------:R-:W-:Y:S01]  /*2f70*/  VIADD R207, R195, 0x40 ;  /* 0x00000040c3cf7836 */ /* 0x000fe20000000000 */
[----:B------:R-:W2:Y:S01]  /*2f80*/  LDSM.16.M88.4 R160, [R193+0x2800] ;  /* 0x00280000c1a0783b */ /* 0x000ea20000000200 */
[----:B-1----:R-:W4:Y:S01]  /*2f90*/  @P3 MUFU.RCP R3, R3 ;  /* 0x0000000300033308 */ /* 0x002f220000001000 */
[----:B------:R-:W-:Y:S01]  /*2fa0*/  VIADD R6, R6, UR29 ;  /* 0x0000001d06067c36 */ /* 0x000fe20008000000 */
[----:B------:R-:W-:Y:S01]  /*2fb0*/  CS2R R98, SRZ ;  /* 0x0000000000627805 */ /* 0x000fe2000001ff00 */
[----:B------:R-:W-:Y:S01]  /*2fc0*/  IMAD.IADD R232, R9, 0x1, -R232 ;  /* 0x0000000109e87824 */ /* 0x000fe200078e0ae8 */
[----:B------:R-:W-:Y:S01]  /*2fd0*/  CS2R R96, SRZ ;  /* 0x0000000000607805 */ /* 0x000fe2000001ff00 */
[C---:B------:R-:W-:Y:S01]  /*2fe0*/  VIADD R9, R6.reuse, 0x1 ;  /* 0x0000000106097836 */ /* 0x040fe20000000000 */
[----:B------:R-:W-:Y:S01]  /*2ff0*/  CS2R R90, SRZ ;  /* 0x00000000005a7805 */ /* 0x000fe2000001ff00 */
[C---:B------:R-:W-:Y:S01]  /*3000*/  VIADD R217, R6.reuse, 0x8 ;  /* 0x0000000806d97836 */ /* 0x040fe20000000000 */
[----:B------:R-:W-:Y:S01]  /*3010*/  CS2R R88, SRZ ;  /* 0x0000000000587805 */ /* 0x000fe2000001ff00 */
[C---:B------:R-:W-:Y:S01]  /*3020*/  VIADD R215, R6.reuse, 0x10 ;  /* 0x0000001006d77836 */ /* 0x040fe20000000000 */
[----:B------:R-:W-:Y:S01]  /*3030*/  CS2R R86, SRZ ;  /* 0x0000000000567805 */ /* 0x000fe2000001ff00 */
[----:B------:R-:W-:Y:S01]  /*3040*/  VIADD R213, R6, 0x18 ;  /* 0x0000001806d57836 */ /* 0x000fe20000000000 */
[----:B------:R-:W-:Y:S01]  /*3050*/  LOP3.LUT P0, RZ, R13, 0x4, RZ, 0xc0, !PT ;  /* 0x000000040dff7812 */ /* 0x000fe2000780c0ff */
[----:B------:R-:W-:Y:S01]  /*3060*/  VIADD R206, R196, 0x40 ;  /* 0x00000040c4ce7836 */ /* 0x000fe20000000000 */
[----:B------:R-:W-:Y:S01]  /*3070*/  I2FP.F32.S32 R219, R6 ;  /* 0x0000000600db7245 */ /* 0x000fe20000201400 */
[----:B------:R-:W-:Y:S01]  /*3080*/  IMAD.MOV.U32 R210, RZ, RZ, 0x20 ;  /* 0x00000020ffd27424 */ /* 0x000fe200078e00ff */
[----:B------:R-:W-:Y:S01]  /*3090*/  I2FP.F32.S32 R9, R9 ;  /* 0x0000000900097245 */ /* 0x000fe20000201400 */
[----:B------:R-:W-:Y:S01]  /*30a0*/  VIADD R230, R199, 0x8000 ;  /* 0x00008000c7e67836 */ /* 0x000fe20000000000 */
[----:B------:R-:W-:-:S02]  /*30b0*/  I2FP.F32.S32 R217, R217 ;  /* 0x000000d900d97245 */ /* 0x000fc40000201400 */
[----:B------:R-:W-:Y:S02]  /*30c0*/  CS2R R84, SRZ ;  /* 0x0000000000547805 */ /* 0x000fe4000001ff00 */
[----:B------:R-:W-:Y:S02]  /*30d0*/  I2FP.F32.S32 R215, R215 ;  /* 0x000000d700d77245 */ /* 0x000fe40000201400 */
[----:B------:R-:W-:Y:S02]  /*30e0*/  CS2R R78, SRZ ;  /* 0x00000000004e7805 */ /* 0x000fe4000001ff00 */
[----:B------:R-:W-:Y:S02]  /*30f0*/  I2FP.F32.S32 R213, R213 ;  /* 0x000000d500d57245 */ /* 0x000fe40000201400 */
[----:B------:R-:W-:Y:S02]  /*3100*/  CS2R R76, SRZ ;  /* 0x00000000004c7805 */ /* 0x000fe4000001ff00 */
[----:B------:R-:W-:Y:S01]  /*3110*/  SEL R246, R246, 0xfffffff0, !P4 ;  /* 0xfffffff0f6f67807 */ /* 0x000fe20006000000 */
[----:B------:R-:W-:Y:S01]  /*3120*/  IMAD.IADD R192, R197, 0x1, R192 ;  /* 0x00000001c5c07824 */ /* 0x000fe200078e02c0 */
        /* <DEDUP_REMOVED lines=21> */
[----:B------:R-:W-:Y:S01]  /*3280*/  CS2R R20, SRZ ;  /* 0x0000000000147805 */ /* 0x000fe2000001ff00 */
[----:B------:R-:W-:Y:S01]  /*3290*/  IMAD R241, R238, 0x4, R241 ;  /* 0x00000004eef17824 */ /* 0x000fe200078e02f1 */
[----:B------:R-:W-:Y:S01]  /*32a0*/  LOP3.LUT P5, RZ, R211, 0x2, RZ, 0xc0, !PT ;  /* 0x00000002d3ff7812 */ /* 0x000fe200078ac0ff */
[----:B------:R-:W-:Y:S01]  /*32b0*/  IMAD.IADD R248, R203, 0x1, R246 ;  /* 0x00000001cbf87824 */ /* 0x000fe200078e02f6 */
[----:B------:R-:W-:Y:S01]  /*32c0*/  SHF.R.U32.HI R247, RZ, 0x7, R211 ;  /* 0x00000007fff77819 */ /* 0x000fe200000116d3 */
[----:B------:R-:W1:Y:S01]  /*32d0*/  LDCU UR4, c[0x0][0x440] ;  /* 0x00008800ff0477ac */ /* 0x000e620008000800 */
[----:B------:R-:W1:Y:S01]  /*32e0*/  LDCU UR5, c[0x0][0x3e0] ;  /* 0x00007c00ff0577ac */ /* 0x000e620008000800 */
[----:B------:R-:W-:Y:S01]  /*32f0*/  USHF.L.U32 UR13, UR13, 0x6, URZ ;  /* 0x000000060d0d7899 */ /* 0x000fe200080006ff */
[----:B---3--:R-:W-:-:S02]  /*3300*/  IADD3 R250, P2, P1, R7, R10, R250 ;  /* 0x0000000a07fa7210 */ /* 0x008fc4000795e0fa */
[----:B------:R-:W-:-:S04]  /*3310*/  SHF.R.S32.HI R7, RZ, 0x1f, R7 ;  /* 0x0000001fff077819 */ /* 0x000fc80000011407 */
[----:B------:R-:W-:Y:S01]  /*3320*/  IADD3.X R228, PT, PT, R7, R11, RZ, P2, P1 ;  /* 0x0000000b07e47210 */ /* 0x000fe200017e24ff */
[C---:B------:R-:W-:Y:S01]  /*3330*/  VIADD R7, R6.reuse, 0x9 ;  /* 0x0000000906077836 */ /* 0x040fe20000000000 */
[----:B--2---:R-:W-:Y:S01]  /*3340*/  R2UR UR41, R5 ;  /* 0x00000000052972ca */ /* 0x004fe200000e0000 */
[----:B------:R-:W-:Y:S02]  /*3350*/  VIADD R5, R6, 0x11 ;  /* 0x0000001106057836 */ /* 0x000fe40000000000 */
[----:B----4-:R-:W-:Y:S01]  /*3360*/  @P3 FMUL.FTZ R212, R2, R3 ;  /* 0x0000000302d43220 */ /* 0x010fe20000410000 */
[----:B------:R-:W-:Y:S01]  /*3370*/  VIADD R3, R6, 0x19 ;  /* 0x0000001906037836 */ /* 0x000fe20000000000 */
[----:B------:R-:W-:Y:S02]  /*3380*/  I2FP.F32.S32 R7, R7 ;  /* 0x0000000700077245 */ /* 0x000fe40000201400 */
[----:B------:R-:W-:Y:S02]  /*3390*/  I2FP.F32.S32 R5, R5 ;  /* 0x0000000500057245 */ /* 0x000fe40000201400 */
[----:B------:R-:W-:Y:S01]  /*33a0*/  I2FP.F32.S32 R3, R3 ;  /* 0x0000000300037245 */ /* 0x000fe20000201400 */
[-C--:B------:R-:W-:Y:S01]  /*33b0*/  FMUL.FTZ R218, R9, R212.reuse ;  /* 0x000000d409da7220 */ /* 0x080fe20000410000 */
[-C--:B------:R-:W-:Y:S01]  /*33c0*/  FMUL.FTZ R217, R217, R212.reuse ;  /* 0x000000d4d9d97220 */ /* 0x080fe20000410000 */
[-C--:B------:R-:W-:Y:S01]  /*33d0*/  FMUL.FTZ R216, R7, R212.reuse ;  /* 0x000000d407d87220 */ /* 0x080fe20000410000 */
[-C--:B------:R-:W-:Y:S01]  /*33e0*/  FMUL.FTZ R215, R215, R212.reuse ;  /* 0x000000d4d7d77220 */ /* 0x080fe20000410000 */
[-C--:B------:R-:W-:Y:S01]  /*33f0*/  FMUL.FTZ R214, R5, R212.reuse ;  /* 0x000000d405d67220 */ /* 0x080fe20000410000 */
[-C--:B------:R-:W-:Y:S01]  /*3400*/  FMUL.FTZ R213, R213, R212.reuse ;  /* 0x000000d4d5d57220 */ /* 0x080fe20000410000 */
[-C--:B------:R-:W-:Y:S01]  /*3410*/  FMUL.FTZ R219, R219, R212.reuse ;  /* 0x000000d4dbdb7220 */ /* 0x080fe20000410000 */
[----:B------:R-:W-:Y:S01]  /*3420*/  FMUL.FTZ R212, R3, R212 ;  /* 0x000000d403d47220 */ /* 0x000fe20000410000 */
[----:B------:R-:W-:Y:S01]  /*3430*/  IMAD.MOV.U32 R3, RZ, RZ, 0x40 ;  /* 0x00000040ff037424 */ /* 0x000fe200078e00ff */
[----:B------:R-:W-:Y:S01]  /*3440*/  R2UR UR40, R4 ;  /* 0x00000000042872ca */ /* 0x000fe200000e0000 */
[----:B------:R-:W-:-:S02]  /*3450*/  VIADD R5, R198, 0x40 ;  /* 0x00000040c6057836 */ /* 0x000fc40000000000 */
[----:B------:R-:W-:Y:S01]  /*3460*/  @P0 VIADD R5, R198, 0xffffffc0 ;  /* 0xffffffc0c6050836 */ /* 0x000fe20000000000 */
[----:B------:R-:W-:-:S03]  /*3470*/  SEL R3, R3, 0xffffffc0, !P0 ;  /* 0xffffffc003037807 */ /* 0x000fc60004000000 */
[----:B------:R-:W-:Y:S01]  /*3480*/  IMAD.IADD R0, R200, 0x1, R5 ;  /* 0x00000001c8007824 */ /* 0x000fe200078e0205 */
[----:B------:R-:W2:Y:S04]  /*3490*/  LDSM.16.M88.4 R132, [R5] ;  /* 0x000000000584783b */ /* 0x000ea80000000200 */
[----:B------:R-:W3:Y:S04]  /*34a0*/  LDSM.16.M88.4 R136, [R5+0x800] ;  /* 0x000800000588783b */ /* 0x000ee80000000200 */
[----:B------:R-:W4:Y:S04]  /*34b0*/  LDSM.16.M88.4 R164, [R5+0x2000] ;  /* 0x0020000005a4783b */ /* 0x000f280000000200 */
[----:B------:R1:W2:Y:S01]  /*34c0*/  LDSM.16.M88.4 R168, [R5+0x2800] ;  /* 0x0028000005a8783b */ /* 0x0002a20000000200 */
[----:B------:R-:W-:-:S03]  /*34d0*/  IMAD.WIDE.U32 R250, R250, -0x2daee0ad, RZ ;  /* 0xd2511f53fafa7825 */ /* 0x000fc600078e00ff */
[----:B------:R-:W2:Y:S04]  /*34e0*/  LDSM.16.M88.4 R140, [R0] ;  /* 0x00000000008c783b */ /* 0x000ea80000000200 */
[----:B------:R-:W2:Y:S04]  /*34f0*/  LDSM.16.M88.4 R144, [R0+0x800] ;  /* 0x000800000090783b */ /* 0x000ea80000000200 */
[----:B------:R-:W2:Y:S04]  /*3500*/  LDSM.16.M88.4 R172, [R0+0x2000] ;  /* 0x0020000000ac783b */ /* 0x000ea80000000200 */
[----:B------:R3:W2:Y:S01]  /*3510*/  LDSM.16.M88.4 R176, [R0+0x2800] ;  /* 0x0028000000b0783b */ /* 0x0006a20000000200 */
[----:B-1----:R-:W-:Y:S01]  /*3520*/  IMAD.IADD R5, R198, 0x1, R3 ;  /* 0x00000001c6057824 */ /* 0x002fe200078e0203 */
[----:B------:R-:W-:-:S03]  /*3530*/  UIADD3 UR39, UPT, UPT, UR40, -0x61c88647, URZ ;  /* 0x9e3779b928277890 */ /* 0x000fc6000fffe0ff */
[----:B------:R-:W-:Y:S01]  /*3540*/  IMAD.IADD R2, R200, 0x1, R5 ;  /* 0x00000001c8027824 */ /* 0x000fe200078e0205 */
[----:B------:R-:W-:Y:S02]  /*3550*/  UIADD3 UR38, UPT, UPT, UR41, -0x4498517b, URZ ;  /* 0xbb67ae8529267890 */ /* 0x000fe4000fffe0ff */
[----:B------:R-:W-:Y:S02]  /*3560*/  UIADD3 UR37, UPT, UPT, UR40, 0x3c6ef372, URZ ;  /* 0x3c6ef37228257890 */ /* 0x000fe4000fffe0ff */
[----:B------:R-:W-:Y:S02]  /*3570*/  UIADD3 UR36, UPT, UPT, UR41, 0x76cf5d0a, URZ ;  /* 0x76cf5d0a29247890 */ /* 0x000fe4000fffe0ff */
[----:B------:R-:W-:Y:S02]  /*3580*/  UIADD3 UR35, UPT, UPT, UR40, -0x255992d5, URZ ;  /* 0xdaa66d2b28237890 */ /* 0x000fe4000fffe0ff */
[----:B------:R-:W-:Y:S01]  /*3590*/  UIADD3 UR34, UPT, UPT, UR41, 0x32370b8f, URZ ;  /* 0x32370b8f29227890 */ /* 0x000fe2000fffe0ff */
[----:B---3--:R-:W-:Y:S01]  /*35a0*/  IMAD.IADD R0, R198, 0x1, R3 ;  /* 0x00000001c6007824 */ /* 0x008fe200078e0203 */
[----:B------:R-:W-:-:S02]  /*35b0*/  UIADD3 UR29, UPT, UPT, UR40, 0x78dde6e4, URZ ;  /* 0x78dde6e4281d7890 */ /* 0x000fc4000fffe0ff */
[----:B------:R-:W-:Y:S02]  /*35c0*/  UIADD3 UR28, UPT, UPT, UR41, -0x126145ec, URZ ;  /* 0xed9eba14291c7890 */ /* 0x000fe4000fffe0ff */
[----:B------:R-:W-:Y:S02]  /*35d0*/  UIADD3 UR17, UPT, UPT, UR40, 0x1715609d, URZ ;  /* 0x1715609d28117890 */ /* 0x000fe4000fffe0ff */
[----:B------:R-:W-:Y:S02]  /*35e0*/  UIADD3 UR16, UPT, UPT, UR41, -0x56f99767, URZ ;  /* 0xa906689929107890 */ /* 0x000fe4000fffe0ff */
[----:B------:R-:W-:Y:S02]  /*35f0*/  UIADD3 UR15, UPT, UPT, UR40, -0x4ab325aa, URZ ;  /* 0xb54cda56280f7890 */ /* 0x000fe4000fffe0ff */
[----:B----4-:R-:W-:-:S12]  /*3600*/  UIADD3 UR14, UPT, UPT, UR41, 0x646e171e, URZ ;  /* 0x646e171e290e7890 */ /* 0x010fd8000fffe0ff */
.L_x_660:
[----:B------:R-:W0:Y:S01]  /*3610*/  LDGDEPBAR ;  /* 0x00000000000079af */ /* 0x000e220000000000 */
[----:B------:R-:W-:Y:S01]  /*3620*/  IMAD.IADD R180, R200, 0x1, R194 ;  /* 0x00000001c8b47824 */ /* 0x000fe200078e02c2 */
[----:B------:R-:W-:Y:S01]  /*3630*/  USHF.L.U32 UR6, UR25, 0x6, URZ ;  /* 0x0000000619067899 */ /* 0x000fe200080006ff */
[----:B------:R-:W-:Y:S01]  /*3640*/  IMAD.IADD R181, R194, 0x1, R3 ;  /* 0x00000001c2b57824 */ /* 0x000fe200078e0203 */
[----:B-----5:R-:W-:Y:S01]  /*3650*/  FSETP.NEU.FTZ.AND P6, PT, R235, -INF , PT ;  /* 0xff800000eb00780b */ /* 0x020fe20003fdd000 */
[----:B------:R-:W-:Y:S01]  /*3660*/  VIADD R233, R233, 0xffffffc0 ;  /* 0xffffffc0e9e97836 */ /* 0x000fe20000000000 */
[----:B------:R-:W-:Y:S01]  /*3670*/  UIADD3 UR6, UPT, UPT, UR6, 0x40, URZ ;  /* 0x0000004006067890 */ /* 0x000fe2000fffe0ff */
[----:B------:R-:W-:Y:S02]  /*3680*/  IMAD.IADD R200, R200, 0x1, R181 ;  /* 0x00000001c8c87824 */ /* 0x000fe400078e02b5 */
[C---:B------:R-:W-:Y:S01]  /*3690*/  FMUL.FTZ R249, R234.reuse, 1.4426950216293334961 ;  /* 0x3fb8aa3beaf97820 */ /* 0x040fe20000410000 */
[----:B------:R-:W-:Y:S01]  /*36a0*/  IMAD.U32 R182, RZ, RZ, UR25 ;  /* 0x00000019ffb67e24 */ /* 0x000fe2000f8e00ff */
[----:B------:R-:W-:Y:S01]  /*36b0*/  ISETP.GE.AND P3, PT, R233, R220, PT ;  /* 0x000000dce900720c */ /* 0x000fe20003f66270 */
[----:B------:R-:W-:Y:S01]  /*36c0*/  VIADD R241, R241, 0xfffffffc ;  /* 0xfffffffcf1f17836 */ /* 0x000fe20000000000 */
[----:B------:R-:W-:Y:S01]  /*36d0*/  FSETP.NEU.FTZ.AND P2, PT, R234, -INF , PT ;  /* 0xff800000ea00780b */ /* 0x000fe20003f5d000 */
[----:B------:R-:W-:Y:S01]  /*36e0*/  IMAD R183, R182, 0x2, R247 ;  /* 0x00000002b6b77824 */ /* 0x000fe200078e02f7 */
[----:B------:R-:W-:Y:S01]  /*36f0*/  ISETP.GT.AND P3, PT, R237, UR6, P3 ;  /* 0x00000006ed007c0c */ /* 0x000fe20009f64270 */
[----:B------:R-:W-:Y:S01]  /*3700*/  IMAD.WIDE.U32 R188, R241, -0x326172a9, RZ ;  /* 0xcd9e8d57f1bc7825 */ /* 0x000fe200078e00ff */
[----:B------:R-:W-:Y:S02]  /*3710*/  FSEL R249, R249, RZ, P2 ;  /* 0x000000fff9f97208 */ /* 0x000fe40001000000 */
[----:B------:R-:W-:Y:S01]  /*3720*/  LOP3.LUT R186, R183, UR41, R251, 0x96, !PT ;  /* 0x00000029b7ba7c12 */ /* 0x000fe2000f8e96fb */
[----:B------:R-:W-:Y:S01]  /*3730*/  VIADD R238, R238, 0xffffffff ;  /* 0xffffffffeeee7836 */ /* 0x000fe20000000000 */
[----:B------:R-:W-:Y:S03]  /*3740*/  LOP3.LUT R184, R228, UR40, R189, 0x96, !PT ;  /* 0x00000028e4b87c12 */ /* 0x000fe6000f8e96bd */
[----:B------:R-:W-:Y:S01]  /*3750*/  IMAD.WIDE.U32 R186, R186, -0x326172a9, RZ ;  /* 0xcd9e8d57baba7825 */ /* 0x000fe200078e00ff */
[----:B------:R-:W-:Y:S04]  /*3760*/  DEPBAR.LE SB0, 0x0 ;  /* 0x000080000000791a */ /* 0x000fe80000000000 */
[----:B------:R-:W-:Y:S01]  /*3770*/  BAR.SYNC.DEFER_BLOCKING 0x0 ;  /* 0x0000000000007b1d */ /* 0x000fe20000010000 */
[----:B------:R-:W-:Y:S01]  /*3780*/  @!P3 IMAD.SHL.U32 R183, R211, 0x2, RZ ;  /* 0x00000002d3b7b824 */ /* 0x000fe200078e00ff */
[----:B------:R-:W-:Y:S01]  /*3790*/  @!P3 SHF.R.U32.HI R182, RZ, 0x2, R211 ;  /* 0x00000002ffb6b819 */ /* 0x000fe200000116d3 */
[----:B------:R-:W-:Y:S01]  /*37a0*/  IMAD.WIDE.U32 R184, R184, -0x2daee0ad, RZ ;  /* 0xd2511f53b8b87825 */ /* 0x000fe200078e00ff */
[----:B------:R-:W-:Y:S02]  /*37b0*/  LOP3.LUT R201, R188, UR39, R187, 0x96, !PT ;  /* 0x00000027bcc97c12 */ /* 0x000fe4000f8e96bb */
[----:B------:R-:W-:Y:S01]  /*37c0*/  @!P3 LOP3.LUT R183, R183, 0x6, RZ, 0xc0, !PT ;  /* 0x00000006b7b7b812 */ /* 0x000fe200078ec0ff */
[----:B------:R-:W-:Y:S01]  /*37d0*/  IMAD.U32 R188, RZ, RZ, UR25 ;  /* 0x00000019ffbc7e24 */ /* 0x000fe2000f8e00ff */
[----:B------:R-:W-:Y:S02]  /*37e0*/  LOP3.LUT R190, R250, UR38, R185, 0x96, !PT ;  /* 0x00000026fabe7c12 */ /* 0x000fe4000f8e96b9 */
[----:B------:R-:W-:Y:S02]  /*37f0*/  @!P3 LOP3.LUT R187, R183, 0xe0, R182, 0xf8, !PT ;  /* 0x000000e0b7bbb812 */ /* 0x000fe400078ef8b6 */
[----:B------:R-:W-:Y:S01]  /*3800*/  @!P3 VIADDMNMX R189, R232, 0xffffffc9, R237, PT ;  /* 0xffffffc9e8bdb846 */ /* 0x000fe200038001ed */
[----:B------:R-:W-:Y:S04]  /*3810*/  IMAD.WIDE.U32 R190, R190, -0x326172a9, RZ ;  /* 0xcd9e8d57bebe7825 */ /* 0x000fe800078e00ff */
[----:B------:R-:W-:Y:S01]  /*3820*/  @!P3 IMAD R187, R188, 0x40, R187 ;  /* 0x00000040bcbbb824 */ /* 0x000fe200078e02bb */
[----:B------:R-:W-:Y:S02]  /*3830*/  @!P3 VIADDMNMX R188, R232, 0xffffffc1, R237, PT ;  /* 0xffffffc1e8bcb846 */ /* 0x000fe400038001ed */
[----:B------:R-:W-:Y:S01]  /*3840*/  LOP3.LUT R191, R186, UR37, R191, 0x96, !PT ;  /* 0x00000025babf7c12 */ /* 0x000fe2000f8e96bf */
[----:B------:R-:W-:Y:S01]  /*3850*/  @!P3 VIADD R185, R187, 0x1 ;  /* 0x00000001bbb9b836 */ /* 0x000fe20000000000 */
[----:B------:R-:W-:Y:S04]  /*3860*/  LDSM.16.M88.4 R52, [R194] ;  /* 0x00000000c234783b */ /* 0x000fe80000000200 */
[----:B------:R-:W-:Y:S04]  /*3870*/  @!P3 ISETP.GE.AND P1, PT, R185, R189, PT ;  /* 0x000000bdb900b20c */ /* 0x000fe80003f26270 */
[----:B------:R-:W1:Y:S08]  /*3880*/  LDSM.16.M88.4 R56, [R198+-0x4000] ;  /* 0xffc00000c638783b */ /* 0x000e700000000200 */
[----:B------:R-:W3:Y:S08]  /*3890*/  LDSM.16.M88.4 R60, [R198+-0x3800] ;  /* 0xffc80000c63c783b */ /* 0x000ef00000000200 */
[----:B------:R-:W-:Y:S08]  /*38a0*/  LDSM.16.M88.4 R64, [R180] ;  /* 0x00000000b440783b */ /* 0x000ff00000000200 */
[----:B------:R-:W4:Y:S08]  /*38b0*/  LDSM.16.M88.4 R100, [R193+-0x4000] ;  /* 0xffc00000c164783b */ /* 0x000f300000000200 */
[----:B------:R-:W2:Y:S01]  /*38c0*/  LDSM.16.M88.4 R104, [R193+-0x3800] ;  /* 0xffc80000c168783b */ /* 0x000ea20000000200 */
[C---:B-1----:R-:W-:Y:S07]  /*38d0*/  HMMA.16816.F32 R4, R52.reuse, R56, RZ ;  /* 0x000000383404723c */ /* 0x042fee00000018ff */
[----:B------:R-:W-:Y:S01]  /*38e0*/  LDSM.16.M88.4 R108, [R181] ;  /* 0x00000000b56c783b */ /* 0x000fe20000000200 */
[C---:B------:R-:W-:Y:S07]  /*38f0*/  HMMA.16816.F32 R8, R52.reuse, R58, RZ ;  /* 0x0000003a3408723c */ /* 0x040fee00000018ff */
[----:B------:R-:W1:Y:S01]  /*3900*/  LDSM.16.M88.4 R112, [R0+-0x4000] ;  /* 0xffc000000070783b */ /* 0x000e620000000200 */
[C---:B---3--:R-:W-:Y:S07]  /*3910*/  HMMA.16816.F32 R12, R52.reuse, R60, RZ ;  /* 0x0000003c340c723c */ /* 0x048fee00000018ff */
[----:B------:R-:W-:Y:S01]  /*3920*/  LDSM.16.M88.4 R56, [R200] ;  /* 0x00000000c838783b */ /* 0x000fe20000000200 */
[----:B------:R-:W-:Y:S07]  /*3930*/  HMMA.16816.F32 R16, R52, R62, RZ ;  /* 0x0000003e3410723c */ /* 0x000fee00000018ff */
[----:B------:R-:W3:Y:S01]  /*3940*/  LDSM.16.M88.4 R52, [R0+-0x3800] ;  /* 0xffc800000034783b */ /* 0x000ee20000000200 */
[C---:B----4-:R-:W-:Y:S07]  /*3950*/  HMMA.16816.F32 R4, R64.reuse, R100, R4 ;  /* 0x000000644004723c */ /* 0x050fee0000001804 */
[----:B------:R-:W4:Y:S01]  /*3960*/  LDSM.16.M88.4 R60, [R2+-0x4000] ;  /* 0xffc00000023c783b */ /* 0x000f220000000200 */
[C---:B------:R-:W-:Y:S07]  /*3970*/  HMMA.16816.F32 R8, R64.reuse, R102, R8 ;  /* 0x000000664008723c */ /* 0x040fee0000001808 */
[----:B------:R-:W-:Y:S01]  /*3980*/  LDSM.16.M88.4 R100, [R194+0x2000] ;  /* 0x00200000c264783b */ /* 0x000fe20000000200 */
[C---:B--2---:R-:W-:Y:S08]  /*3990*/  HMMA.16816.F32 R12, R64.reuse, R104, R12 ;  /* 0x00000068400c723c */ /* 0x044ff0000000180c */
[----:B------:R-:W-:Y:S01]  /*39a0*/  HMMA.16816.F32 R16, R64, R106, R16 ;  /* 0x0000006a4010723c */ /* 0x000fe20000001810 */
[----:B------:R-:W2:Y:S07]  /*39b0*/  LDSM.16.M88.4 R64, [R2+-0x3800] ;  /* 0xffc800000240783b */ /* 0x000eae0000000200 */
[C---:B-1----:R-:W-:Y:S01]  /*39c0*/  HMMA.16816.F32 R4, R108.reuse, R112, R4 ;  /* 0x000000706c04723c */ /* 0x042fe20000001804 */
[----:B------:R-:W1:Y:S07]  /*39d0*/  LDSM.16.M88.4 R104, [R198+-0x2000] ;  /* 0xffe00000c668783b */ /* 0x000e6e0000000200 */
[C---:B------:R-:W-:Y:S01]  /*39e0*/  HMMA.16816.F32 R8, R108.reuse, R114, R8 ;  /* 0x000000726c08723c */ /* 0x040fe20000001808 */
[----:B------:R-:W-:Y:S07]  /*39f0*/  LDSM.16.M88.4 R112, [R0+-0x2000] ;  /* 0xffe000000070783b */ /* 0x000fee0000000200 */
[C---:B---3--:R-:W-:Y:S08]  /*3a00*/  HMMA.16816.F32 R12, R108.reuse, R52, R12 ;  /* 0x000000346c0c723c */ /* 0x048ff0000000180c */
[----:B------:R-:W-:Y:S01]  /*3a10*/  HMMA.16816.F32 R16, R108, R54, R16 ;  /* 0x000000366c10723c */ /* 0x000fe20000001810 */
[----:B------:R-:W3:Y:S07]  /*3a20*/  LDSM.16.M88.4 R52, [R198+-0x1800] ;  /* 0xffe80000c634783b */ /* 0x000eee0000000200 */
[C---:B----4-:R-:W-:Y:S01]  /*3a30*/  HMMA.16816.F32 R4, R56.reuse, R60, R4 ;  /* 0x0000003c3804723c */ /* 0x050fe20000001804 */
[----:B------:R-:W-:Y:S07]  /*3a40*/  LDSM.16.M88.4 R108, [R193+-0x2000] ;  /* 0xffe00000c16c783b */ /* 0x000fee0000000200 */
[C---:B------:R-:W-:Y:S01]  /*3a50*/  HMMA.16816.F32 R8, R56.reuse, R62, R8 ;  /* 0x0000003e3808723c */ /* 0x040fe20000001808 */
[----:B------:R4:W3:Y:S07]  /*3a60*/  LDSM.16.M88.4 R60, [R180+0x2000] ;  /* 0x00200000b43c783b */ /* 0x0008ee0000000200 */
[C---:B--2---:R-:W-:Y:S08]  /*3a70*/  HMMA.16816.F32 R12, R56.reuse, R64, R12 ;  /* 0x00000040380c723c */ /* 0x044ff0000000180c */
[----:B------:R-:W-:Y:S01]  /*3a80*/  HMMA.16816.F32 R16, R56, R66, R16 ;  /* 0x000000423810723c */ /* 0x000fe20000001810 */
[----:B------:R-:W2:Y:S07]  /*3a90*/  LDSM.16.M88.4 R56, [R193+-0x1800] ;  /* 0xffe80000c138783b */ /* 0x000eae0000000200 */
[C---:B-1----:R-:W-:Y:S01]  /*3aa0*/  HMMA.16816.F32 R4, R100.reuse, R104, R4 ;  /* 0x000000686404723c */ /* 0x042fe20000001804 */
[----:B------:R-:W1:Y:S04]  /*3ab0*/  LDSM.16.M88.4 R64, [R181+0x2000] ;  /* 0x00200000b540783b */ /* 0x000e680000000200 */
[----:B----4-:R-:W-:Y:S03]  /*3ac0*/  @!P3 VIADD R180, R187, 0x9 ;  /* 0x00000009bbb4b836 */ /* 0x010fe60000000000 */
[C---:B------:R-:W-:Y:S01]  /*3ad0*/  HMMA.16816.F32 R8, R100.reuse, R106, R8 ;  /* 0x0000006a6408723c */ /* 0x040fe20000001808 */
[----:B------:R-:W4:Y:S07]  /*3ae0*/  LDSM.16.M88.4 R104, [R0+-0x1800] ;  /* 0xffe800000068783b */ /* 0x000f2e0000000200 */
[C---:B---3--:R-:W-:Y:S08]  /*3af0*/  HMMA.16816.F32 R12, R100.reuse, R52, R12 ;  /* 0x00000034640c723c */ /* 0x048ff0000000180c */
[----:B------:R-:W-:Y:S01]  /*3b00*/  HMMA.16816.F32 R16, R100, R54, R16 ;  /* 0x000000366410723c */ /* 0x000fe20000001810 */
[----:B------:R3:W-:Y:S07]  /*3b10*/  LDSM.16.M88.4 R52, [R200+0x2000] ;  /* 0x00200000c834783b */ /* 0x0007ee0000000200 */
[C---:B------:R-:W-:Y:S08]  /*3b20*/  HMMA.16816.F32 R4, R60.reuse, R108, R4 ;  /* 0x0000006c3c04723c */ /* 0x040ff00000001804 */
[C---:B------:R-:W-:Y:S08]  /*3b30*/  HMMA.16816.F32 R8, R60.reuse, R110, R8 ;  /* 0x0000006e3c08723c */ /* 0x040ff00000001808 */
[C---:B--2---:R-:W-:Y:S03]  /*3b40*/  HMMA.16816.F32 R12, R60.reuse, R56, R12 ;  /* 0x000000383c0c723c */ /* 0x044fe6000000180c */
[----:B---3--:R-:W-:Y:S05]  /*3b50*/  IMAD.WIDE.U32 R200, R201, -0x2daee0ad, RZ ;  /* 0xd2511f53c9c87825 */ /* 0x008fea00078e00ff */
[----:B------:R-:W-:Y:S01]  /*3b60*/  HMMA.16816.F32 R16, R60, R58, R16 ;  /* 0x0000003a3c10723c */ /* 0x000fe20000001810 */
[----:B------:R-:W2:Y:S02]  /*3b70*/  LDSM.16.M88.4 R56, [R2+-0x2000] ;  /* 0xffe000000238783b */ /* 0x000ea40000000200 */
[----:B------:R-:W-:Y:S01]  /*3b80*/  LOP3.LUT R184, R184, UR36, R201, 0x96, !PT ;  /* 0x00000024b8b87c12 */ /* 0x000fe2000f8e96c9 */
[----:B------:R-:W-:Y:S04]  /*3b90*/  @!P3 VIADD R201, R187, 0x8 ;  /* 0x00000008bbc9b836 */ /* 0x000fe80000000000 */
[C---:B-1----:R-:W-:Y:S01]  /*3ba0*/  HMMA.16816.F32 R4, R64.reuse, R112, R4 ;  /* 0x000000704004723c */ /* 0x042fe20000001804 */
[----:B------:R-:W1:Y:S04]  /*3bb0*/  LDSM.16.M88.4 R60, [R2+-0x1800] ;  /* 0xffe80000023c783b */ /* 0x000e680000000200 */
[----:B------:R-:W-:Y:S03]  /*3bc0*/  @!P3 ISETP.GE.AND P2, PT, R201, R188, PT ;  /* 0x000000bcc900b20c */ /* 0x000fe60003f46270 */
[C---:B------:R-:W-:Y:S03]  /*3bd0*/  HMMA.16816.F32 R8, R64.reuse, R114, R8 ;  /* 0x000000724008723c */ /* 0x040fe60000001808 */
[C---:B------:R-:W-:Y:S04]  /*3be0*/  LEA R114, P0, R202.reuse, R222, 0x2 ;  /* 0x000000deca727211 */ /* 0x040fe800078010ff */
[----:B------:R-:W-:Y:S01]  /*3bf0*/  LEA.HI.X R115, R202, R223, RZ, 0x2, P0 ;  /* 0x000000dfca737211 */ /* 0x000fe200000f14ff */
[C---:B----4-:R-:W-:Y:S03]  /*3c00*/  HMMA.16816.F32 R12, R64.reuse, R104, R12 ;  /* 0x00000068400c723c */ /* 0x050fe6000000180c */
[-C--:B------:R-:W-:Y:S01]  /*3c10*/  @!P3 ISETP.GE.AND P0, PT, R185, R188.reuse, PT ;  /* 0x000000bcb900b20c */ /* 0x080fe20003f06270 */
[----:B------:R-:W3:Y:S01]  /*3c20*/  LDG.E R183, desc[UR26][R114.64] ;  /* 0x0000001a72b77981 */ /* 0x000ee2000c1e1900 */
[----:B------:R-:W-:Y:S03]  /*3c30*/  FMUL.FTZ R185, R235, 1.4426950216293334961 ;  /* 0x3fb8aa3bebb97820 */ /* 0x000fe60000410000 */
[----:B------:R-:W-:Y:S01]  /*3c40*/  HMMA.16816.F32 R16, R64, R106, R16 ;  /* 0x0000006a4010723c */ /* 0x000fe20000001810 */
[----:B------:R4:W3:Y:S02]  /*3c50*/  LDG.E R182, desc[UR26][R114.64+0x20] ;  /* 0x0000201a72b67981 */ /* 0x0008e4000c1e1900 */
[----:B------:R-:W-:Y:S01]  /*3c60*/  FSEL R113, R185, RZ, P6 ;  /* 0x000000ffb9717208 */ /* 0x000fe20003000000 */
[----:B------:R-:W-:Y:S01]  /*3c70*/  VIADD R65, R199, 0x8040 ;  /* 0x00008040c7417836 */ /* 0x000fe20000000000 */
[-C--:B------:R-:W-:Y:S01]  /*3c80*/  @!P3 ISETP.GE.AND P6, PT, R187, R188.reuse, PT ;  /* 0x000000bcbb00b20c */ /* 0x080fe20003fc6270 */
[----:B------:R-:W-:Y:S02]  /*3c90*/  @P4 VIADD R65, R230, 0xffffffc0 ;  /* 0xffffffc0e6414836 */ /* 0x000fe40000000000 */
[C---:B--2---:R-:W-:Y:S08]  /*3ca0*/  HMMA.16816.F32 R4, R52.reuse, R56, R4 ;  /* 0x000000383404723c */ /* 0x044ff00000001804 */
[C---:B------:R-:W-:Y:S03]  /*3cb0*/  HMMA.16816.F32 R8, R52.reuse, R58, R8 ;  /* 0x0000003a3408723c */ /* 0x040fe60000001808 */
[----:B------:R-:W-:Y:S05]  /*3cc0*/  IMAD.WIDE.U32 R58, R184, -0x326172a9, RZ ;  /* 0xcd9e8d57b83a7825 */ /* 0x000fea00078e00ff */
[C---:B-1----:R-:W-:Y:S03]  /*3cd0*/  HMMA.16816.F32 R12, R52.reuse, R60, R12 ;  /* 0x0000003c340c723c */ /* 0x042fe6000000180c */
[C---:B------:R-:W-:Y:S01]  /*3ce0*/  FADD.FTZ R186, R218.reuse, R5 ;  /* 0x00000005daba7221 */ /* 0x040fe20000010000 */
[----:B------:R-:W-:Y:S01]  /*3cf0*/  FADD.FTZ R185, R219, R4 ;  /* 0x00000004dbb97221 */ /* 0x000fe20000010000 */
[----:B----4-:R-:W-:Y:S04]  /*3d00*/  IMAD.WIDE.U32 R114, R191, -0x2daee0ad, RZ ;  /* 0xd2511f53bf727825 */ /* 0x010fe800078e00ff */
[----:B------:R-:W-:Y:S01]  /*3d10*/  FADD.FTZ R191, R219, R6 ;  /* 0x00000006dbbf7221 */ /* 0x000fe20000010000 */
[----:B------:R-:W-:Y:S03]  /*3d20*/  HMMA.16816.F32 R16, R52, R62, R16 ;  /* 0x0000003e3410723c */ /* 0x000fe60000001810 */
[----:B------:R-:W-:Y:S01]  /*3d30*/  FADD.FTZ R252, R218, R7 ;  /* 0x00000007dafc7221 */ /* 0x000fe20000010000 */
[----:B------:R-:W-:Y:S01]  /*3d40*/  @!P3 FSEL R186, R186, -INF , !P0 ;  /* 0xff800000babab808 */ /* 0x000fe20004000000 */
[----:B------:R-:W-:Y:S01]  /*3d50*/  FADD.FTZ R102, R217, R10 ;  /* 0x0000000ad9667221 */ /* 0x000fe20000010000 */
[-C--:B------:R-:W-:Y:S01]  /*3d60*/  @!P3 ISETP.GE.AND P0, PT, R187, R189.reuse, PT ;  /* 0x000000bdbb00b20c */ /* 0x080fe20003f06270 */
[----:B------:R-:W-:Y:S01]  /*3d70*/  FADD.FTZ R106, R216, R11 ;  /* 0x0000000bd86a7221 */ /* 0x000fe20000010000 */
[----:B------:R-:W-:Y:S01]  /*3d80*/  @!P3 FSEL R185, R185, -INF , !P6 ;  /* 0xff800000b9b9b808 */ /* 0x000fe20007000000 */
[--C-:B------:R-:W-:Y:S01]  /*3d90*/  FFMA.FTZ R101, R186, UR12, -R113.reuse ;  /* 0x0000000cba657c23 */ /* 0x100fe20008010871 */
[-C--:B------:R-:W-:Y:S01]  /*3da0*/  @!P3 ISETP.GE.AND P6, PT, R201, R189.reuse, PT ;  /* 0x000000bdc900b20c */ /* 0x080fe20003fc6270 */
[----:B------:R-:W-:Y:S01]  /*3db0*/  @!P3 VIADD R186, R187, 0x11 ;  /* 0x00000011bbbab836 */ /* 0x000fe20000000000 */
[----:B------:R-:W-:Y:S01]  /*3dc0*/  @!P3 FSEL R191, R191, -INF , !P0 ;  /* 0xff800000bfbfb808 */ /* 0x000fe20004000000 */
[----:B------:R-:W-:Y:S01]  /*3dd0*/  FFMA.FTZ R184, R185, UR12, -R113 ;  /* 0x0000000cb9b87c23 */ /* 0x000fe20008010871 */
[----:B------:R-:W-:Y:S01]  /*3de0*/  @!P3 FSEL R252, R252, -INF , !P1 ;  /* 0xff800000fcfcb808 */ /* 0x000fe20004800000 */
[----:B------:R-:W-:Y:S01]  /*3df0*/  @!P3 VIADD R185, R187, 0x10 ;  /* 0x00000010bbb9b836 */ /* 0x000fe20000000000 */
[----:B------:R-:W-:Y:S01]  /*3e00*/  LOP3.LUT R201, R200, UR34, R115, 0x96, !PT ;  /* 0x00000022c8c97c12 */ /* 0x000fe2000f8e9673 */
[----:B------:R-:W-:Y:S01]  /*3e10*/  FADD.FTZ R115, R216, R9 ;  /* 0x00000009d8737221 */ /* 0x000fe20000010000 */
[CC--:B------:R-:W-:Y:S01]  /*3e20*/  @!P3 ISETP.GE.AND P0, PT, R180.reuse, R188.reuse, PT ;  /* 0x000000bcb400b20c */ /* 0x0c0fe20003f06270 */
[----:B------:R-:W-:Y:S01]  /*3e30*/  FFMA.FTZ R191, R191, UR12, -R249 ;  /* 0x0000000cbfbf7c23 */ /* 0x000fe200080108f9 */
[-C--:B------:R-:W-:Y:S01]  /*3e40*/  @!P3 ISETP.GE.AND P1, PT, R180, R189.reuse, PT ;  /* 0x000000bdb400b20c */ /* 0x080fe20003f26270 */
[----:B------:R-:W-:Y:S01]  /*3e50*/  FADD.FTZ R180, R217, R8 ;  /* 0x00000008d9b47221 */ /* 0x000fe20000010000 */
[----:B------:R-:W-:Y:S01]  /*3e60*/  @!P3 FSEL R115, R115, -INF , !P0 ;  /* 0xff8000007373b808 */ /* 0x000fe20004000000 */
[----:B------:R-:W-:Y:S01]  /*3e70*/  IMAD.WIDE.U32 R110, R201, -0x326172a9, RZ ;  /* 0xcd9e8d57c96e7825 */ /* 0x000fe200078e00ff */
[----:B------:R-:W-:Y:S01]  /*3e80*/  @!P3 FSEL R102, R102, -INF , !P6 ;  /* 0xff8000006666b808 */ /* 0x000fe20007000000 */
[----:B------:R-:W-:Y:S01]  /*3e90*/  MUFU.EX2 R184, R184 ;  /* 0x000000b800b87308 */ /* 0x000fe20000000800 */
[----:B------:R-:W-:Y:S01]  /*3ea0*/  @!P3 FSEL R180, R180, -INF , !P2 ;  /* 0xff800000b4b4b808 */ /* 0x000fe20005000000 */
[----:B------:R-:W-:Y:S01]  /*3eb0*/  FADD.FTZ R201, R215, R12 ;  /* 0x0000000cd7c97221 */ /* 0x000fe20000010000 */
[----:B------:R-:W-:Y:S01]  /*3ec0*/  @!P3 FSEL R106, R106, -INF , !P1 ;  /* 0xff8000006a6ab808 */ /* 0x000fe20004800000 */
[----:B------:R-:W-:Y:S01]  /*3ed0*/  FFMA.FTZ R105, R115, UR12, -R113 ;  /* 0x0000000c73697c23 */ /* 0x000fe20008010871 */
[CC--:B------:R-:W-:Y:S01]  /*3ee0*/  @!P3 ISETP.GE.AND P2, PT, R185.reuse, R188.reuse, PT ;  /* 0x000000bcb900b20c */ /* 0x0c0fe20003f46270 */
[----:B------:R-:W-:Y:S01]  /*3ef0*/  FADD.FTZ R115, R214, R15 ;  /* 0x0000000fd6737221 */ /* 0x000fe20000010000 */
[-C--:B------:R-:W-:Y:S01]  /*3f00*/  @!P3 ISETP.GE.AND P0, PT, R185, R189.reuse, PT ;  /* 0x000000bdb900b20c */ /* 0x080fe20003f06270 */
[----:B------:R-:W-:Y:S01]  /*3f10*/  FADD.FTZ R200, R213, R18 ;  /* 0x00000012d5c87221 */ /* 0x000fe20000010000 */
[CC--:B------:R-:W-:Y:S01]  /*3f20*/  @!P3 ISETP.GE.AND P6, PT, R186.reuse, R188.reuse, PT ;  /* 0x000000bcba00b20c */ /* 0x0c0fe20003fc6270 */
[----:B------:R1:W2:Y:S01]  /*3f30*/  MUFU.EX2 R185, R101 ;  /* 0x0000006500b97308 */ /* 0x0002a20000000800 */
[-C--:B------:R-:W-:Y:S02]  /*3f40*/  @!P3 ISETP.GE.AND P1, PT, R186, R189.reuse, PT ;  /* 0x000000bdba00b20c */ /* 0x080fe40003f26270 */
[----:B------:R-:W-:Y:S02]  /*3f50*/  LOP3.LUT R190, R190, UR35, R59, 0x96, !PT ;  /* 0x00000023bebe7c12 */ /* 0x000fe4000f8e963b */
[----:B------:R-:W-:Y:S02]  /*3f60*/  @!P3 FSEL R201, R201, -INF , !P2 ;  /* 0xff800000c9c9b808 */ /* 0x000fe40005000000 */
[----:B------:R-:W-:Y:S03]  /*3f70*/  LOP3.LUT R103, R58, UR29, R111, 0x96, !PT ;  /* 0x0000001d3a677c12 */ /* 0x000fe6000f8e966f */
[----:B------:R4:W-:Y:S01]  /*3f80*/  MUFU.EX2 R186, R191 ;  /* 0x000000bf00ba7308 */ /* 0x0009e20000000800 */
[----:B------:R-:W-:Y:S04]  /*3f90*/  IMAD.WIDE.U32 R66, R190, -0x2daee0ad, RZ ;  /* 0xd2511f53be427825 */ /* 0x000fe800078e00ff */
[----:B------:R-:W-:Y:S01]  /*3fa0*/  FFMA.FTZ R190, R180, UR12, -R113 ;  /* 0x0000000cb4be7c23 */ /* 0x000fe20008010871 */
[----:B------:R-:W-:Y:S01]  /*3fb0*/  @!P3 FSEL R115, R115, -INF , !P1 ;  /* 0xff8000007373b808 */ /* 0x000fe20004800000 */
[----:B------:R-:W-:Y:S01]  /*3fc0*/  IMAD.WIDE.U32 R58, R103, -0x2daee0ad, RZ ;  /* 0xd2511f53673a7825 */ /* 0x000fe200078e00ff */
[----:B------:R-:W-:Y:S03]  /*3fd0*/  LOP3.LUT R180, R114, UR28, R67, 0x96, !PT ;  /* 0x0000001c72b47c12 */ /* 0x000fe6000f8e9643 */
[----:B------:R-:W-:Y:S01]  /*3fe0*/  FADD.FTZ R114, R215, R14 ;  /* 0x0000000ed7727221 */ /* 0x000fe20000010000 */
[----:B-1----:R-:W-:Y:S02]  /*3ff0*/  @!P3 VIADD R101, R187, 0x19 ;  /* 0x00000019bb65b836 */ /* 0x002fe40000000000 */
[----:B------:R-:W-:Y:S01]  /*4000*/  FFMA.FTZ R201, R201, UR12, -R113 ;  /* 0x0000000cc9c97c23 */ /* 0x000fe20008010871 */
[----:B------:R-:W-:Y:S04]  /*4010*/  IMAD.WIDE.U32 R62, R180, -0x326172a9, RZ ;  /* 0xcd9e8d57b43e7825 */ /* 0x000fe800078e00ff */
[--C-:B------:R-:W-:Y:S01]  /*4020*/  FFMA.FTZ R115, R115, UR12, -R249.reuse ;  /* 0x0000000c73737c23 */ /* 0x100fe200080108f9 */
[----:B------:R-:W-:Y:S02]  /*4030*/  @!P3 FSEL R114, R114, -INF , !P0 ;  /* 0xff8000007272b808 */ /* 0x000fe40004000000 */
[-C--:B------:R-:W-:Y:S01]  /*4040*/  @!P3 ISETP.GE.AND P1, PT, R101, R189.reuse, PT ;  /* 0x000000bd6500b20c */ /* 0x080fe20003f26270 */
[----:B----4-:R-:W-:Y:S02]  /*4050*/  @!P3 VIADD R191, R187, 0x18 ;  /* 0x00000018bbbfb836 */ /* 0x010fe40000000000 */
[----:B------:R-:W-:Y:S01]  /*4060*/  FFMA.FTZ R187, R252, UR12, -R249 ;  /* 0x0000000cfcbb7c23 */ /* 0x000fe200080108f9 */
[----:B------:R-:W-:Y:S01]  /*4070*/  FADD.FTZ R252, R214, R13 ;  /* 0x0000000dd6fc7221 */ /* 0x000fe20000010000 */
[----:B------:R-:W-:Y:S01]  /*4080*/  LOP3.LUT R103, R110, UR17, R63, 0x96, !PT ;  /* 0x000000116e677c12 */ /* 0x000fe2000f8e963f */
[----:B------:R-:W-:Y:S01]  /*4090*/  FADD.FTZ R63, R212, R19 ;  /* 0x00000013d43f7221 */ /* 0x000fe20000010000 */
[-C--:B------:R-:W-:Y:S01]  /*40a0*/  @!P3 ISETP.GE.AND P2, PT, R191, R188.reuse, PT ;  /* 0x000000bcbf00b20c */ /* 0x080fe20003f46270 */
[----:B------:R-:W-:Y:S01]  /*40b0*/  FFMA.FTZ R114, R114, UR12, -R249 ;  /* 0x0000000c72727c23 */ /* 0x000fe200080108f9 */
[----:B------:R-:W-:Y:S01]  /*40c0*/  @!P3 FSEL R252, R252, -INF , !P6 ;  /* 0xff800000fcfcb808 */ /* 0x000fe20007000000 */
[----:B------:R-:W-:Y:S01]  /*40d0*/  MUFU.EX2 R187, R187 ;  /* 0x000000bb00bb7308 */ /* 0x000fe20000000800 */
[----:B------:R-:W-:Y:S01]  /*40e0*/  @!P3 ISETP.GE.AND P6, PT, R101, R188, PT ;  /* 0x000000bc6500b20c */ /* 0x000fe20003fc6270 */
[----:B------:R-:W-:Y:S01]  /*40f0*/  IMAD.WIDE.U32 R14, R103, -0x2daee0ad, RZ ;  /* 0xd2511f53670e7825 */ /* 0x000fe200078e00ff */
[----:B------:R-:W-:Y:S02]  /*4100*/  @!P3 ISETP.GE.AND P0, PT, R191, R189, PT ;  /* 0x000000bdbf00b20c */ /* 0x000fe40003f06270 */
[----:B------:R-:W-:Y:S01]  /*4110*/  @!P3 FSEL R63, R63, -INF , !P1 ;  /* 0xff8000003f3fb808 */ /* 0x000fe20004800000 */
[----:B------:R-:W-:Y:S01]  /*4120*/  FFMA.FTZ R252, R252, UR12, -R113 ;  /* 0x0000000cfcfc7c23 */ /* 0x000fe20008010871 */
[----:B------:R-:W-:Y:S03]  /*4130*/  @!P3 FSEL R200, R200, -INF , !P0 ;  /* 0xff800000c8c8b808 */ /* 0x000fe60004000000 */
[----:B------:R1:W4:Y:S01]  /*4140*/  MUFU.EX2 R188, R190 ;  /* 0x000000be00bc7308 */ /* 0x0003220000000800 */
[----:B------:R-:W-:Y:S02]  /*4150*/  LOP3.LUT R103, R58, UR14, R15, 0x96, !PT ;  /* 0x0000000e3a677c12 */ /* 0x000fe4000f8e960f */
[C---:B------:R-:W-:Y:S02]  /*4160*/  PRMT R15, R14.reuse, 0x7770, RZ ;  /* 0x000077700e0f7816 */ /* 0x040fe400000000ff */
[----:B------:R-:W-:Y:S05]  /*4170*/  PRMT R13, R14, 0x7771, RZ ;  /* 0x000077710e0d7816 */ /* 0x000fea00000000ff */
[----:B------:R2:W-:Y:S10]  /*4180*/  MUFU.EX2 R191, R105 ;  /* 0x0000006900bf7308 */ /* 0x0005f40000000800 */
[----:B------:R-:W-:Y:S01]  /*4190*/  MUFU.EX2 R201, R201 ;  /* 0x000000c900c97308 */ /* 0x000fe20000000800 */
[----:B-1----:R-:W-:Y:S05]  /*41a0*/  LOP3.LUT R190, R66, UR16, R59, 0x96, !PT ;  /* 0x0000001042be7c12 */ /* 0x002fea000f8e963b */
[----:B------:R-:W-:Y:S04]  /*41b0*/  IMAD.WIDE.U32 R180, R190, -0x326172a9, RZ ;  /* 0xcd9e8d57beb47825 */ /* 0x000fe800078e00ff */
[----:B------:R-:W-:Y:S01]  /*41c0*/  FFMA.FTZ R190, R102, UR12, -R249 ;  /* 0x0000000c66be7c23 */ /* 0x000fe200080108f9 */
[----:B------:R-:W-:Y:S01]  /*41d0*/  MUFU.EX2 R252, R252 ;  /* 0x000000fc00fc7308 */ /* 0x000fe20000000800 */
[----:B------:R-:W-:Y:S01]  /*41e0*/  LOP3.LUT R181, R62, UR15, R181, 0x96, !PT ;  /* 0x0000000f3eb57c12 */ /* 0x000fe2000f8e96b5 */
[----:B------:R-:W-:Y:S01]  /*41f0*/  FADD.FTZ R62, R212, R17 ;  /* 0x00000011d43e7221 */ /* 0x000fe20000010000 */
[C---:B------:R-:W-:Y:S02]  /*4200*/  PRMT R107, R180.reuse, 0x7770, RZ ;  /* 0x00007770b46b7816 */ /* 0x040fe400000000ff */
[C---:B------:R-:W-:Y:S05]  /*4210*/  PRMT R102, R180.reuse, 0x7771, RZ ;  /* 0x00007771b4667816 */ /* 0x040fea00000000ff */
[----:B------:R1:W4:Y:S01]  /*4220*/  MUFU.EX2 R189, R190 ;  /* 0x000000be00bd7308 */ /* 0x0003220000000800 */
[C---:B------:R-:W-:Y:S02]  /*4230*/  PRMT R101, R180.reuse, 0x7772, RZ ;  /* 0x00007772b4657816 */ /* 0x040fe400000000ff */
[----:B--2---:R-:W-:Y:S02]  /*4240*/  PRMT R105, R180, 0x7773, RZ ;  /* 0x00007773b4697816 */ /* 0x004fe400000000ff */
[C---:B------:R-:W-:Y:S02]  /*4250*/  LOP3.LUT R180, R181.reuse, 0xffff, RZ, 0xc0, !PT ;  /* 0x0000ffffb5b47812 */ /* 0x040fe400078ec0ff */
[----:B------:R-:W-:Y:S03]  /*4260*/  LOP3.LUT R61, R181, 0xff, RZ, 0xc0, !PT ;  /* 0x000000ffb53d7812 */ /* 0x000fe600078ec0ff */
[----:B------:R-:W-:Y:S01]  /*4270*/  MUFU.EX2 R115, R115 ;  /* 0x0000007300737308 */ /* 0x000fe20000000800 */
[----:B------:R-:W-:Y:S02]  /*4280*/  SHF.R.U32.HI R180, RZ, 0x8, R180 ;  /* 0x00000008ffb47819 */ /* 0x000fe400000116b4 */
[----:B------:R-:W-:Y:S02]  /*4290*/  @!P3 FSEL R62, R62, -INF , !P6 ;  /* 0xff8000003e3eb808 */ /* 0x000fe40007000000 */
[----:B------:R-:W-:Y:S01]  /*42a0*/  LOP3.LUT R180, R180, 0xffff, RZ, 0xc0, !PT ;  /* 0x0000ffffb4b47812 */ /* 0x000fe200078ec0ff */
[----:B-1----:R-:W-:Y:S01]  /*42b0*/  FFMA.FTZ R190, R106, UR12, -R249 ;  /* 0x0000000c6abe7c23 */ /* 0x002fe200080108f9 */
[----:B------:R-:W-:Y:S02]  /*42c0*/  FADD.FTZ R106, R213, R16 ;  /* 0x00000010d56a7221 */ /* 0x000fe40000010000 */
[----:B------:R-:W-:Y:S02]  /*42d0*/  ISETP.LE.U32.AND P0, PT, R180, UR7, PT ;  /* 0x00000007b4007c0c */ /* 0x000fe4000bf03070 */
[----:B------:R1:W-:Y:S01]  /*42e0*/  MUFU.EX2 R180, R114 ;  /* 0x0000007200b47308 */ /* 0x0003e20000000800 */
[----:B------:R-:W-:Y:S02]  /*42f0*/  @!P3 FSEL R106, R106, -INF , !P2 ;  /* 0xff8000006a6ab808 */ /* 0x000fe40005000000 */
[----:B------:R-:W-:Y:S02]  /*4300*/  ISETP.LE.U32.AND P2, PT, R61, UR7, PT ;  /* 0x000000073d007c0c */ /* 0x000fe4000bf43070 */
[----:B------:R-:W-:Y:S02]  /*4310*/  PRMT R61, R181, 0x7632, R61 ;  /* 0x00007632b53d7816 */ /* 0x000fe4000000003d */
[----:B------:R-:W-:Y:S03]  /*4320*/  SHF.R.U32.HI R181, RZ, 0x18, R181 ;  /* 0x00000018ffb57819 */ /* 0x000fe600000116b5 */
[----:B------:R-:W-:Y:S01]  /*4330*/  MUFU.EX2 R190, R190 ;  /* 0x000000be00be7308 */ /* 0x000fe20000000800 */
[----:B------:R-:W-:Y:S01]  /*4340*/  ISETP.LE.U32.AND P3, PT, R107, UR7, PT ;  /* 0x000000076b007c0c */ /* 0x000fe2000bf63070 */
[----:B------:R-:W-:Y:S01]  /*4350*/  @!P0 FADD.FTZ R185, -R185, -RZ ;  /* 0x800000ffb9b98221 */ /* 0x000fe20000010100 */
[----:B------:R-:W-:Y:S02]  /*4360*/  ISETP.LE.U32.AND P1, PT, R181, UR7, PT ;  /* 0x00000007b5007c0c */ /* 0x000fe4000bf23070 */
[----:B------:R-:W-:Y:S01]  /*4370*/  ISETP.GT.U32.AND P0, PT, R101, UR7, PT ;  /* 0x0000000765007c0c */ /* 0x000fe2000bf04070 */
[--C-:B------:R-:W-:Y:S01]  /*4380*/  FFMA.FTZ R101, R106, UR12, -R113.reuse ;  /* 0x0000000c6a657c23 */ /* 0x100fe20008010871 */
[----:B------:R-:W-:Y:S01]  /*4390*/  FFMA.FTZ R113, R62, UR12, -R113 ;  /* 0x0000000c3e717c23 */ /* 0x000fe20008010871 */
[----:B------:R-:W-:Y:S01]  /*43a0*/  @!P2 FADD.FTZ R184, -R184, -RZ ;  /* 0x800000ffb8b8a221 */ /* 0x000fe20000010100 */
[----:B------:R-:W-:Y:S01]  /*43b0*/  ISETP.GT.U32.AND P2, PT, R102, UR7, PT ;  /* 0x0000000766007c0c */ /* 0x000fe2000bf44070 */
[--C-:B------:R-:W-:Y:S01]  /*43c0*/  FFMA.FTZ R106, R200, UR12, -R249.reuse ;  /* 0x0000000cc86a7c23 */ /* 0x100fe200080108f9 */
[----:B------:R-:W-:Y:S01]  /*43d0*/  LOP3.LUT R102, R103, 0xff, RZ, 0xc0, !PT ;  /* 0x000000ff67667812 */ /* 0x000fe200078ec0ff */
[----:B------:R-:W-:Y:S01]  /*43e0*/  FFMA.FTZ R249, R63, UR12, -R249 ;  /* 0x0000000c3ff97c23 */ /* 0x000fe200080108f9 */
[----:B-1----:R-:W-:Y:S01]  /*43f0*/  LOP3.LUT R114, R103, 0xffff, RZ, 0xc0, !PT ;  /* 0x0000ffff67727812 */ /* 0x002fe200078ec0ff */
[----:B----4-:R-:W-:Y:S01]  /*4400*/  @!P3 FADD.FTZ R188, -R188, -RZ ;  /* 0x800000ffbcbcb221 */ /* 0x010fe20000010100 */
[----:B------:R-:W-:Y:S01]  /*4410*/  LOP3.LUT R61, R61, 0xff, RZ, 0xc0, !PT ;  /* 0x000000ff3d3d7812 */ /* 0x000fe200078ec0ff */
[----:B------:R-:W-:Y:S01]  /*4420*/  @!P1 FADD.FTZ R187, -R187, -RZ ;  /* 0x800000ffbbbb9221 */ /* 0x000fe20000010100 */
[----:B------:R-:W-:Y:S01]  /*4430*/  ISETP.LE.U32.AND P1, PT, R102, UR7, PT ;  /* 0x0000000766007c0c */ /* 0x000fe2000bf23070 */
[----:B------:R-:W1:Y:S01]  /*4440*/  MUFU.EX2 R101, R101 ;  /* 0x0000006500657308 */ /* 0x000e620000000800 */
[----:B------:R-:W-:Y:S01]  /*4450*/  SHF.R.U32.HI R114, RZ, 0x8, R114 ;  /* 0x00000008ff727819 */ /* 0x000fe20000011672 */
[----:B------:R-:W-:Y:S01]  /*4460*/  @P0 FADD.FTZ R189, -R189, -RZ ;  /* 0x800000ffbdbd0221 */ /* 0x000fe20000010100 */
[----:B------:R-:W-:Y:S01]  /*4470*/  ISETP.LE.U32.AND P6, PT, R61, UR7, PT ;  /* 0x000000073d007c0c */ /* 0x000fe2000bfc3070 */
[----:B------:R-:W-:Y:S01]  /*4480*/  @P2 FADD.FTZ R191, -R191, -RZ ;  /* 0x800000ffbfbf2221 */ /* 0x000fe20000010100 */
[----:B------:R-:W-:Y:S02]  /*4490*/  LOP3.LUT R114, R114, 0xffff, RZ, 0xc0, !PT ;  /* 0x0000ffff72727812 */ /* 0x000fe400078ec0ff */
[----:B------:R-:W-:Y:S03]  /*44a0*/  PRMT R61, R14, 0x7772, RZ ;  /* 0x000077720e3d7816 */ /* 0x000fe600000000ff */
[----:B------:R2:W-:Y:S01]  /*44b0*/  MUFU.EX2 R102, R113 ;  /* 0x0000007100667308 */ /* 0x0005e20000000800 */
[----:B------:R-:W-:Y:S02]  /*44c0*/  ISETP.LE.U32.AND P3, PT, R114, UR7, PT ;  /* 0x0000000772007c0c */ /* 0x000fe4000bf63070 */
[----:B------:R-:W-:Y:S01]  /*44d0*/  PRMT R14, R14, 0x7773, RZ ;  /* 0x000077730e0e7816 */ /* 0x000fe200000000ff */
[----:B------:R-:W-:Y:S01]  /*44e0*/  @!P1 FADD.FTZ R201, -R201, -RZ ;  /* 0x800000ffc9c99221 */ /* 0x000fe20000010100 */
[----:B------:R-:W-:Y:S02]  /*44f0*/  ISETP.LE.U32.AND P0, PT, R15, UR7, PT ;  /* 0x000000070f007c0c */ /* 0x000fe4000bf03070 */
[----:B------:R-:W-:Y:S03]  /*4500*/  SEL R200, R210, 0xffffffe0, !P5 ;  /* 0xffffffe0d2c87807 */ /* 0x000fe60006800000 */
[----:B------:R4:W4:Y:S01]  /*4510*/  MUFU.EX2 R114, R106 ;  /* 0x0000006a00727308 */ /* 0x0009220000000800 */
[----:B------:R-:W-:Y:S01]  /*4520*/  @!P6 FADD.FTZ R186, -R186, -RZ ;  /* 0x800000ffbabae221 */ /* 0x000fe20000010100 */
[----:B------:R-:W-:Y:S02]  /*4530*/  ISETP.GT.U32.AND P6, PT, R105, UR7, PT ;  /* 0x0000000769007c0c */ /* 0x000fe4000bfc4070 */
[----:B------:R-:W-:Y:S01]  /*4540*/  PRMT R105, R103, 0x7632, R105 ;  /* 0x0000763267697816 */ /* 0x000fe20000000069 */
[----:B------:R-:W-:Y:S02]  /*4550*/  IMAD.IADD R66, R199, 0x1, R200 ;  /* 0x00000001c7427824 */ /* 0x000fe400078e02c8 */
[----:B------:R-:W-:Y:S01]  /*4560*/  @!P3 FADD.FTZ R252, -R252, -RZ ;  /* 0x800000fffcfcb221 */ /* 0x000fe20000010100 */
[----:B------:R-:W-:Y:S01]  /*4570*/  ISETP.GT.U32.AND P3, PT, R61, UR7, PT ;  /* 0x000000073d007c0c */ /* 0x000fe2000bf64070 */
[----:B------:R-:W-:Y:S01]  /*4580*/  IMAD.IADD R64, R200, 0x1, R65 ;  /* 0x00000001c8407824 */ /* 0x000fe200078e0241 */
[----:B--2---:R-:W-:Y:S01]  /*4590*/  SHF.R.U32.HI R113, RZ, 0x18, R103 ;  /* 0x00000018ff717819 */ /* 0x004fe20000011667 */
[----:B-1----:R-:W-:Y:S01]  /*45a0*/  @!P0 FADD.FTZ R101, -R101, -RZ ;  /* 0x800000ff65658221 */ /* 0x002fe20000010100 */
[----:B------:R-:W-:Y:S02]  /*45b0*/  LOP3.LUT R105, R105, 0xff, RZ, 0xc0, !PT ;  /* 0x000000ff69697812 */ /* 0x000fe400078ec0ff */
[----:B------:R-:W-:Y:S02]  /*45c0*/  ISETP.LE.U32.AND P1, PT, R113, UR7, PT ;  /* 0x0000000771007c0c */ /* 0x000fe4000bf23070 */
[----:B------:R1:W2:Y:S01]  /*45d0*/  MUFU.EX2 R113, R249 ;  /* 0x000000f900717308 */ /* 0x0002a20000000800 */
[----:B------:R-:W-:Y:S01]  /*45e0*/  F2FP.RELU.F16.F32.PACK_AB R103, R185, R184 ;  /* 0x000000b8b967723e */ /* 0x000fe200000008ff */
[----:B------:R-:W-:Y:S01]  /*45f0*/  @P6 FADD.FTZ R190, -R190, -RZ ;  /* 0x800000ffbebe6221 */ /* 0x000fe20000010100 */
[----:B----4-:R-:W-:Y:S02]  /*4600*/  F2FP.RELU.F16.F32.PACK_AB R106, R187, R186 ;  /* 0x000000babb6a723e */ /* 0x010fe400000008ff */
[----:B------:R-:W-:Y:S01]  /*4610*/  ISETP.LE.U32.AND P2, PT, R105, UR7, PT ;  /* 0x0000000769007c0c */ /* 0x000fe2000bf43070 */
[----:B------:R4:W-:Y:S01]  /*4620*/  STS [R203], R103 ;  /* 0x00000067cb007388 */ /* 0x0009e20000000800 */
[----:B------:R-:W-:Y:S01]  /*4630*/  ISETP.GT.U32.AND P6, PT, R13, UR7, PT ;  /* 0x000000070d007c0c */ /* 0x000fe2000bfc4070 */
[----:B------:R-:W-:Y:S01]  /*4640*/  @P3 FADD.FTZ R114, -R114, -RZ ;  /* 0x800000ff72723221 */ /* 0x000fe20000010100 */
[----:B------:R-:W-:Y:S01]  /*4650*/  F2FP.RELU.F16.F32.PACK_AB R181, R190, R189 ;  /* 0x000000bdbeb5723e */ /* 0x000fe200000008ff */
[----:B------:R2:W-:Y:S01]  /*4660*/  STS [R203+0x400], R106 ;  /* 0x0004006acb007388 */ /* 0x0005e20000000800 */
[----:B------:R-:W-:Y:S01]  /*4670*/  @!P1 FADD.FTZ R115, -R115, -RZ ;  /* 0x800000ff73739221 */ /* 0x000fe20000010100 */
[----:B------:R-:W-:Y:S02]  /*4680*/  F2FP.RELU.F16.F32.PACK_AB R107, R252, R201 ;  /* 0x000000c9fc6b723e */ /* 0x000fe400000008ff */
[----:B------:R-:W-:Y:S01]  /*4690*/  STS [R248+0x400], R181 ;  /* 0x000400b5f8007388 */ /* 0x000fe20000000800 */
[----:B------:R-:W-:Y:S02]  /*46a0*/  FSETP.GE.FTZ.AND P3, PT, R184, RZ, PT ;  /* 0x000000ffb800720b */ /* 0x000fe40003f76000 */
[----:B-1----:R-:W-:Y:S01]  /*46b0*/  F2FP.RELU.F16.F32.PACK_AB R249, R191, R188 ;  /* 0x000000bcbff9723e */ /* 0x002fe200000008ff */
[----:B------:R-:W-:Y:S01]  /*46c0*/  @!P2 FADD.FTZ R180, -R180, -RZ ;  /* 0x800000ffb4b4a221 */ /* 0x000fe20000010100 */
[----:B------:R-:W-:Y:S01]  /*46d0*/  ISETP.GT.U32.AND P2, PT, R14, UR7, PT ;  /* 0x000000070e007c0c */ /* 0x000fe2000bf44070 */
[----:B------:R-:W-:Y:S01]  /*46e0*/  @P6 FADD.FTZ R102, -R102, -RZ ;  /* 0x800000ff66666221 */ /* 0x000fe20000010100 */
[----:B------:R-:W-:Y:S01]  /*46f0*/  FSETP.GE.FTZ.AND P1, PT, R188, RZ, PT ;  /* 0x000000ffbc00720b */ /* 0x000fe20003f36000 */
[----:B------:R1:W-:Y:S01]  /*4700*/  STS [R248], R249 ;  /* 0x000000f9f8007388 */ /* 0x0003e20000000800 */
[----:B------:R-:W-:Y:S02]  /*4710*/  F2FP.RELU.F16.F32.PACK_AB R105, R115, R180 ;  /* 0x000000b47369723e */ /* 0x000fe400000008ff */
[----:B------:R-:W-:Y:S01]  /*4720*/  FSETP.GE.FTZ.AND P0, PT, R191, RZ, PT ;  /* 0x000000ffbf00720b */ /* 0x000fe20003f16000 */
[----:B------:R-:W-:Y:S01]  /*4730*/  STS [R205], R107 ;  /* 0x0000006bcd007388 */ /* 0x000fe20000000800 */
[----:B------:R-:W-:Y:S03]  /*4740*/  ISETP.GT.AND P6, PT, R238, R221, PT ;  /* 0x000000ddee00720c */ /* 0x000fe60003fc4270 */
[----:B------:R-:W-:Y:S01]  /*4750*/  STS [R205+0x400], R105 ;  /* 0x00040069cd007388 */ /* 0x000fe20000000800 */
[----:B----4-:R-:W-:Y:S01]  /*4760*/  F2FP.RELU.F16.F32.PACK_AB R103, R102, R101 ;  /* 0x000000656667723e */ /* 0x010fe200000008ff */
[----:B--2---:R-:W-:Y:S01]  /*4770*/  @P2 FADD.FTZ R113, -R113, -RZ ;  /* 0x800000ff71712221 */ /* 0x004fe20000010100 */
[----:B------:R-:W-:Y:S04]  /*4780*/  FSETP.GE.FTZ.AND P2, PT, R185, RZ, PT ;  /* 0x000000ffb900720b */ /* 0x000fe80003f56000 */
[----:B------:R-:W-:Y:S01]  /*4790*/  F2FP.RELU.F16.F32.PACK_AB R106, R113, R114 ;  /* 0x00000072716a723e */ /* 0x000fe200000008ff */
[----:B-1----:R-:W-:Y:S05]  /*47a0*/  IMAD.IADD R249, R205, 0x1, R246 ;  /* 0x00000001cdf97824 */ /* 0x002fea00078e02f6 */
[----:B------:R-:W-:Y:S04]  /*47b0*/  STS [R249], R103 ;  /* 0x00000067f9007388 */ /* 0x000fe80000000800 */
[----:B------:R-:W-:Y:S04]  /*47c0*/  STS [R249+0x400], R106 ;  /* 0x0004006af9007388 */ /* 0x000fe80000000800 */
[----:B------:R-:W1:Y:S08]  /*47d0*/  LDSM.16.M88.4 R52, [R199+0x8000] ;  /* 0x00800000c734783b */ /* 0x000e700000000200 */
[----:B------:R-:W2:Y:S08]  /*47e0*/  LDSM.16.M88.4 R56, [R66+0x8000] ;  /* 0x008000004238783b */ /* 0x000eb00000000200 */
[----:B------:R-:W4:Y:S01]  /*47f0*/  LDSM.16.M88.4 R60, [R65] ;  /* 0x00000000413c783b */ /* 0x000f220000000200 */
[C---:B-1----:R-:W-:Y:S08]  /*4800*/  HMMA.16816.F32 R4, R52.reuse, R116, RZ ;  /* 0x000000743404723c */ /* 0x042ff000000018ff */
[C---:B------:R-:W-:Y:S08]  /*4810*/  HMMA.16816.F32 R8, R52.reuse, R118, RZ ;  /* 0x000000763408723c */ /* 0x040ff000000018ff */
[C---:B------:R-:W-:Y:S08]  /*4820*/  HMMA.16816.F32 R12, R52.reuse, R120, RZ ;  /* 0x00000078340c723c */ /* 0x040ff000000018ff */
[----:B------:R-:W-:Y:S01]  /*4830*/  HMMA.16816.F32 R16, R52, R122, RZ ;  /* 0x0000007a3410723c */ /* 0x000fe200000018ff */
[----:B------:R-:W1:Y:S07]  /*4840*/  LDSM.16.M88.4 R52, [R64] ;  /* 0x000000004034783b */ /* 0x000e6e0000000200 */
[C---:B--2---:R-:W-:Y:S08]  /*4850*/  HMMA.16816.F32 R4, R56.reuse, R124, R4 ;  /* 0x0000007c3804723c */ /* 0x044ff00000001804 */
[C---:B------:R-:W-:Y:S08]  /*4860*/  HMMA.16816.F32 R8, R56.reuse, R126, R8 ;  /* 0x0000007e3808723c */ /* 0x040ff00000001808 */
[C---:B------:R-:W-:Y:S08]  /*4870*/  HMMA.16816.F32 R12, R56.reuse, R128, R12 ;  /* 0x00000080380c723c */ /* 0x040ff0000000180c */
[----:B------:R-:W-:Y:S01]  /*4880*/  HMMA.16816.F32 R16, R56, R130, R16 ;  /* 0x000000823810723c */ /* 0x000fe20000001810 */
[----:B------:R-:W2:Y:S07]  /*4890*/  LDSM.16.M88.4 R56, [R199+0xa000] ;  /* 0x00a00000c738783b */ /* 0x000eae0000000200 */
        /* <DEDUP_REMOVED lines=26> */
[C---:B---3--:R-:W-:Y:S01]  /*4a40*/  FADD.FTZ R106, -R183.reuse, R4 ;  /* 0x00000004b76a7221 */ /* 0x048fe20000010100 */
[----:B------:R-:W-:Y:S04]  /*4a50*/  FADD.FTZ R103, -R183, R5 ;  /* 0x00000005b7677221 */ /* 0x000fe80000010100 */
[-C--:B------:R-:W-:Y:S01]  /*4a60*/  FSEL R181, R106, R183.reuse, P3 ;  /* 0x000000b76ab57208 */ /* 0x080fe20001800000 */
[----:B------:R-:W-:Y:S03]  /*4a70*/  HMMA.16816.F32 R16, R56, R178, R16 ;  /* 0x000000b23810723c */ /* 0x000fe60000001810 */
[----:B------:R-:W-:Y:S01]  /*4a80*/  FSEL R106, R103, R183, P2 ;  /* 0x000000b7676a7208 */ /* 0x000fe20001000000 */
[----:B------:R-:W-:Y:S01]  /*4a90*/  FADD.FTZ R105, -R183, R8 ;  /* 0x00000008b7697221 */ /* 0x000fe20000010100 */
[----:B------:R-:W-:Y:S01]  /*4aa0*/  FSETP.GE.FTZ.AND P2, PT, R201, RZ, PT ;  /* 0x000000ffc900720b */ /* 0x000fe20003f56000 */
[----:B------:R-:W-:Y:S01]  /*4ab0*/  FADD.FTZ R107, -R183, R9 ;  /* 0x00000009b76b7221 */ /* 0x000fe20000010100 */
[----:B------:R-:W-:Y:S01]  /*4ac0*/  FSETP.GE.FTZ.AND P3, PT, R186, RZ, PT ;  /* 0x000000ffba00720b */ /* 0x000fe20003f76000 */
[----:B------:R-:W-:Y:S01]  /*4ad0*/  FMUL.FTZ R184, R184, R181 ;  /* 0x000000b5b8b87220 */ /* 0x000fe20000410000 */
[-C--:B------:R-:W-:Y:S01]  /*4ae0*/  FSEL R105, R105, R183.reuse, P1 ;  /* 0x000000b769697208 */ /* 0x080fe20000800000 */
[----:B------:R-:W-:Y:S01]  /*4af0*/  FMUL.FTZ R185, R185, R106 ;  /* 0x0000006ab9b97220 */ /* 0x000fe20000410000 */
[----:B------:R-:W-:Y:S01]  /*4b00*/  FSETP.GE.FTZ.AND P1, PT, R252, RZ, PT ;  /* 0x000000fffc00720b */ /* 0x000fe20003f36000 */
[----:B------:R-:W-:Y:S01]  /*4b10*/  FADD.FTZ R106, -R183, R12 ;  /* 0x0000000cb76a7221 */ /* 0x000fe20000010100 */
[----:B------:R-:W-:Y:S01]  /*4b20*/  FSEL R107, R107, R183, P0 ;  /* 0x000000b76b6b7208 */ /* 0x000fe20000000000 */
[----:B------:R-:W-:Y:S01]  /*4b30*/  FADD.FTZ R103, -R183, R13 ;  /* 0x0000000db7677221 */ /* 0x000fe20000010100 */
[----:B------:R-:W-:Y:S01]  /*4b40*/  FSETP.GE.FTZ.AND P0, PT, R102, RZ, PT ;  /* 0x000000ff6600720b */ /* 0x000fe20003f16000 */
[----:B------:R-:W-:Y:S01]  /*4b50*/  FMUL.FTZ R188, R188, R105 ;  /* 0x00000069bcbc7220 */ /* 0x000fe20000410000 */
[----:B------:R-:W-:Y:S01]  /*4b60*/  F2FP.F16.F32.PACK_AB R184, R185, R184 ;  /* 0x000000b8b9b8723e */ /* 0x000fe200000000ff */
[----:B------:R-:W-:Y:S01]  /*4b70*/  FMUL.FTZ R191, R191, R107 ;  /* 0x0000006bbfbf7220 */ /* 0x000fe20000410000 */
[-C--:B------:R-:W-:Y:S01]  /*4b80*/  FSEL R185, R106, R183.reuse, P2 ;  /* 0x000000b76ab97208 */ /* 0x080fe20001000000 */
[----:B------:R-:W-:Y:S01]  /*4b90*/  FADD.FTZ R106, -R183, R16 ;  /* 0x00000010b76a7221 */ /* 0x000fe20000010100 */
[----:B------:R-:W-:Y:S02]  /*4ba0*/  FSEL R103, R103, R183, P1 ;  /* 0x000000b767677208 */ /* 0x000fe40000800000 */
[----:B------:R-:W-:Y:S01]  /*4bb0*/  FSETP.GE.FTZ.AND P1, PT, R101, RZ, PT ;  /* 0x000000ff6500720b */ /* 0x000fe20003f36000 */
[----:B------:R-:W-:Y:S01]  /*4bc0*/  FMUL.FTZ R185, R201, R185 ;  /* 0x000000b9c9b97220 */ /* 0x000fe20000410000 */
[----:B------:R-:W-:Y:S01]  /*4bd0*/  F2FP.F16.F32.PACK_AB R191, R191, R188 ;  /* 0x000000bcbfbf723e */ /* 0x000fe200000000ff */
[----:B------:R-:W-:Y:S01]  /*4be0*/  FMUL.FTZ R252, R252, R103 ;  /* 0x00000067fcfc7220 */ /* 0x000fe20000410000 */
[----:B------:R-:W-:Y:S01]  /*4bf0*/  FSEL R201, R106, R183, P1 ;  /* 0x000000b76ac97208 */ /* 0x000fe20000800000 */
[----:B------:R-:W-:Y:S01]  /*4c00*/  @P0 FADD.FTZ R183, -R183, R17 ;  /* 0x00000011b7b70221 */ /* 0x000fe20000010100 */
[----:B------:R-:W-:Y:S02]  /*4c10*/  FADD.FTZ R188, -R182, R7 ;  /* 0x00000007b6bc7221 */ /* 0x000fe40000010100 */
[----:B------:R-:W-:Y:S01]  /*4c20*/  F2FP.F16.F32.PACK_AB R252, R252, R185 ;  /* 0x000000b9fcfc723e */ /* 0x000fe200000000ff */
[----:B------:R-:W-:Y:S01]  /*4c30*/  FMUL.FTZ R201, R101, R201 ;  /* 0x000000c965c97220 */ /* 0x000fe20000410000 */
[----:B------:R-:W-:Y:S01]  /*4c40*/  FADD.FTZ R185, -R182, R6 ;  /* 0x00000006b6b97221 */ /* 0x000fe20000010100 */
[----:B------:R-:W-:Y:S06]  /*4c50*/  @!P6 BRA `(.L_x_658) ;  /* 0x0000000000c0e947 */ /* 0x000fec0003800000 */
[----:B------:R-:W1:Y:S01]  /*4c60*/  LDC R6, c[0x0][0x3b0] ;  /* 0x0000ec00ff067b82 */ /* 0x000e620000000800 */
[----:B------:R-:W-:Y:S02]  /*4c70*/  IADD3 R7, P0, PT, RZ, -UR30, RZ ;  /* 0x8000001eff077c10 */ /* 0x000fe4000ff1e0ff */
[----:B------:R-:W-:Y:S02]  /*4c80*/  ISETP.GE.AND P2, PT, R204, UR4, PT ;  /* 0x00000004cc007c0c */ /* 0x000fe4000bf46270 */
[----:B------:R-:W-:Y:S03]  /*4c90*/  ISETP.GE.AND P1, PT, R208, UR4, PT ;  /* 0x00000004d0007c0c */ /* 0x000fe6000bf26270 */
[----:B------:R-:W1:Y:S02]  /*4ca0*/  LDC R5, c[0x0][0x3b4] ;  /* 0x0000ed00ff057b82 */ /* 0x000e640000000800 */
[C---:B-1----:R-:W-:Y:S01]  /*4cb0*/  SHF.L.U64.HI R5, R6.reuse, 0x5, R5 ;  /* 0x0000000506057819 */ /* 0x042fe20000010205 */
[----:B------:R-:W-:Y:S04]  /*4cc0*/  IMAD.SHL.U32 R4, R6, 0x40, RZ ;  /* 0x0000004006047824 */ /* 0x000fe800078e00ff */
[----:B------:R-:W-:Y:S05]  /*4cd0*/  IMAD.X R4, RZ, RZ, ~R4, P0 ;  /* 0x000000ffff047224 */ /* 0x000fea00000e0e04 */
[----:B------:R-:W-:Y:S04]  /*4ce0*/  SHF.R.S64 R7, R7, 0x1f, R4 ;  /* 0x0000001f07077819 */ /* 0x000fe80000001004 */
[----:B------:R-:W-:Y:S02]  /*4cf0*/  IADD3 R224, P0, PT, R7, R224, RZ ;  /* 0x000000e007e07210 */ /* 0x000fe40007f1e0ff */
[----:B------:R-:W-:Y:S02]  /*4d00*/  LOP3.LUT R7, R238, 0x1, RZ, 0xc0, !PT ;  /* 0x00000001ee077812 */ /* 0x000fe400078ec0ff */
[----:B------:R-:W-:Y:S01]  /*4d10*/  LEA.HI.X.SX32 R225, R4, R225, 0x1, P0 ;  /* 0x000000e104e17211 */ /* 0x000fe200000f0eff */
[----:B------:R-:W-:Y:S01]  /*4d20*/  IMAD.SHL.U32 R4, R6, 0x20, RZ ;  /* 0x0000002006047824 */ /* 0x000fe200078e00ff */
[----:B------:R-:W-:Y:S01]  /*4d30*/  ISETP.NE.U32.AND P0, PT, R7, 0x1, PT ;  /* 0x000000010700780c */ /* 0x000fe20003f05070 */
[----:B------:R-:W-:Y:S05]  /*4d40*/  IMAD.MOV.U32 R7, RZ, RZ, -0x4000 ;  /* 0xffffc000ff077424 */ /* 0x000fea00078e00ff */
[----:B------:R-:W-:Y:S02]  /*4d50*/  SEL R7, R7, 0x4000, !P0 ;  /* 0x0000400007077807 */ /* 0x000fe40004000000 */
[CC--:B------:R-:W-:Y:S03]  /*4d60*/  @!P2 LEA R12, P0, R4.reuse, R224.reuse, 0x1 ;  /* 0x000000e0040ca211 */ /* 0x0c0fe600078008ff */
[----:B------:R-:W-:Y:S01]  /*4d70*/  IMAD.IADD R231, R231, 0x1, R7 ;  /* 0x00000001e7e77824 */ /* 0x000fe200078e0207 */
[-C--:B------:R-:W-:Y:S01]  /*4d80*/  @!P2 LEA.HI.X R13, R4, R225.reuse, R5, 0x1, P0 ;  /* 0x000000e1040da211 */ /* 0x080fe200000f0c05 */
[--C-:B------:R-:W-:Y:S01]  /*4d90*/  IMAD.IADD R236, R236, 0x1, R7.reuse ;  /* 0x00000001ecec7824 */ /* 0x100fe200078e0207 */
[----:B------:R-:W-:Y:S01]  /*4da0*/  @!P1 LEA R8, P0, R4, R224, 0x1 ;  /* 0x000000e004089211 */ /* 0x000fe200078008ff */
[----:B------:R-:W-:Y:S01]  /*4db0*/  IMAD.IADD R194, R194, 0x1, R7 ;  /* 0x00000001c2c27824 */ /* 0x000fe200078e0207 */
[----:B------:R-:W-:Y:S01]  /*4dc0*/  @!PT LDS RZ, [RZ] ;  /* 0x00000000fffff984 */ /* 0x000fe20000000800 */
[----:B------:R-:W-:Y:S01]  /*4dd0*/  @!PT LDS RZ, [RZ] ;  /* 0x00000000fffff984 */ /* 0x000fe20000000800 */
[----:B------:R-:W-:Y:S01]  /*4de0*/  @!PT LDS RZ, [RZ] ;  /* 0x00000000fffff984 */ /* 0x000fe20000000800 */
[----:B------:R1:W-:Y:S02]  /*4df0*/  @!P2 LDGSTS.E.BYPASS.LTC128B.128 [R231], desc[UR26][R224.64] ;  /* 0x00000000e0e7afae */ /* 0x0003e4000b981a1a */
[----:B------:R-:W-:Y:S02]  /*4e00*/  @!P1 LEA.HI.X R9, R4, R225, R5, 0x1, P0 ;  /* 0x000000e104099211 */ /* 0x000fe400000f0c05 */
        /* <DEDUP_REMOVED lines=21> */
.L_x_658:
[----:B------:R-:W-:Y:S01]  /*4f60*/  FSETP.GE.FTZ.AND P0, PT, R187, RZ, PT ;  /* 0x000000ffbb00720b */ /* 0x000fe20003f16000 */
[C---:B------:R-:W-:Y:S01]  /*4f70*/  FADD.FTZ R5, -R182.reuse, R10 ;  /* 0x0000000ab6057221 */ /* 0x040fe20000010100 */
[C---:B------:R-:W-:Y:S01]  /*4f80*/  FADD.FTZ R11, -R182.reuse, R11 ;  /* 0x0000000bb60b7221 */ /* 0x040fe20000010100 */
[-C--:B------:R-:W-:Y:S01]  /*4f90*/  FSEL R185, R185, R182.reuse, P3 ;  /* 0x000000b6b9b97208 */ /* 0x080fe20001800000 */
[----:B------:R-:W-:Y:S01]  /*4fa0*/  FADD.FTZ R15, -R182, R15 ;  /* 0x0000000fb60f7221 */ /* 0x000fe20000010100 */
[----:B------:R-:W-:Y:S01]  /*4fb0*/  FSEL R188, R188, R182, P0 ;  /* 0x000000b6bcbc7208 */ /* 0x000fe20000000000 */
[----:B------:R-:W-:Y:S01]  /*4fc0*/  FADD.FTZ R7, -R182, R18 ;  /* 0x00000012b6077221 */ /* 0x000fe20000010100 */
[----:B------:R-:W-:Y:S01]  /*4fd0*/  FSETP.GE.FTZ.AND P0, PT, R189, RZ, PT ;  /* 0x000000ffbd00720b */ /* 0x000fe20003f16000 */
[----:B------:R-:W-:Y:S01]  /*4fe0*/  FMUL.FTZ R185, R186, R185 ;  /* 0x000000b9bab97220 */ /* 0x000fe20000410000 */
[----:B------:R-:W-:Y:S01]  /*4ff0*/  FSETP.GE.FTZ.AND P1, PT, R190, RZ, PT ;  /* 0x000000ffbe00720b */ /* 0x000fe20003f36000 */
[----:B------:R-:W-:Y:S01]  /*5000*/  FMUL.FTZ R188, R187, R188 ;  /* 0x000000bcbbbc7220 */ /* 0x000fe20000410000 */
[-C--:B------:R-:W-:Y:S01]  /*5010*/  FSEL R4, R5, R182.reuse, P0 ;  /* 0x000000b605047208 */ /* 0x080fe20000000000 */
[----:B------:R-:W-:Y:S01]  /*5020*/  FADD.FTZ R5, -R182, R14 ;  /* 0x0000000eb6057221 */ /* 0x000fe20000010100 */
[----:B------:R-:W-:Y:S01]  /*5030*/  FSETP.GE.FTZ.AND P0, PT, R113, RZ, PT ;  /* 0x000000ff7100720b */ /* 0x000fe20003f16000 */
[----:B------:R-:W-:Y:S01]  /*5040*/  STS [R203+-0x2000], R184 ;  /* 0xffe000b8cb007388 */ /* 0x000fe20000000800 */
[----:B------:R-:W-:Y:S01]  /*5050*/  FSEL R11, R11, R182, P1 ;  /* 0x000000b60b0b7208 */ /* 0x000fe20000800000 */
[----:B------:R-:W-:Y:S01]  /*5060*/  FMUL.FTZ R4, R189, R4 ;  /* 0x00000004bd047220 */ /* 0x000fe20000410000 */
[----:B------:R-:W-:Y:S01]  /*5070*/  FSETP.GE.FTZ.AND P2, PT, R115, RZ, PT ;  /* 0x000000ff7300720b */ /* 0x000fe20003f56000 */
[----:B------:R-:W-:Y:S01]  /*5080*/  FMUL.FTZ R102, R102, R183 ;  /* 0x000000b766667220 */ /* 0x000fe20000410000 */
[----:B------:R-:W-:Y:S01]  /*5090*/  FSETP.GE.FTZ.AND P3, PT, R180, RZ, PT ;  /* 0x000000ffb400720b */ /* 0x000fe20003f76000 */
[----:B------:R-:W-:Y:S01]  /*50a0*/  FMUL.FTZ R11, R190, R11 ;  /* 0x0000000bbe0b7220 */ /* 0x000fe20000410000 */
[-C--:B------:R-:W-:Y:S01]  /*50b0*/  FSEL R6, R15, R182.reuse, P2 ;  /* 0x000000b60f067208 */ /* 0x080fe20001000000 */
[C---:B------:R-:W-:Y:S01]  /*50c0*/  VIADD R108, R196.reuse, 0x40 ;  /* 0x00000040c46c7836 */ /* 0x040fe20000000000 */
[----:B------:R-:W-:Y:S01]  /*50d0*/  FSEL R5, R5, R182, P3 ;  /* 0x000000b605057208 */ /* 0x000fe20001800000 */
[----:B------:R-:W-:Y:S01]  /*50e0*/  @P4 VIADD R108, R196, 0xffffffc0 ;  /* 0xffffffc0c46c4836 */ /* 0x000fe20000000000 */
        /* <DEDUP_REMOVED lines=12> */
[----:B------:R-:W-:Y:S04]  /*51b0*/  F2FP.F16.F32.PACK_AB R102, R102, R201 ;  /* 0x000000c96666723e */ /* 0x000fe800000000ff */
[----:B------:R-:W-:Y:S01]  /*51c0*/  STS [R248+-0x1c00], R53 ;  /* 0xffe40035f8007388 */ /* 0x000fe20000000800 */
[----:B------:R-:W-:Y:S04]  /*51d0*/  F2FP.F16.F32.PACK_AB R182, R182, R7 ;  /* 0x00000007b6b6723e */ /* 0x000fe800000000ff */
[----:B------:R-:W-:Y:S05]  /*51e0*/  STS [R205+-0x2000], R252 ;  /* 0xffe000fccd007388 */ /* 0x000fea0000000800 */
[----:B------:R-:W-:Y:S05]  /*51f0*/  STS [R205+-0x1c00], R60 ;  /* 0xffe4003ccd007388 */ /* 0x000fea0000000800 */
[----:B------:R-:W-:Y:S05]  /*5200*/  STS [R249+-0x2000], R102 ;  /* 0xffe00066f9007388 */ /* 0x000fea0000000800 */
[----:B------:R2:W-:Y:S01]  /*5210*/  STS [R249+-0x1c00], R182 ;  /* 0xffe400b6f9007388 */ /* 0x0005e20000000800 */
        /* <DEDUP_REMOVED lines=56> */
[----:B------:R-:W-:Y:S01]  /*55a0*/  IMAD.SHL.U32 R5, R211, 0x8, RZ ;  /* 0x00000008d3057824 */ /* 0x000fe200078e00ff */
[----:B------:R-:W-:Y:S01]  /*55b0*/  ISETP.GE.AND P2, PT, R208, UR4, PT ;  /* 0x00000004d0007c0c */ /* 0x000fe2000bf46270 */
[----:B------:R-:W-:Y:S01]  /*55c0*/  IMAD.U32 R9, RZ, RZ, UR33 ;  /* 0x00000021ff097e24 */ /* 0x000fe2000f8e00ff */
[----:B------:R-:W-:Y:S01]  /*55d0*/  ISETP.GE.AND P3, PT, R204, UR4, PT ;  /* 0x00000004cc007c0c */ /* 0x000fe2000bf66270 */
[----:B------:R-:W-:Y:S01]  /*55e0*/  IMAD.X R4, RZ, RZ, ~UR13, P0 ;  /* 0x8000000dff047e24 */ /* 0x000fe200080e06ff */
[----:B------:R-:W-:Y:S01]  /*55f0*/  LOP3.LUT R10, R5, 0x1f8, RZ, 0xc0, !PT ;  /* 0x000001f8050a7812 */ /* 0x000fe200078ec0ff */
[----:B------:R-:W-:Y:S02]  /*5600*/  IMAD.U32 R8, RZ, RZ, UR33 ;  /* 0x00000021ff087e24 */ /* 0x000fe4000f8e00ff */
[----:B------:R-:W-:Y:S01]  /*5610*/  IMAD.U32 R6, RZ, RZ, UR32 ;  /* 0x00000020ff067e24 */ /* 0x000fe2000f8e00ff */
[----:B------:R-:W-:Y:S02]  /*5620*/  SHF.R.S64 R7, R7, 0x1f, R4 ;  /* 0x0000001f07077819 */ /* 0x000fe40000001004 */
[----:B------:R-:W-:Y:S02]  /*5630*/  LOP3.LUT R10, R10, 0x38, R211, 0x78, !PT ;  /* 0x000000380a0a7812 */ /* 0x000fe400078e78d3 */
[----:B------:R-:W-:Y:S01]  /*5640*/  IADD3 R226, P0, PT, R7, R226, RZ ;  /* 0x000000e207e27210 */ /* 0x000fe20007f1e0ff */
[----:B------:R-:W-:Y:S01]  /*5650*/  IMAD.U32 R7, RZ, RZ, UR33 ;  /* 0x00000021ff077e24 */ /* 0x000fe2000f8e00ff */
[----:B------:R-:W-:Y:S01]  /*5660*/  LOP3.LUT R10, R10, 0x1e00, R5, 0xf8, !PT ;  /* 0x00001e000a0a7812 */ /* 0x000fe200078ef805 */
[----:B------:R-:W-:Y:S01]  /*5670*/  IMAD.U32 R5, RZ, RZ, UR33 ;  /* 0x00000021ff057e24 */ /* 0x000fe2000f8e00ff */
[----:B------:R-:W-:Y:S01]  /*5680*/  LEA.HI.X.SX32 R227, R4, R227, 0x1, P0 ;  /* 0x000000e304e37211 */ /* 0x000fe200000f0eff */
[----:B------:R-:W-:Y:S01]  /*5690*/  IMAD.U32 R4, RZ, RZ, UR32 ;  /* 0x00000020ff047e24 */ /* 0x000fe2000f8e00ff */
[-C--:B------:R-:W-:Y:S02]  /*56a0*/  @!P2 LEA R14, P0, R7, R226.reuse, 0x1 ;  /* 0x000000e2070ea211 */ /* 0x080fe400078008ff */
[----:B------:R-:W-:Y:S02]  /*56b0*/  LEA R7, R10, UR22, 0x1 ;  /* 0x000000160a077c11 */ /* 0x000fe4000f8e08ff */
[----:B------:R-:W-:Y:S02]  /*56c0*/  @!P3 LEA R12, P1, R9, R226, 0x1 ;  /* 0x000000e2090cb211 */ /* 0x000fe400078208ff */
[-C--:B------:R-:W-:Y:S01]  /*56d0*/  @!P2 LEA.HI.X R15, R5, R227.reuse, R4, 0x1, P0 ;  /* 0x000000e3050fa211 */ /* 0x080fe200000f0c04 */
[----:B------:R-:W-:Y:S01]  /*56e0*/  @!PT LDS RZ, [RZ] ;  /* 0x00000000fffff984 */ /* 0x000fe20000000800 */
[----:B------:R-:W-:Y:S01]  /*56f0*/  @!PT LDS RZ, [RZ] ;  /* 0x00000000fffff984 */ /* 0x000fe20000000800 */
[----:B------:R-:W-:Y:S01]  /*5700*/  @!PT LDS RZ, [RZ] ;  /* 0x00000000fffff984 */ /* 0x000fe20000000800 */
[----:B------:R1:W-:Y:S01]  /*5710*/  @!P3 LDGSTS.E.BYPASS.LTC128B.128 [R7+0x8000], desc[UR26][R226.64] ;  /* 0x08000000e207bfae */ /* 0x0003e2000b981a1a */
[----:B------:R-:W-:Y:S03]  /*5720*/  @!P3 LEA.HI.X R13, R8, R227, R6, 0x1, P1 ;  /* 0x000000e3080db211 */ /* 0x000fe600008f0c06 */
        /* <DEDUP_REMOVED lines=17> */
.L_x_659:
[----:B------:R-:W-:Y:S01]  /*5840*/  LDSM.16.M88.4 R100, [R195] ;  /* 0x00000000c364783b */ /* 0x000fe20000000200 */
[C---:B------:R-:W-:Y:S01]  /*5850*/  IMAD.IADD R184, R195.reuse, 0x1, R200 ;  /* 0x00000001c3b87824 */ /* 0x040fe200078e02c8 */
[----:B------:R-:W-:Y:S01]  /*5860*/  ISETP.GT.AND P1, PT, R238, R221, PT ;  /* 0x000000ddee00720c */ /* 0x000fe20003f24270 */
[----:B------:R-:W-:Y:S01]  /*5870*/  IMAD.MOV.U32 R201, RZ, RZ, R207 ;  /* 0x000000ffffc97224 */ /* 0x000fe200078e00cf */
[----:B------:R-:W1:Y:S01]  /*5880*/  LDSM.16.MT88.4 R16, [R197+0xc000] ;  /* 0x00c00000c510783b */ /* 0x000e620000004200 */
[----:B------:R-:W-:Y:S01]  /*5890*/  @P4 VIADD R201, R195, 0xffffffc0 ;  /* 0xffffffc0c3c94836 */ /* 0x000fe20000000000 */
[----:B------:R-:W-:Y:S01]  /*58a0*/  @P6 IADD3 R222, P2, PT, R222, -0x100, RZ ;  /* 0xffffff00dede6810 */ /* 0x000fe20007f5e0ff */
[----:B------:R-:W-:Y:S01]  /*58b0*/  VIADD R232, R232, 0xffffffc0 ;  /* 0xffffffc0e8e87836 */ /* 0x000fe20000000000 */
[----:B------:R-:W2:Y:S02]  /*58c0*/  LDSM.16.M88.4 R60, [R195+0x1000] ;  /* 0x00100000c33c783b */ /* 0x000ea40000000200 */
[----:B------:R-:W-:Y:S02]  /*58d0*/  @P6 IADD3.X R223, PT, PT, R223, -0x1, RZ, P2, !PT ;  /* 0xffffffffdfdf6810 */ /* 0x000fe400017fe4ff */
[----:B------:R-:W3:Y:S04]  /*58e0*/  LDSM.16.MT88.4 R64, [R197+0xe000] ;  /* 0x00e00000c540783b */ /* 0x000ee80000004200 */
[----:B------:R-:W-:Y:S04]  /*58f0*/  LDSM.16.MT88.4 R108, [R197+0xc800] ;  /* 0x00c80000c56c783b */ /* 0x000fe80000004200 */
[----:B------:R-:W4:Y:S04]  /*5900*/  LDSM.16.M88.4 R104, [R184] ;  /* 0x00000000b868783b */ /* 0x000f280000000200 */
[----:B------:R-:W4:Y:S04]  /*5910*/  LDSM.16.M88.4 R112, [R184+0x1000] ;  /* 0x00100000b870783b */ /* 0x000f280000000200 */
[----:B------:R-:W4:Y:S04]  /*5920*/  LDSM.16.MT88.4 R180, [R197+0xe800] ;  /* 0x00e80000c5b4783b */ /* 0x000f280000004200 */
[----:B------:R-:W-:Y:S04]  /*5930*/  LDSM.16.M88.4 R184, [R201+0x1000] ;  /* 0x00100000c9b8783b */ /* 0x000fe80000000200 */
[----:B------:R-:W-:Y:S01]  /*5940*/  LDSM.16.MT88.4 R188, [R197+0xf000] ;  /* 0x00f00000c5bc783b */ /* 0x000fe20000004200 */
        /* <DEDUP_REMOVED lines=15> */
[C---:B------:R-:W-:Y:S04]  /*5a40*/  HMMA.16816.F32 R56, R112.reuse, R180, R56 ;  /* 0x000000b47038723c */ /* 0x040fe80000001838 */
[----:B------:R-:W-:Y:S04]  /*5a50*/  IMAD.IADD R180, R200, 0x1, R201 ;  /* 0x00000001c8b47824 */ /* 0x000fe800078e02c9 */
[-C--:B------:R-:W-:Y:S01]  /*5a60*/  HMMA.16816.F32 R60, R112, R182.reuse, R60 ;  /* 0x000000b6703c723c */ /* 0x080fe2000000183c */
[----:B------:R-:W-:Y:S07]  /*5a70*/  LDSM.16.M88.4 R112, [R180+0x1000] ;  /* 0x00100000b470783b */ /* 0x000fee0000000200 */
[----:B------:R-:W-:Y:S01]  /*5a80*/  HMMA.16816.F32 R64, R104, R182, R64 ;  /* 0x000000b66840723c */ /* 0x000fe20000001840 */
[----:B------:R-:W-:Y:S03]  /*5a90*/  LDSM.16.M88.4 R104, [R180] ;  /* 0x00000000b468783b */ /* 0x000fe60000000200 */
[C---:B------:R-:W-:Y:S04]  /*5aa0*/  LEA R182, P0, R229.reuse, R242, 0x2 ;  /* 0x000000f2e5b67211 */ /* 0x040fe800078010ff */
[----:B------:R-:W-:Y:S01]  /*5ab0*/  LEA.HI.X.SX32 R183, R229, R243, 0x2, P0 ;  /* 0x000000f3e5b77211 */ /* 0x000fe200000f16ff */
[-C--:B-1----:R-:W-:Y:S08]  /*5ac0*/  HMMA.16816.F32 R4, R100, R108.reuse, R4 ;  /* 0x0000006c6404723c */ /* 0x082ff00000001804 */
[C---:B------:R-:W-:Y:S08]  /*5ad0*/  HMMA.16816.F32 R8, R184.reuse, R108, R8 ;  /* 0x0000006cb808723c */ /* 0x040ff00000001808 */
[-C--:B------:R-:W-:Y:S08]  /*5ae0*/  HMMA.16816.F32 R12, R184, R110.reuse, R12 ;  /* 0x0000006eb80c723c */ /* 0x080ff0000000180c */
[C---:B------:R-:W-:Y:S01]  /*5af0*/  HMMA.16816.F32 R16, R100.reuse, R110, R16 ;  /* 0x0000006e6410723c */ /* 0x040fe20000001810 */
[----:B------:R-:W1:Y:S07]  /*5b00*/  LDSM.16.MT88.4 R108, [R197+0xd800] ;  /* 0x00d80000c56c783b */ /* 0x000e6e0000004200 */
[-C--:B------:R-:W-:Y:S08]  /*5b10*/  HMMA.16816.F32 R52, R100, R188.reuse, R52 ;  /* 0x000000bc6434723c */ /* 0x080ff00000001834 */
[C---:B------:R-:W-:Y:S04]  /*5b20*/  HMMA.16816.F32 R56, R184.reuse, R188, R56 ;  /* 0x000000bcb838723c */ /* 0x040fe80000001838 */
[C---:B------:R-:W-:Y:S04]  /*5b30*/  LEA R188, P0, R249.reuse, R182, 0x5 ;  /* 0x000000b6f9bc7211 */ /* 0x040fe800078028ff */
[-C--:B------:R-:W-:Y:S03]  /*5b40*/  HMMA.16816.F32 R60, R184, R190.reuse, R60 ;  /* 0x000000beb83c723c */ /* 0x080fe6000000183c */
[C---:B------:R-:W-:Y:S02]  /*5b50*/  LEA.HI.X.SX32 R189, R249.reuse, R183, 0x5, P0 ;  /* 0x000000b7f9bd7211 */ /* 0x040fe400000f2eff */
[C---:B------:R-:W-:Y:S03]  /*5b60*/  LEA R184, P0, R249.reuse, R188, 0x5 ;  /* 0x000000bcf9b87211 */ /* 0x040fe600078028ff */
[----:B------:R-:W-:Y:S01]  /*5b70*/  HMMA.16816.F32 R64, R100, R190, R64 ;  /* 0x000000be6440723c */ /* 0x000fe20000001840 */
[----:B------:R-:W2:Y:S03]  /*5b80*/  LDSM.16.MT88.4 R100, [R197+0xf800] ;  /* 0x00f80000c564783b */ /* 0x000ea60000004200 */
[C---:B------:R-:W-:Y:S02]  /*5b90*/  LEA.HI.X.SX32 R185, R249.reuse, R189, 0x5, P0 ;  /* 0x000000bdf9b97211 */ /* 0x040fe400000f2eff */
[C---:B------:R-:W-:Y:S02]  /*5ba0*/  LEA R190, P0, R249.reuse, R184, 0x5 ;  /* 0x000000b8f9be7211 */ /* 0x040fe400078028ff */
[-C--:B-1----:R-:W-:Y:S05]  /*5bb0*/  HMMA.16816.F32 R4, R104, R108.reuse, R4 ;  /* 0x0000006c6804723c */ /* 0x082fea0000001804 */
[C---:B------:R-:W-:Y:S02]  /*5bc0*/  LEA.HI.X.SX32 R191, R249.reuse, R185, 0x5, P0 ;  /* 0x000000b9f9bf7211 */ /* 0x040fe400000f2eff */
[C---:B------:R-:W-:Y:S01]  /*5bd0*/  LEA R186, P0, R249.reuse, R190, 0x5 ;  /* 0x000000bef9ba7211 */ /* 0x040fe200078028ff */
[C---:B------:R-:W-:Y:S04]  /*5be0*/  HMMA.16816.F32 R8, R112.reuse, R108, R8 ;  /* 0x0000006c7008723c */ /* 0x040fe80000001808 */
[C---:B------:R-:W-:Y:S02]  /*5bf0*/  LEA.HI.X.SX32 R187, R249.reuse, R191, 0x5, P0 ;  /* 0x000000bff9bb7211 */ /* 0x040fe400000f2eff */
[C---:B------:R-:W-:Y:S02]  /*5c00*/  LEA R108, P0, R249.reuse, R186, 0x5 ;  /* 0x000000baf96c7211 */ /* 0x040fe400078028ff */
[-C--:B------:R-:W-:Y:S03]  /*5c10*/  HMMA.16816.F32 R12, R112, R110.reuse, R12 ;  /* 0x0000006e700c723c */ /* 0x080fe6000000180c */
[C---:B------:R-:W-:Y:S05]  /*5c20*/  LEA.HI.X.SX32 R109, R249.reuse, R187, 0x5, P0 ;  /* 0x000000bbf96d7211 */ /* 0x040fea00000f2eff */
[C---:B------:R-:W-:Y:S04]  /*5c30*/  HMMA.16816.F32 R16, R104.reuse, R110, R16 ;  /* 0x0000006e6810723c */ /* 0x040fe80000001810 */
[C---:B------:R-:W-:Y:S04]  /*5c40*/  LEA R110, P0, R249.reuse, R108, 0x5 ;  /* 0x0000006cf96e7211 */ /* 0x040fe800078028ff */
[-C--:B--2---:R-:W-:Y:S03]  /*5c50*/  HMMA.16816.F32 R52, R104, R100.reuse, R52 ;  /* 0x000000646834723c */ /* 0x084fe60000001834 */
[C---:B------:R-:W-:Y:S05]  /*5c60*/  LEA.HI.X.SX32 R111, R249.reuse, R109, 0x5, P0 ;  /* 0x0000006df96f7211 */ /* 0x040fea00000f2eff */
[C---:B------:R-:W-:Y:S04]  /*5c70*/  HMMA.16816.F32 R56, R112.reuse, R100, R56 ;  /* 0x000000647038723c */ /* 0x040fe80000001838 */
[C---:B------:R-:W-:Y:S04]  /*5c80*/  IMAD.WIDE R100, R249.reuse, -0xc0, R110 ;  /* 0xffffff40f9647825 */ /* 0x040fe800078e026e */
[-C--:B------:R-:W-:Y:S03]  /*5c90*/  HMMA.16816.F32 R60, R112, R102.reuse, R60 ;  /* 0x00000066703c723c */ /* 0x080fe6000000183c */
[C---:B------:R-:W-:Y:S04]  /*5ca0*/  LEA R180, P0, R249.reuse, R100, 0x5 ;  /* 0x00000064f9b47211 */ /* 0x040fe800078028ff */
[C---:B------:R-:W-:Y:S01]  /*5cb0*/  LEA.HI.X.SX32 R181, R249.reuse, R101, 0x5, P0 ;  /* 0x00000065f9b57211 */ /* 0x040fe200000f2eff */
[----:B------:R-:W-:Y:S04]  /*5cc0*/  HMMA.16816.F32 R64, R104, R102, R64 ;  /* 0x000000666840723c */ /* 0x000fe80000001840 */
[----:B------:R-:W-:Y:S01]  /*5cd0*/  @P6 IMAD.WIDE.U32 R104, R202, 0x4, R244 ;  /* 0x00000004ca686825 */ /* 0x000fe200078e00f4 */
[C---:B------:R-:W-:Y:S04]  /*5ce0*/  LEA R114, P0, R249.reuse, R180, 0x5 ;  /* 0x000000b4f9727211 */ /* 0x040fe800078028ff */
[----:B------:R-:W5:Y:S01]  /*5cf0*/  @P6 LDG.E R235, desc[UR26][R104.64+-0x100] ;  /* 0xffff001a68eb6981 */ /* 0x000f62000c1e1900 */
[C---:B------:R-:W-:Y:S02]  /*5d00*/  LEA.HI.X.SX32 R115, R249.reuse, R181, 0x5, P0 ;  /* 0x000000b5f9737211 */ /* 0x040fe400000f2eff */
[C---:B------:R-:W-:Y:S01]  /*5d10*/  LEA R112, P0, R249.reuse, R114, 0x5 ;  /* 0x00000072f9707211 */ /* 0x040fe200078028ff */
[----:B------:R1:W5:Y:S03]  /*5d20*/  @P6 LDG.E R234, desc[UR26][R104.64+-0xe0] ;  /* 0xffff201a68ea6981 */ /* 0x000366000c1e1900 */
[C---:B------:R-:W-:Y:S01]  /*5d30*/  LEA.HI.X.SX32 R113, R249.reuse, R115, 0x5, P0 ;  /* 0x00000073f9717211 */ /* 0x040fe200000f2eff */
[----:B------:R-:W-:Y:S01]  /*5d40*/  REDG.E.ADD.F32.FTZ.RN.STRONG.GPU desc[UR26][R242.64], R4 ;  /* 0x00000004f20079a6 */ /* 0x000fe2000c12f31a */
        /* <DEDUP_REMOVED lines=8> */
[----:B------:R4:W-:Y:S01]  /*5dd0*/  REDG.E.ADD.F32.FTZ.RN.STRONG.GPU desc[UR26][R186.64], R9 ;  /* 0x00000009ba0079a6 */ /* 0x0009e2000c12f31a */
[C---:B-1----:R-:W-:Y:S03]  /*5de0*/  LEA R104, P0, R249.reuse, R106, 0x5 ;  /* 0x0000006af9687211 */ /* 0x042fe600078028ff */
[----:B------:R-:W-:Y:S01]  /*5df0*/  REDG.E.ADD.F32.FTZ.RN.STRONG.GPU desc[UR26][R108.64], R10 ;  /* 0x0000000a6c0079a6 */ /* 0x000fe2000c12f31a */
[C---:B------:R-:W-:Y:S03]  /*5e00*/  LEA.HI.X.SX32 R105, R249.reuse, R107, 0x5, P0 ;  /* 0x0000006bf9697211 */ /* 0x040fe600000f2eff */
[----:B------:R-:W-:Y:S01]  /*5e10*/  REDG.E.ADD.F32.FTZ.RN.STRONG.GPU desc[UR26][R110.64], R11 ;  /* 0x0000000b6e0079a6 */ /* 0x000fe2000c12f31a */
[C---:B--2---:R-:W-:Y:S03]  /*5e20*/  IMAD.WIDE R4, R249.reuse, -0xc0, R104 ;  /* 0xffffff40f9047825 */ /* 0x044fe600078e0268 */
[----:B------:R-:W-:Y:S04]  /*5e30*/  REDG.E.ADD.F32.FTZ.RN.STRONG.GPU desc[UR26][R242.64+0x80], R16 ;  /* 0x00008010f20079a6 */ /* 0x000fe8000c12f31a */
[----:B------:R-:W-:Y:S01]  /*5e40*/  REDG.E.ADD.F32.FTZ.RN.STRONG.GPU desc[UR26][R100.64+0x80], R17 ;  /* 0x00008011640079a6 */ /* 0x000fe2000c12f31a */
[C---:B------:R-:W-:Y:S03]  /*5e50*/  LEA R182, P0, R249.reuse, R4, 0x5 ;  /* 0x00000004f9b67211 */ /* 0x040fe600078028ff */
[----:B------:R-:W-:Y:S01]  /*5e60*/  REDG.E.ADD.F32.FTZ.RN.STRONG.GPU desc[UR26][R180.64+0x80], R18 ;  /* 0x00008012b40079a6 */ /* 0x000fe2000c12f31a */
[C---:B------:R-:W-:Y:S02]  /*5e70*/  LEA.HI.X.SX32 R183, R249.reuse, R5, 0x5, P0 ;  /* 0x00000005f9b77211 */ /* 0x040fe400000f2eff */
[C---:B---3--:R-:W-:Y:S01]  /*5e80*/  LEA R188, P0, R249.reuse, R182, 0x5 ;  /* 0x000000b6f9bc7211 */ /* 0x048fe200078028ff */
[----:B------:R-:W-:Y:S03]  /*5e90*/  REDG.E.ADD.F32.FTZ.RN.STRONG.GPU desc[UR26][R114.64+0x80], R19 ;  /* 0x00008013720079a6 */ /* 0x000fe6000c12f31a */
[C---:B------:R-:W-:Y:S01]  /*5ea0*/  LEA.HI.X.SX32 R189, R249.reuse, R183, 0x5, P0 ;  /* 0x000000b7f9bd7211 */ /* 0x040fe200000f2eff */
[----:B------:R1:W-:Y:S01]  /*5eb0*/  REDG.E.ADD.F32.FTZ.RN.STRONG.GPU desc[UR26][R112.64+0x80], R12 ;  /* 0x0000800c700079a6 */ /* 0x0003e2000c12f31a */
[C---:B------:R-:W-:Y:S03]  /*5ec0*/  LEA R6, P0, R249.reuse, R188, 0x5 ;  /* 0x000000bcf9067211 */ /* 0x040fe600078028ff */
[----:B------:R-:W-:Y:S01]  /*5ed0*/  REDG.E.ADD.F32.FTZ.RN.STRONG.GPU desc[UR26][R102.64+0x80], R13 ;  /* 0x0000800d660079a6 */ /* 0x000fe2000c12f31a */
[C---:B----4-:R-:W-:Y:S02]  /*5ee0*/  LEA.HI.X.SX32 R7, R249.reuse, R189, 0x5, P0 ;  /* 0x000000bdf9077211 */ /* 0x050fe400000f2eff */
[C---:B------:R-:W-:Y:S01]  /*5ef0*/  LEA R184, P0, R249.reuse, R6, 0x5 ;  /* 0x00000006f9b87211 */ /* 0x040fe200078028ff */
[----:B------:R-:W-:Y:S03]  /*5f00*/  REDG.E.ADD.F32.FTZ.RN.STRONG.GPU desc[UR26][R106.64+0x80], R14 ;  /* 0x0000800e6a0079a6 */ /* 0x000fe6000c12f31a */
[C---:B------:R-:W-:Y:S01]  /*5f10*/  LEA.HI.X.SX32 R185, R249.reuse, R7, 0x5, P0 ;  /* 0x00000007f9b97211 */ /* 0x040fe200000f2eff */
        /* <DEDUP_REMOVED lines=8> */
[----:B-1----:R-:W-:Y:S03]  /*5fa0*/  IMAD.MOV.U32 R112, RZ, RZ, R206 ;  /* 0x000000ffff707224 */ /* 0x002fe600078e00ce */
[----:B------:R-:W-:Y:S01]  /*5fb0*/  REDG.E.ADD.F32.FTZ.RN.STRONG.GPU desc[UR26][R188.64+0x100], R55 ;  /* 0x00010037bc0079a6 */ /* 0x000fe2000c12f31a */
[C---:B------:R-:W-:Y:S03]  /*5fc0*/  IMAD.WIDE R8, R249.reuse, -0xc0, R186 ;  /* 0xffffff40f9087825 */ /* 0x040fe600078e02ba */
[----:B------:R-:W-:Y:S01]  /*5fd0*/  REDG.E.ADD.F32.FTZ.RN.STRONG.GPU desc[UR26][R6.64+0x100], R56 ;  /* 0x00010038060079a6 */ /* 0x000fe2000c12f31a */
[----:B------:R-:W-:Y:S01]  /*5fe0*/  @P4 VIADD R112, R196, 0xffffffc0 ;  /* 0xffffffc0c4704836 */ /* 0x000fe20000000000 */
[C---:B------:R-:W-:Y:S02]  /*5ff0*/  LEA R108, P0, R249.reuse, R8, 0x5 ;  /* 0x00000008f96c7211 */ /* 0x040fe400078028ff */
[----:B------:R-:W-:Y:S02]  /*6000*/  REDG.E.ADD.F32.FTZ.RN.STRONG.GPU desc[UR26][R184.64+0x100], R57 ;  /* 0x00010039b80079a6 */ /* 0x000fe4000c12f31a */
[C---:B------:R-:W-:Y:S02]  /*6010*/  LEA.HI.X.SX32 R109, R249.reuse, R9, 0x5, P0 ;  /* 0x00000009f96d7211 */ /* 0x040fe400000f2eff */
        /* <DEDUP_REMOVED lines=15> */
[C---:B--2---:R-:W-:Y:S03]  /*6110*/  LEA R104, P0, R249.reuse, R114, 0x5 ;  /* 0x00000072f9687211 */ /* 0x044fe600078028ff */
[----:B------:R-:W-:Y:S01]  /*6120*/  LDSM.16.MT88.4 R4, [R196+-0x2000] ;  /* 0xffe00000c404783b */ /* 0x000fe20000004200 */
[----:B------:R-:W-:Y:S03]  /*6130*/  LEA.HI.X.SX32 R105, R249, R115, 0x5, P0 ;  /* 0x00000073f9697211 */ /* 0x000fe600000f2eff */
        /* <DEDUP_REMOVED lines=62> */
[----:B------:R-:W3:Y:S01]  /*6520*/  S2R R2, SR_TID.X ;  /* 0x0000000000027919 */ /* 0x000ee20000002100 */
[----:B------:R-:W4:Y:S01]  /*6530*/  LDCU UR5, c[0x0][0x4fc] ;  /* 0x00009f80ff0577ac */ /* 0x000f220008000800 */
        /* <DEDUP_REMOVED lines=13> */
[C---:B-1----:R-:W-:Y:S01]  /*6610*/  SHF.L.U32 R3, R0.reuse, 0x4, RZ ;  /* 0x0000000400037819 */ /* 0x042fe200000006ff */
[----:B------:R-:W-:Y:S01]  /*6620*/  FMUL.FTZ R77, R77, UR4 ;  /* 0x000000044d4d7c20 */ /* 0x000fe20008410000 */
[----:B------:R-:W-:Y:S01]  /*6630*/  SHF.L.U32 R4, R0, 0x5, RZ ;  /* 0x0000000500047819 */ /* 0x000fe200000006ff */
[----:B------:R-:W-:Y:S01]  /*6640*/  FMUL.FTZ R78, R78, UR4 ;  /* 0x000000044e4e7c20 */ /* 0x000fe20008410000 */
[----:B------:R-:W-:Y:S01]  /*6650*/  SHF.R.U32.HI R5, RZ, 0x3, R0 ;  /* 0x00000003ff057819 */ /* 0x000fe20000011600 */
[----:B------:R-:W-:Y:S01]  /*6660*/  FMUL.FTZ R79, R79, UR4 ;  /* 0x000000044f4f7c20 */ /* 0x000fe20008410000 */
[----:B------:R-:W-:Y:S01]  /*6670*/  LOP3.LUT R6, R3, 0x1c0, RZ, 0xc0, !PT ;  /* 0x000001c003067812 */ /* 0x000fe200078ec0ff */
[----:B------:R-:W-:Y:S01]  /*6680*/  FMUL.FTZ R84, R84, UR4 ;  /* 0x0000000454547c20 */ /* 0x000fe20008410000 */
[----:B------:R-:W-:Y:S01]  /*6690*/  SHF.L.U32 R0, R0, 0x1, RZ ;  /* 0x0000000100007819 */ /* 0x000fe200000006ff */
[----:B------:R-:W-:Y:S01]  /*66a0*/  FMUL.FTZ R85, R85, UR4 ;  /* 0x0000000455557c20 */ /* 0x000fe20008410000 */
[----:B------:R-:W-:Y:S01]  /*66b0*/  LOP3.LUT R3, R4, 0x400, RZ, 0xc0, !PT ;  /* 0x0000040004037812 */ /* 0x000fe200078ec0ff */
[----:B------:R-:W-:Y:S01]  /*66c0*/  FMUL.FTZ R86, R86, UR4 ;  /* 0x0000000456567c20 */ /* 0x000fe20008410000 */
[----:B------:R-:W-:Y:S01]  /*66d0*/  LOP3.LUT R7, R6, 0x18, R5, 0xf8, !PT ;  /* 0x0000001806077812 */ /* 0x000fe200078ef805 */
[----:B------:R-:W-:Y:S01]  /*66e0*/  FMUL.FTZ R87, R87, UR4 ;  /* 0x0000000457577c20 */ /* 0x000fe20008410000 */
[--C-:B------:R-:W-:Y:S01]  /*66f0*/  LOP3.LUT R3, R3, 0x6, R0.reuse, 0xf8, !PT ;  /* 0x0000000603037812 */ /* 0x100fe200078ef800 */
[----:B------:R-:W-:Y:S01]  /*6700*/  FMUL.FTZ R96, R96, UR4 ;  /* 0x0000000460607c20 */ /* 0x000fe20008410000 */
[----:B------:R-:W-:Y:S01]  /*6710*/  LOP3.LUT R0, R7, 0x38, R0, 0x78, !PT ;  /* 0x0000003807007812 */ /* 0x000fe200078e7800 */
[----:B------:R-:W-:Y:S01]  /*6720*/  FMUL.FTZ R97, R97, UR4 ;  /* 0x0000000461617c20 */ /* 0x000fe20008410000 */
[----:B---3--:R-:W-:Y:S01]  /*6730*/  LOP3.LUT P0, RZ, R2, 0x10, RZ, 0xc0, !PT ;  /* 0x0000001002ff7812 */ /* 0x008fe2000780c0ff */
[----:B------:R-:W-:Y:S01]  /*6740*/  FMUL.FTZ R98, R98, UR4 ;  /* 0x0000000462627c20 */ /* 0x000fe20008410000 */
[----:B------:R-:W-:Y:S01]  /*6750*/  LOP3.LUT R0, R3, R0, RZ, 0xfc, !PT ;  /* 0x0000000003007212 */ /* 0x000fe200078efcff */
[----:B------:R-:W-:Y:S01]  /*6760*/  FMUL.FTZ R99, R99, UR4 ;  /* 0x0000000463637c20 */ /* 0x000fe20008410000 */
[----:B------:R-:W-:Y:S01]  /*6770*/  F2FP.F16.F32.PACK_AB R68, R69, R68 ;  /* 0x000000444544723e */ /* 0x000fe200000000ff */
[----:B------:R-:W-:Y:S01]  /*6780*/  FMUL.FTZ R88, R88, UR4 ;  /* 0x0000000458587c20 */ /* 0x000fe20008410000 */
[----:B------:R-:W-:Y:S01]  /*6790*/  LEA R3, R0, UR18, 0x1 ;  /* 0x0000001200037c11 */ /* 0x000fe2000f8e08ff */
[----:B------:R-:W-:Y:S01]  /*67a0*/  BAR.SYNC.DEFER_BLOCKING 0x0 ;  /* 0x0000000000007b1d */ /* 0x000fe20000010000 */
[----:B------:R-:W-:Y:S01]  /*67b0*/  F2FP.F16.F32.PACK_AB R70, R71, R70 ;  /* 0x000000464746723e */ /* 0x000fe200000000ff */
[----:B------:R-:W-:Y:S01]  /*67c0*/  FMUL.FTZ R89, R89, UR4 ;  /* 0x0000000459597c20 */ /* 0x000fe20008410000 */
[C---:B------:R-:W-:Y:S01]  /*67d0*/  IADD3 R0, PT, PT, R3.reuse, 0xc000, RZ ;  /* 0x0000c00003007810 */ /* 0x040fe20007ffe0ff */
[----:B------:R-:W-:Y:S01]  /*67e0*/  FMUL.FTZ R90, R90, UR4 ;  /* 0x000000045a5a7c20 */ /* 0x000fe20008410000 */
[----:B------:R-:W-:Y:S01]  /*67f0*/  IADD3 R7, PT, PT, R3, 0xc040, RZ ;  /* 0x0000c04003077810 */ /* 0x000fe20007ffe0ff */
        /* <DEDUP_REMOVED lines=112> */
.L_x_661:
[----:B------:R-:W2:Y:S01]  /*6f00*/  LDCU.64 UR12, c[0x0][0x5c0] ;  /* 0x0000b800ff0c77ac */ /* 0x000ea20008000a00 */
[----:B-1----:R-:W-:-:S05]  /*6f10*/  IADD3 R30, PT, PT, R239, R240, RZ ;  /* 0x000000f0ef1e7210 */ /* 0x002fca0007ffe0ff */
[C---:B--2---:R-:W-:Y:S02]  /*6f20*/  IMAD R28, R30.reuse, UR13, RZ ;  /* 0x0000000d1e1c7c24 */ /* 0x044fe4000f8e02ff */
[----:B------:R-:W-:-:S05]  /*6f30*/  IMAD.WIDE.U32 R30, R30, UR12, RZ ;  /* 0x0000000c1e1e7c25 */ /* 0x000fca000f8e00ff */
[----:B------:R-:W-:Y:S02]  /*6f40*/  IADD3 R28, PT, PT, R31, R28, RZ ;  /* 0x0000001c1f1c7210 */ /* 0x000fe40007ffe0ff */
.L_x_662:
        /* <DEDUP_REMOVED lines=12> */
.L_x_663:
[----:B------:R-:W1:Y:S01]  /*7010*/  LDCU.64 UR6, c[0x0][0x5c8] ;  /* 0x0000b900ff0677ac */ /* 0x000e620008000a00 */
[----:B------:R-:W-:-:S05]  /*7020*/  IADD3 R6, PT, PT, R239, R240, RZ ;  /* 0x000000f0ef067210 */ /* 0x000fca0007ffe0ff */
[C---:B-1----:R-:W-:Y:S02]  /*7030*/  IMAD R0, R6.reuse, UR7, RZ ;  /* 0x0000000706007c24 */ /* 0x042fe4000f8e02ff */
[----:B------:R-:W-:-:S05]  /*7040*/  IMAD.WIDE.U32 R6, R6, UR6, RZ ;  /* 0x0000000606067c25 */ /* 0x000fca000f8e00ff */
[----:B------:R-:W-:Y:S02]  /*7050*/  IADD3 R0, PT, PT, R7, R0, RZ ;  /* 0x0000000007007210 */ /* 0x000fe40007ffe0ff */
[----:B------:R-:W-:-:S07]  /*7060*/  MOV R4, R6 ;  /* 0x0000000600047202 */ /* 0x000fce0000000f00 */
.L_x_664:
[----:B------:R-:W-:Y:S01]  /*7070*/  BAR.SYNC.DEFER_BLOCKING 0x0 ;  /* 0x0000000000007b1d */ /* 0x000fe20000010000 */
[----:B------:R-:W-:Y:S01]  /*7080*/  IMAD.SHL.U32 R6, R2, 0x8, RZ ;  /* 0x0000000802067824 */ /* 0x000fe200078e00ff */
[----:B------:R-:W-:Y:S01]  /*7090*/  USHF.L.U32 UR14, UR25, 0x6, URZ ;  /* 0x00000006190e7899 */ /* 0x000fe200080006ff */
[----:B------:R-:W-:Y:S01]  /*70a0*/  LOP3.LUT R36, R204, 0x40, RZ, 0xfc, !PT ;  /* 0x00000040cc247812 */ /* 0x000fe200078efcff */
[----:B------:R-:W-:Y:S02]  /*70b0*/  USHF.L.U32 UR4, UR25, 0x6, URZ ;  /* 0x0000000619047899 */ /* 0x000fe400080006ff */
[----:B------:R-:W-:Y:S01]  /*70c0*/  LOP3.LUT R3, R6, 0x1f8, RZ, 0xc0, !PT ;  /* 0x000001f806037812 */ /* 0x000fe200078ec0ff */
[----:B------:R-:W-:Y:S01]  /*70d0*/  UIMAD.WIDE.U32 UR16, UR14, UR12, URZ ;  /* 0x0000000c0e1072a5 */ /* 0x000fe2000f8e00ff */
[----:B------:R-:W-:Y:S01]  /*70e0*/  BSSY.RECONVERGENT B0, `(.L_x_665) ;  /* 0x000002a000007945 */ /* 0x000fe20003800200 */
[----:B------:R-:W-:Y:S01]  /*70f0*/  USHF.R.S32.HI UR15, URZ, 0x1f, UR14 ;  /* 0x0000001fff0f7899 */ /* 0x000fe2000801140e */
[----:B------:R-:W-:Y:S01]  /*7100*/  LOP3.LUT R3, R3, 0x38, R2, 0x78, !PT ;  /* 0x0000003803037812 */ /* 0x000fe200078e7802 */
[----:B------:R-:W-:-:S02]  /*7110*/  VIADD R237, R237, -UR4 ;  /* 0x80000004eded7c36 */ /* 0x000fc40008000000 */
[----:B------:R-:W-:Y:S01]  /*7120*/  UIMAD UR5, UR15, UR12, URZ ;  /* 0x0000000c0f0572a4 */ /* 0x000fe2000f8e02ff */
[----:B------:R-:W-:Y:S02]  /*7130*/  LOP3.LUT R3, R3, 0x1e00, R6, 0xf8, !PT ;  /* 0x00001e0003037812 */ /* 0x000fe400078ef806 */
[----:B------:R-:W1:Y:S01]  /*7140*/  LDC.64 R6, c[0x0][0x5d8] ;  /* 0x00017600ff067b82 */ /* 0x000e620000000a00 */
[----:B------:R-:W-:Y:S01]  /*7150*/  UIMAD UR5, UR14, UR13, UR5 ;  /* 0x0000000d0e0572a4 */ /* 0x000fe2000f8e0205 */
[----:B------:R-:W-:Y:S02]  /*7160*/  LEA R38, R3, UR20, 0x1 ;  /* 0x0000001403267c11 */ /* 0x000fe4000f8e08ff */
[----:B------:R-:W-:Y:S02]  /*7170*/  LOP3.LUT R3, R204, UR16, RZ, 0xfc, !PT ;  /* 0x00000010cc037c12 */ /* 0x000fe4000f8efcff */
[C---:B------:R-:W-:Y:S01]  /*7180*/  ISETP.GE.AND P2, PT, R5.reuse, R237, PT ;  /* 0x000000ed0500720c */ /* 0x040fe20003f46270 */
[----:B------:R-:W-:Y:S01]  /*7190*/  IMAD.U32 R29, RZ, RZ, UR5 ;  /* 0x00000005ff1d7e24 */ /* 0x000fe2000f8e00ff */
[----:B------:R2:W3:Y:S01]  /*71a0*/  LDS.128 R24, [R38+0xd000] ;  /* 0x00d0000026187984 */ /* 0x0004e20000000c00 */
[----:B------:R-:W-:Y:S01]  /*71b0*/  IADD3 R42, P0, PT, R30, R3, RZ ;  /* 0x000000031e2a7210 */ /* 0x000fe20007f1e0ff */
[----:B------:R-:W-:Y:S01]  /*71c0*/  VIADD R30, R5, 0x20 ;  /* 0x00000020051e7836 */ /* 0x000fe20000000000 */
[----:B------:R-:W4:Y:S01]  /*71d0*/  LDC.64 R2, c[0x0][0x5e0] ;  /* 0x00017800ff027b82 */ /* 0x000f220000000a00 */
[----:B------:R2:W2:Y:S01]  /*71e0*/  LDS.128 R20, [R38+0x10000] ;  /* 0x0100000026147984 */ /* 0x0004a20000000c00 */
[----:B------:R-:W-:-:S02]  /*71f0*/  IADD3.X R43, PT, PT, R28, UR17, R29, P0, !PT ;  /* 0x000000111c2b7c10 */ /* 0x000fc400087fe41d */
[----:B------:R-:W-:Y:S01]  /*7200*/  ISETP.GE.AND P4, PT, R30, R237, PT ;  /* 0x000000ed1e00720c */ /* 0x000fe20003f86270 */
[----:B------:R1:W2:Y:S04]  /*7210*/  LDS.128 R16, [R38+0x11000] ;  /* 0x0110000026107984 */ /* 0x0002a80000000c00 */
[----:B------:R1:W2:Y:S04]  /*7220*/  LDS.128 R12, [R38+0x12000] ;  /* 0x01200000260c7984 */ /* 0x0002a80000000c00 */
[----:B------:R1:W2:Y:S02]  /*7230*/  LDS.128 R8, [R38+0x13000] ;  /* 0x0130000026087984 */ /* 0x0002a40000000c00 */
[----:B-1----:R-:W-:Y:S01]  /*7240*/  IMAD.WIDE.U32 R42, R6, UR19, R42 ;  /* 0x00000013062a7c25 */ /* 0x002fe2000f8e002a */
[----:B------:R-:W-:-:S03]  /*7250*/  IADD3 R6, P0, PT, R5, 0x20, RZ ;  /* 0x0000002005067810 */ /* 0x000fc60007f1e0ff */
[----:B------:R-:W-:Y:S02]  /*7260*/  IMAD R39, R7, UR19, R43 ;  /* 0x0000001307277c24 */ /* 0x000fe4000f8e022b */
[----:B------:R-:W-:Y:S02]  /*7270*/  IMAD.U32 R7, RZ, RZ, UR6 ;  /* 0x00000006ff077e24 */ /* 0x000fe4000f8e00ff */
[----:B------:R-:W-:Y:S01]  /*7280*/  IMAD.X R37, RZ, RZ, RZ, P0 ;  /* 0x000000ffff257224 */ /* 0x000fe200000e06ff */
[----:B---3--:R-:W-:Y:S06]  /*7290*/  @P2 BRA `(.L_x_666) ;  /* 0x0000000000382947 */ /* 0x008fec0003800000 */
[----:B------:R-:W1:Y:S01]  /*72a0*/  LDCU UR16, c[0x0][0x440] ;  /* 0x00008800ff1077ac */ /* 0x000e620008000800 */
[----:B------:R-:W3:Y:S01]  /*72b0*/  LDS.128 R32, [R38+0xe000] ;  /* 0x00e0000026207984 */ /* 0x000ee20000000c00 */
[----:B------:R-:W-:Y:S01]  /*72c0*/  IMAD.MOV.U32 R40, RZ, RZ, R42 ;  /* 0x000000ffff287224 */ /* 0x000fe200078e002a */
[----:B------:R-:W4:Y:S01]  /*72d0*/  LDCU.64 UR4, c[0x0][0x560] ;  /* 0x0000ac00ff0477ac */ /* 0x000f220008000a00 */
[----:B------:R-:W-:Y:S02]  /*72e0*/  IMAD.MOV.U32 R41, RZ, RZ, R39 ;  /* 0x000000ffff297224 */ /* 0x000fe400078e0027 */
[----:B------:R-:W-:-:S04]  /*72f0*/  IMAD.WIDE.U32 R46, R5, UR12, R40 ;  /* 0x0000000c052e7c25 */ /* 0x000fc8000f8e0028 */
[----:B------:R-:W-:Y:S01]  /*7300*/  IMAD R40, R5, UR13, R47 ;  /* 0x0000000d05287c24 */ /* 0x000fe2000f8e022f */
[----:B-1----:R-:W-:Y:S02]  /*7310*/  ISETP.GE.AND P1, PT, R204, UR16, PT ;  /* 0x00000010cc007c0c */ /* 0x002fe4000bf26270 */
[----:B------:R-:W-:Y:S02]  /*7320*/  ISETP.GE.AND P0, PT, R36, UR16, PT ;  /* 0x0000001024007c0c */ /* 0x000fe4000bf06270 */
[----:B----4-:R-:W-:-:S04]  /*7330*/  LEA R44, P3, R46, UR4, 0x1 ;  /* 0x000000042e2c7c11 */ /* 0x010fc8000f8608ff */
[----:B------:R-:W-:-:S05]  /*7340*/  LEA.HI.X R45, R46, UR5, R40, 0x1, P3 ;  /* 0x000000052e2d7c11 */ /* 0x000fca00098f0c28 */
[----:B------:R-:W1:Y:S04]  /*7350*/  @!P1 LDS.128 R28, [R38+0xc000] ;  /* 0x00c00000261c9984 */ /* 0x000e680000000c00 */
[----:B---3--:R3:W-:Y:S04]  /*7360*/  @!P0 STG.E.128 desc[UR26][R44.64+0x80], R32 ;  /* 0x000080202c008986 */ /* 0x0087e8000c101d1a */
[----:B-1----:R3:W-:Y:S02]  /*7370*/  @!P1 STG.E.128 desc[UR26][R44.64], R28 ;  /* 0x0000001c2c009986 */ /* 0x0027e4000c101d1a */
.L_x_666:
[----:B------:R-:W-:Y:S05]  /*7380*/  BSYNC.RECONVERGENT B0 ;  /* 0x0000000000007941 */ /* 0x000fea0003800200 */
.L_x_665:
[----:B---3--:R1:W3:Y:S01]  /*7390*/  LDS.128 R28, [R38+0xf000] ;  /* 0x00f00000261c7984 */ /* 0x0082e20000000c00 */
[----:B------:R-:W-:Y:S04]  /*73a0*/  BSSY.RECONVERGENT B0, `(.L_x_667) ;  /* 0x000000f000007945 */ /* 0x000fe80003800200 */
[----:B------:R-:W-:Y:S05]  /*73b0*/  @P4 BRA `(.L_x_668) ;  /* 0x0000000000344947 */ /* 0x000fea0003800000 */
[----:B------:R-:W4:Y:S01]  /*73c0*/  LDCU UR16, c[0x0][0x440] ;  /* 0x00008800ff1077ac */ /* 0x000f220008000800 */
[----:B------:R-:W-:Y:S02]  /*73d0*/  IMAD R33, R37, UR12, RZ ;  /* 0x0000000c25217c24 */ /* 0x000fe4000f8e02ff */
[----:B-12---:R-:W-:Y:S01]  /*73e0*/  IMAD.MOV.U32 R38, RZ, RZ, R42 ;  /* 0x000000ffff267224 */ /* 0x006fe200078e002a */
        /* <DEDUP_REMOVED lines=8> */
[----:B------:R1:W-:Y:S04]  /*7470*/  @!P1 STG.E.128 desc[UR26][R32.64], R24 ;  /* 0x0000001820009986 */ /* 0x0003e8000c101d1a */
[----:B---3--:R1:W-:Y:S02]  /*7480*/  @!P0 STG.E.128 desc[UR26][R32.64+0x80], R28 ;  /* 0x0000801c20008986 */ /* 0x0083e4000c101d1a */
.L_x_668:
[----:B------:R-:W-:Y:S05]  /*7490*/  BSYNC.RECONVERGENT B0 ;  /* 0x0000000000007941 */ /* 0x000fea0003800200 */
.L_x_667:
[----:B-1----:R-:W-:Y:S01]  /*74a0*/  MOV R24, R204 ;  /* 0x000000cc00187202 */ /* 0x002fe20000000f00 */
[----:B------:R-:W-:Y:S01]  /*74b0*/  UIMAD UR15, UR15, UR6, URZ ;  /* 0x000000060f0f72a4 */ /* 0x000fe2000f8e02ff */
[----:B------:R-:W-:Y:S01]  /*74c0*/  MOV R25, RZ ;  /* 0x000000ff00197202 */ /* 0x000fe20000000f00 */
[----:B------:R-:W-:Y:S02]  /*74d0*/  BSSY.RECONVERGENT B0, `(.L_x_669) ;  /* 0x0000013000007945 */ /* 0x000fe40003800200 */
[----:B------:R-:W-:Y:S01]  /*74e0*/  UIMAD UR15, UR14, UR7, UR15 ;  /* 0x000000070e0f72a4 */ /* 0x000fe2000f8e020f */
[----:B------:R-:W-:-:S03]  /*74f0*/  IMAD.WIDE.U32 R24, R7, UR14, R24 ;  /* 0x0000000e07187c25 */ /* 0x000fc6000f8e0018 */
[----:B------:R-:W-:-:S04]  /*7500*/  IADD3 R24, P0, PT, R4, R24, RZ ;  /* 0x0000001804187210 */ /* 0x000fc80007f1e0ff */
[----:B------:R-:W-:-:S03]  /*7510*/  IADD3.X R25, PT, PT, R0, UR15, R25, P0, !PT ;  /* 0x0000000f00197c10 */ /* 0x000fc600087fe419 */
[----:B----4-:R-:W-:-:S04]  /*7520*/  IMAD.WIDE.U32 R24, R2, UR19, R24 ;  /* 0x0000001302187c25 */ /* 0x010fc8000f8e0018 */
[----:B------:R-:W-:Y:S01]  /*7530*/  IMAD R3, R3, UR19, R25 ;  /* 0x0000001303037c24 */ /* 0x000fe2000f8e0219 */
[----:B------:R-:W-:Y:S06]  /*7540*/  @P2 BRA `(.L_x_670) ;  /* 0x00000000002c2947 */ /* 0x000fec0003800000 */
[----:B------:R-:W1:Y:S01]  /*7550*/  LDCU UR12, c[0x0][0x440] ;  /* 0x00008800ff0c77ac */ /* 0x000e620008000800 */
[----:B------:R-:W-:Y:S01]  /*7560*/  IMAD.MOV.U32 R2, RZ, RZ, R24 ;  /* 0x000000ffff027224 */ /* 0x000fe200078e0018 */
[----:B------:R-:W4:Y:S03]  /*7570*/  LDCU.64 UR4, c[0x0][0x568] ;  /* 0x0000ad00ff0477ac */ /* 0x000f260008000a00 */
[----:B------:R-:W-:-:S04]  /*7580*/  IMAD.WIDE.U32 R26, R5, UR6, R2 ;  /* 0x00000006051a7c25 */ /* 0x000fc8000f8e0002 */
[----:B------:R-:W-:Y:S01]  /*7590*/  IMAD R5, R5, UR7, R27 ;  /* 0x0000000705057c24 */ /* 0x000fe2000f8e021b */
[----:B-1----:R-:W-:Y:S02]  /*75a0*/  ISETP.GE.AND P1, PT, R204, UR12, PT ;  /* 0x0000000ccc007c0c */ /* 0x002fe4000bf26270 */
[----:B------:R-:W-:Y:S02]  /*75b0*/  ISETP.GE.AND P0, PT, R36, UR12, PT ;  /* 0x0000000c24007c0c */ /* 0x000fe4000bf06270 */
[----:B----4-:R-:W-:-:S04]  /*75c0*/  LEA R4, P2, R26, UR4, 0x1 ;  /* 0x000000041a047c11 */ /* 0x010fc8000f8408ff */
[----:B------:R-:W-:-:S05]  /*75d0*/  LEA.HI.X R5, R26, UR5, R5, 0x1, P2 ;  /* 0x000000051a057c11 */ /* 0x000fca00090f0c05 */
[----:B--2---:R1:W-:Y:S04]  /*75e0*/  @!P1 STG.E.128 desc[UR26][R4.64], R20 ;  /* 0x0000001404009986 */ /* 0x0043e8000c101d1a */
[----:B------:R1:W-:Y:S02]  /*75f0*/  @!P0 STG.E.128 desc[UR26][R4.64+0x80], R12 ;  /* 0x0000800c04008986 */ /* 0x0003e4000c101d1a */
.L_x_670:
[----:B------:R-:W-:Y:S05]  /*7600*/  BSYNC.RECONVERGENT B0 ;  /* 0x0000000000007941 */ /* 0x000fea0003800200 */
.L_x_669:
        /* <DEDUP_REMOVED lines=12> */
[----:B--2---:R4:W-:Y:S04]  /*76d0*/  @!P1 STG.E.128 desc[UR26][R4.64], R16 ;  /* 0x0000001004009986 */ /* 0x0049e8000c101d1a */
[----:B------:R4:W-:Y:S02]  /*76e0*/  @!P0 STG.E.128 desc[UR26][R4.64+0x80], R8 ;  /* 0x0000800804008986 */ /* 0x0009e4000c101d1a */
.L_x_637:
[----:B------:R-:W-:Y:S05]  /*76f0*/  BSYNC.RECONVERGENT B1 ;  /* 0x0000000000017941 */ /* 0x000fea0003800200 */
.L_x_615:
[----:B------:R-:W2:Y:S01]  /*7700*/  LDCU UR5, c[0x0][0x438] ;  /* 0x00008700ff0577ac */ /* 0x000ea20008000800 */
[----:B------:R-:W1:Y:S01]  /*7710*/  LDC R0, c[0x0][0x438] ;  /* 0x00010e00ff007b82 */ /* 0x000e620000000800 */
        /* <DEDUP_REMOVED lines=9> */
.L_x_672:
        /* <DEDUP_REMOVED lines=13> */
.L_x_1256:


//--------------------- .text._ZN5flash44flash_bwd_dq_dk_dv_loop_seqk_parallel_kernelI23Flash_bwd_kernel_traitsILi128ELi64ELi64ELi8ELi4ELi2ELi2ELb1ELb0EN7cutlass6half_tE19Flash_kernel_traitsILi128ELi64ELi64ELi8ES3_EELb0ELb1ELb0ELb1ELb0ELb0ELb1EEEvNS_16Flash_bwd_paramsE --------------------------
	.section	.text._ZN5flash44flash_bwd_dq_dk_dv_loop_seqk_parallel_kernelI23Flash_bwd_kernel_traitsILi128ELi64ELi64ELi8ELi4ELi2ELi2ELb1ELb0EN7cutlass6half_tE19Flash_kernel_traitsILi128ELi64ELi64ELi8ES3_EELb0ELb1ELb0ELb1ELb0ELb0ELb1EEEvNS_16Flash_bwd_paramsE,"ax",@progbits
	.align	128
        .global         _ZN5flash44flash_bwd_dq_dk_dv_loop_seqk_parallel_kernelI23Flash_bwd_kernel_traitsILi128ELi64ELi64ELi8ELi4ELi2ELi2ELb1ELb0EN7cutlass6half_tE19Flash_kernel_traitsILi128ELi64ELi64ELi8ES3_EELb0ELb1ELb0ELb1ELb0ELb0ELb1EEEvNS_16Flash_bwd_paramsE
        .type           _ZN5flash44flash_bwd_dq_dk_dv_loop_seqk_parallel_kernelI23Flash_bwd_kernel_traitsILi128ELi64ELi64ELi8ELi4ELi2ELi2ELb1ELb0EN7cutlass6half_tE19Flash_kernel_traitsILi128ELi64ELi64ELi8ES3_EELb0ELb1ELb0ELb1ELb0ELb0ELb1EEEvNS_16Flash_bwd_paramsE,@function
        .size           _ZN5flash44flash_bwd_dq_dk_dv_loop_seqk_parallel_kernelI23Flash_bwd_kernel_traitsILi128ELi64ELi64ELi8ELi4ELi2ELi2ELb1ELb0EN7cutlass6half_tE19Flash_kernel_traitsILi128ELi64ELi64ELi8ES3_EELb0ELb1ELb0ELb1ELb0ELb0ELb1EEEvNS_16Flash_bwd_paramsE,(.L_x_1257 - _ZN5flash44flash_bwd_dq_dk_dv_loop_seqk_parallel_kernelI23Flash_bwd_kernel_traitsILi128ELi64ELi64ELi8ELi4ELi2ELi2ELb1ELb0EN7cutlass6half_tE19Flash_kernel_traitsILi128ELi64ELi64ELi8ES3_EELb0ELb1ELb0ELb1ELb0ELb0ELb1EEEvNS_16Flash_bwd_paramsE)
        .other          _ZN5flash44flash_bwd_dq_dk_dv_loop_seqk_parallel_kernelI23Flash_bwd_kernel_traitsILi128ELi64ELi64ELi8ELi4ELi2ELi2ELb1ELb0EN7cutlass6half_tE19Flash_kernel_traitsILi128ELi64ELi64ELi8ES3_EELb0ELb1ELb0ELb1ELb0ELb0ELb1EEEvNS_16Flash_bwd_paramsE,@"STO_CUDA_ENTRY STV_DEFAULT"
_ZN5flash44flash_bwd_dq_dk_dv_loop_seqk_parallel_kernelI23Flash_bwd_kernel_traitsILi128ELi64ELi64ELi8ELi4ELi2ELi2ELb1ELb0EN7cutlass6half_tE19Flash_kernel_traitsILi128ELi64ELi64ELi8ES3_EELb0ELb1ELb0ELb1ELb0ELb0ELb1EEEvNS_16Flash_bwd_paramsE:
.text._ZN5flash44flash_bwd_dq_dk_dv_loop_seqk_parallel_kernelI23Flash_bwd_kernel_traitsILi128ELi64ELi64ELi8ELi4ELi2ELi2ELb1ELb0EN7cutlass6half_tE19Flash_kernel_traitsILi128ELi64ELi64ELi8ES3_EELb0ELb1ELb0ELb1ELb0ELb0ELb1EEEvNS_16Flash_bwd_paramsE:
        /* <DEDUP_REMOVED lines=34> */
[----:B------:R-:W-:-:S02]  /*0220*/  LOP3.LUT R209, R209, 0x20, R3, 0x78, !PT ;  /* 0x00000020d1d17812 */ /* 0x000fc400078e7803 */
[----:B------:R-:W-:Y:S02]  /*0230*/  LOP3.LUT R208, R208, 0x7, R3, 0xf8, !PT ;  /* 0x00000007d0d07812 */ /* 0x000fe400078ef803 */
[----:B------:R-:W-:Y:S02]  /*0240*/  LOP3.LUT R3, R0, 0x200, RZ, 0xc0, !PT ;  /* 0x0000020000037812 */ /* 0x000fe400078ec0ff */
[--C-:B------:R-:W-:Y:S02]  /*0250*/  LOP3.LUT R209, R209, 0x1c0, R207.reuse, 0xf8, !PT ;  /* 0x000001c0d1d17812 */ /* 0x100fe400078ef8cf */
[----:B------:R-:W-:Y:S02]  /*0260*/  LOP3.LUT R3, R3, 0x3800, R207, 0xf8, !PT ;  /* 0x0000380003037812 */ /* 0x000fe400078ef8cf */
[----:B------:R-:W-:Y:S02]  /*0270*/  SHF.R.U32.HI R213, RZ, 0x3, R201 ;  /* 0x00000003ffd57819 */ /* 0x000fe400000116c9 */
[----:B------:R-:W-:-:S02]  /*0280*/  LOP3.LUT R207, R207, 0x1c0, RZ, 0xc0, !PT ;  /* 0x000001c0cfcf7812 */ /* 0x000fc400078ec0ff */
[C---:B------:R-:W-:Y:S02]  /*0290*/  LOP3.LUT R5, R0.reuse, 0xc00, RZ, 0xc0, !PT ;  /* 0x00000c0000057812 */ /* 0x040fe400078ec0ff */
[----:B------:R-:W-:Y:S02]  /*02a0*/  LOP3.LUT R4, R0, 0x400, RZ, 0xc0, !PT ;  /* 0x0000040000047812 */ /* 0x000fe400078ec0ff */
[----:B------:R-:W-:Y:S02]  /*02b0*/  LOP3.LUT R6, R202, 0x1c0, RZ, 0xc0, !PT ;  /* 0x000001c0ca067812 */ /* 0x000fe400078ec0ff */
[----:B------:R-:W-:Y:S02]  /*02c0*/  LOP3.LUT R207, R207, 0x18, R213, 0xf8, !PT ;  /* 0x00000018cfcf7812 */ /* 0x000fe400078ef8d5 */
[----:B------:R-:W-:Y:S02]  /*02d0*/  LOP3.LUT R210, R212, 0x1f8, RZ, 0xc0, !PT ;  /* 0x000001f8d4d27812 */ /* 0x000fe400078ec0ff */
[----:B------:R-:W-:-:S02]  /*02e0*/  LOP3.LUT R200, R199, 0x10, RZ, 0xc0, !PT ;  /* 0x00000010c7c87812 */ /* 0x000fc400078ec0ff */
[--C-:B------:R-:W-:Y:S02]  /*02f0*/  LOP3.LUT R5, R5, 0x6, R2.reuse, 0xf8, !PT ;  /* 0x0000000605057812 */ /* 0x100fe400078ef802 */
[----:B------:R-:W-:Y:S02]  /*0300*/  LOP3.LUT R4, R4, 0x6, R2, 0xf8, !PT ;  /* 0x0000000604047812 */ /* 0x000fe400078ef802 */
[----:B------:R-:W-:Y:S02]  /*0310*/  LOP3.LUT R6, R6, 0x38, R212, 0xf8, !PT ;  /* 0x0000003806067812 */ /* 0x000fe400078ef8d4 */
[----:B------:R-:W-:Y:S02]  /*0320*/  LOP3.LUT R207, R207, 0x38, R2, 0x78, !PT ;  /* 0x00000038cfcf7812 */ /* 0x000fe400078e7802 */
[----:B------:R-:W-:Y:S02]  /*0330*/  LOP3.LUT R2, R2, 0x20, RZ, 0xc0, !PT ;  /* 0x0000002002027812 */ /* 0x000fe400078ec0ff */
[----:B------:R-:W-:-:S02]  /*0340*/  R2P PR, R201, 0xe ;  /* 0x0000000ec9007804 */ /* 0x000fc40000000000 */
[--C-:B------:R-:W-:Y:S02]  /*0350*/  LOP3.LUT R210, R210, 0x38, R201.reuse, 0x78, !PT ;  /* 0x00000038d2d27812 */ /* 0x100fe400078e78c9 */
[--C-:B------:R-:W-:Y:S02]  /*0360*/  LOP3.LUT R200, R200, 0x8, R201.reuse, 0xf8, !PT ;  /* 0x00000008c8c87812 */ /* 0x100fe400078ef8c9 */
[----:B------:R-:W-:Y:S02]  /*0370*/  LOP3.LUT R201, R6, 0x8, R201, 0x78, !PT ;  /* 0x0000000806c97812 */ /* 0x000fe400078e78c9 */
[----:B------:R-:W-:Y:S02]  /*0380*/  LOP3.LUT R2, R2, 0x18, R213, 0xf8, !PT ;  /* 0x0000001802027812 */ /* 0x000fe400078ef8d5 */
[----:B------:R-:W-:Y:S02]  /*0390*/  LOP3.LUT R207, R4, R207, RZ, 0xfc, !PT ;  /* 0x000000cf04cf7212 */ /* 0x000fe400078efcff */
[----:B------:R-:W-:-:S02]  /*03a0*/  LOP3.LUT R200, R200, R6, RZ, 0x3c, !PT ;  /* 0x00000006c8c87212 */ /* 0x000fc400078e3cff */
[----:B------:R-:W-:Y:S02]  /*03b0*/  LOP3.LUT R201, R3, R201, RZ, 0xfc, !PT ;  /* 0x000000c903c97212 */ /* 0x000fe400078efcff */
[----:B------:R-:W-:Y:S02]  /*03c0*/  LOP3.LUT R4, R202, 0x200, RZ, 0xc0, !PT ;  /* 0x00000200ca047812 */ /* 0x000fe400078ec0ff */
[----:B------:R-:W-:Y:S02]  /*03d0*/  LOP3.LUT R3, R2, 0x1c0, R202, 0xf8, !PT ;  /* 0x000001c002037812 */ /* 0x000fe400078ef8ca */
[----:B------:R-:W-:Y:S02]  /*03e0*/  LOP3.LUT R209, R5, R209, RZ, 0xfc, !PT ;  /* 0x000000d105d17212 */ /* 0x000fe400078efcff */
[----:B------:R-:W-:Y:S01]  /*03f0*/  LOP3.LUT R199, R6, 0x8, R199, 0x78, !PT ;  /* 0x0000000806c77812 */ /* 0x000fe200078e78c7 */
[----:B---3--:R-:W-:Y:S01]  /*0400*/  IMAD.U32 R6, RZ, RZ, UR4 ;  /* 0x00000004ff067e24 */ /* 0x008fe2000f8e00ff */
[C-C-:B------:R-:W-:Y:S01]  /*0410*/  LOP3.LUT R203, R4.reuse, 0xc00, R0.reuse, 0xf8, !PT ;  /* 0x00000c0004cb7812 */ /* 0x140fe200078ef800 */
[----:B------:R-:W-:Y:S01]  /*0420*/  UIADD3 UR4, UPT, UPT, UR6, 0x10000, URZ ;  /* 0x0001000006047890 */ /* 0x000fe2000fffe0ff */
[----:B------:R-:W-:-:S02]  /*0430*/  LOP3.LUT R2, R4, 0x400, R0, 0xf8, !PT ;  /* 0x0000040004027812 */ /* 0x000fc400078ef800 */
[----:B------:R-:W-:Y:S02]  /*0440*/  LOP3.LUT R200, R200, 0x200, R0, 0xf8, !PT ;  /* 0x00000200c8c87812 */ /* 0x000fe400078ef800 */
[----:B------:R-:W-:Y:S02]  /*0450*/  LOP3.LUT R0, R3, 0x38, R212, 0x78, !PT ;  /* 0x0000003803007812 */ /* 0x000fe400078e78d4 */
[----:B------:R-:W-:Y:S02]  /*0460*/  LEA R209, R209, UR5, 0x1 ;  /* 0x00000005d1d17c11 */ /* 0x000fe4000f8e08ff */
[-C--:B------:R-:W-:Y:S02]  /*0470*/  LOP3.LUT R203, R203, R199.reuse, RZ, 0xfc, !PT ;  /* 0x000000c7cbcb7212 */ /* 0x080fe400078efcff */
[----:B------:R-:W-:Y:S01]  /*0480*/  LOP3.LUT R199, R2, R199, RZ, 0xfc, !PT ;  /* 0x000000c702c77212 */ /* 0x000fe200078efcff */
[C---:B------:R-:W-:Y:S01]  /*0490*/  VIADD R214, R209.reuse, 0x20 ;  /* 0x00000020d1d67836 */ /* 0x040fe20000000000 */
[----:B------:R-:W-:Y:S01]  /*04a0*/  LOP3.LUT R202, R0, 0x200, R202, 0xf8, !PT ;  /* 0x0000020000ca7812 */ /* 0x000fe200078ef8ca */
[----:B------:R-:W-:Y:S01]  /*04b0*/  @P3 VIADD R214, R209, 0xffffffe0 ;  /* 0xffffffe0d1d63836 */ /* 0x000fe20000000000 */
[----:B------:R-:W-:-:S02]  /*04c0*/  LOP3.LUT R210, R210, 0x1e00, R212, 0xf8, !PT ;  /* 0x00001e00d2d27812 */ /* 0x000fc400078ef8d4 */
[----:B------:R-:W-:Y:S02]  /*04d0*/  SEL R205, R205, 0xfffffff0, !P1 ;  /* 0xfffffff0cdcd7807 */ /* 0x000fe40004800000 */
[----:B------:R-:W-:Y:S02]  /*04e0*/  SEL R204, R204, 0xffffffe0, !P2 ;  /* 0xffffffe0cccc7807 */ /* 0x000fe40005000000 */
[----:B------:R-:W-:Y:S02]  /*04f0*/  LOP3.LUT R211, R212, 0x38, RZ, 0xc0, !PT ;  /* 0x00000038d4d37812 */ /* 0x000fe400078ec0ff */
[----:B------:R-:W-:Y:S02]  /*0500*/  LEA R210, R210, UR6, 0x1 ;  /* 0x00000006d2d27c11 */ /* 0x000fe4000f8e08ff */
[----:B------:R-:W-:Y:S02]  /*0510*/  LEA R207, R207, UR6, 0x1 ;  /* 0x00000006cfcf7c11 */ /* 0x000fe4000f8e08ff */
[----:B------:R-:W-:-:S02]  /*0520*/  LEA R200, R200, UR5, 0x1 ;  /* 0x00000005c8c87c11 */ /* 0x000fc4000f8e08ff */
[----:B------:R-:W-:Y:S02]  /*0530*/  LEA R203, R203, UR6, 0x1 ;  /* 0x00000006cbcb7c11 */ /* 0x000fe4000f8e08ff */
[----:B------:R-:W-:Y:S02]  /*0540*/  LEA R201, R201, UR4, 0x1 ;  /* 0x00000004c9c97c11 */ /* 0x000fe4000f8e08ff */
[----:B------:R-:W-:Y:S02]  /*0550*/  LEA R199, R199, UR4, 0x1 ;  /* 0x00000004c7c77c11 */ /* 0x000fe4000f8e08ff */
[----:B----4-:R-:W-:-:S07]  /*0560*/  LEA R202, R202, UR6, 0x1 ;  /* 0x00000006caca7c11 */ /* 0x010fce000f8e08ff */
.L_x_730:
[----:B-1----:R-:W1:Y:S01]  /*0570*/  S2R R0, SR_CTAID.Y ;  /* 0x0000000000007919 */ /* 0x002e620000002600 */
[----:B------:R-:W2:Y:S01]  /*0580*/  LDCU.64 UR4, c[0x0][0x478] ;  /* 0x00008f00ff0477ac */ /* 0x000ea20008000a00 */
[----:B------:R-:W-:Y:S01]  /*0590*/  ISETP.NE.U32.AND P0, PT, RZ, UR8, PT ;  /* 0x00000008ff007c0c */ /* 0x000fe2000bf05070 */
[----:B------:R-:W-:Y:S01]  /*05a0*/  IMAD.MOV.U32 R242, RZ, RZ, RZ ;  /* 0x000000fffff27224 */ /* 0x000fe200078e00ff */
[----:B------:R-:W3:Y:S01]  /*05b0*/  LDC.64 R4, c[0x0][0x468] ;  /* 0x00011a00ff047b82 */ /* 0x000ee20000000a00 */
[----:B------:R-:W-:Y:S02]  /*05c0*/  ISETP.NE.U32.AND P5, PT, RZ, UR10, PT ;  /* 0x0000000aff007c0c */ /* 0x000fe4000bfa5070 */
[----:B------:R-:W-:Y:S02]  /*05d0*/  ISETP.NE.AND.EX P0, PT, RZ, UR9, PT, P0 ;  /* 0x00000009ff007c0c */ /* 0x000fe4000bf05300 */
[----:B------:R-:W-:-:S03]  /*05e0*/  ISETP.NE.AND.EX P5, PT, RZ, UR11, PT, P5 ;  /* 0x0000000bff007c0c */ /* 0x000fc6000bfa5350 */
[----:B------:R-:W4:Y:S01]  /*05f0*/  LDC.U8 R3, c[0x0][0x532] ;  /* 0x00014c80ff037b82 */ /* 0x000f220000000000 */
[----:B--2---:R-:W-:-:S07]  /*0600*/  ISETP.NE.U32.AND P2, PT, RZ, UR4, PT ;  /* 0x00000004ff007c0c */ /* 0x004fce000bf45070 */
[----:B------:R-:W2:Y:S01]  /*0610*/  LDC.64 R8, c[0x0][0x460] ;  /* 0x00011800ff087b82 */ /* 0x000ea20000000a00 */
[----:B------:R-:W-:Y:S01]  /*0620*/  ISETP.NE.AND.EX P2, PT, RZ, UR5, PT, P2 ;  /* 0x00000005ff007c0c */ /* 0x000fe2000bf45320 */
[----:B-1----:R-:W-:Y:S01]  /*0630*/  IMAD.SHL.U32 R12, R0, 0x4, RZ ;  /* 0x00000004000c7824 */ /* 0x002fe200078e00ff */
[----:B------:R-:W-:-:S11]  /*0640*/  SHF.R.U32.HI R2, RZ, 0x1e, R0 ;  /* 0x0000001eff027819 */ /* 0x000fd60000011600 */
[C---:B------:R-:W-:Y:S02]  /*0650*/  @P2 IADD3 R10, P3, PT, R12.reuse, UR4, RZ ;  /* 0x000000040c0a2c10 */ /* 0x040fe4000ff7e0ff */
[----:B------:R-:W-:Y:S02]  /*0660*/  @P0 IADD3 R14, P1, PT, R12, UR8, RZ ;  /* 0x000000080c0e0c10 */ /* 0x000fe4000ff3e0ff */
[C---:B------:R-:W-:Y:S02]  /*0670*/  @P2 IADD3.X R11, PT, PT, R2.reuse, UR5, RZ, P3, !PT ;  /* 0x00000005020b2c10 */ /* 0x040fe40009ffe4ff */
[----:B------:R-:W-:Y:S02]  /*0680*/  @P0 IADD3.X R15, PT, PT, R2, UR9, RZ, P1, !PT ;  /* 0x00000009020f0c10 */ /* 0x000fe40008ffe4ff */
[----:B------:R-:W-:Y:S01]  /*0690*/  ISETP.NE.U32.AND P3, PT, RZ, UR10, PT ;  /* 0x0000000aff007c0c */ /* 0x000fe2000bf65070 */
[----:B------:R1:W2:Y:S01]  /*06a0*/  @P2 LDG.E R241, desc[UR24][R10.64] ;  /* 0x000000180af12981 */ /* 0x0002a2000c1e1900 */
[----:B----4-:R-:W-:-:S02]  /*06b0*/  ISETP.NE.AND P4, PT, R3, RZ, PT ;  /* 0x000000ff0300720c */ /* 0x010fc40003f85270 */
[----:B------:R-:W-:Y:S01]  /*06c0*/  ISETP.NE.AND.EX P3, PT, RZ, UR11, PT, P3 ;  /* 0x0000000bff007c0c */ /* 0x000fe2000bf65330 */
[----:B------:R-:W4:Y:S01]  /*06d0*/  @P0 LDG.E R242, desc[UR24][R14.64] ;  /* 0x000000180ef20981 */ /* 0x000f22000c1e1900 */
[----:B---3--:R-:W-:Y:S02]  /*06e0*/  IADD3 R12, P0, PT, R12, R4, RZ ;  /* 0x000000040c0c7210 */ /* 0x008fe40007f1e0ff */
[----:B------:R-:W-:-:S03]  /*06f0*/  ISETP.EQ.U32.AND P1, PT, R4, RZ, PT ;  /* 0x000000ff0400720c */ /* 0x000fc60003f22070 */
[----:B------:R-:W-:Y:S01]  /*0700*/  IMAD.X R13, R2, 0x1, R5, P0 ;  /* 0x00000001020d7824 */ /* 0x000fe200000e0605 */
[----:B------:R-:W-:Y:S01]  /*0710*/  ISETP.EQ.OR.EX P1, PT, R5, RZ, !P4, P1 ;  /* 0x000000ff0500720c */ /* 0x000fe20006722710 */
[----:B------:R-:W3:Y:S01]  /*0720*/  @!P2 LDC.64 R2, c[0x0][0x488] ;  /* 0x00012200ff02ab82 */ /* 0x000ee20000000a00 */
[----:B--2---:R-:W-:-:S04]  /*0730*/  IMAD.WIDE.U32 R8, R0, 0x4, R8 ;  /* 0x0000000400087825 */ /* 0x004fc800078e0008 */
[----:B------:R-:W-:Y:S01]  /*0740*/  IMAD.MOV.U32 R243, RZ, RZ, -0x1 ;  /* 0xfffffffffff37424 */ /* 0x000fe200078e00ff */
[----:B-----5:R-:W5:Y:S01]  /*0750*/  @P3 LDG.E R7, desc[UR24][R8.64+0x4] ;  /* 0x0000041808073981 */ /* 0x020f62000c1e1900 */
[----:B-1----:R-:W-:-:S05]  /*0760*/  IMAD.MOV.U32 R10, RZ, RZ, -0x1 ;  /* 0xffffffffff0a7424 */ /* 0x002fca00078e00ff */
[----:B------:R-:W5:Y:S04]  /*0770*/  @!P1 LDG.E R243, desc[UR24][R12.64] ;  /* 0x000000180cf39981 */ /* 0x000f68000c1e1900 */
[----:B------:R1:W5:Y:S01]  /*0780*/  @P5 LDG.E R10, desc[UR24][R8.64] ;  /* 0x00000018080a5981 */ /* 0x000362000c1e1900 */
[----:B------:R-:W2:Y:S01]  /*0790*/  @!P3 LDC R235, c[0x0][0x434] ;  /* 0x00010d00ffebbb82 */ /* 0x000ea20000000800 */
[----:B------:R-:W-:-:S04]  /*07a0*/  ISETP.NE.U32.AND P1, PT, R4, RZ, PT ;  /* 0x000000ff0400720c */ /* 0x000fc80003f25070 */
[----:B------:R-:W-:Y:S02]  /*07b0*/  ISETP.NE.AND.EX P1, PT, R5, RZ, PT, P1 ;  /* 0x000000ff0500720c */ /* 0x000fe40003f25310 */
[----:B---3--:R-:W-:Y:S01]  /*07c0*/  @!P2 ISETP.NE.U32.AND P0, PT, R2, RZ, PT ;  /* 0x000000ff0200a20c */ /* 0x008fe20003f05070 */
[----:B-1----:R-:W1:Y:S03]  /*07d0*/  @!P2 LDC R8, c[0x0][0x43c] ;  /* 0x00010f00ff08ab82 */ /* 0x002e660000000800 */
[----:B------:R-:W-:Y:S01]  /*07e0*/  @!P2 ISETP.NE.AND.EX P0, PT, R3, RZ, PT, P0 ;  /* 0x000000ff0300a20c */ /* 0x000fe20003f05300 */
[----:B------:R-:W-:-:S03]  /*07f0*/  USHF.L.U32 UR26, UR22, 0x6, URZ ;  /* 0x00000006161a7899 */ /* 0x000fc600080006ff */
[----:B-1----:R-:W-:Y:S01]  /*0800*/  @!P2 SEL R8, R8, RZ, P0 ;  /* 0x000000ff0808a207 */ /* 0x002fe20000000000 */
[----:B----4-:R-:W-:Y:S02]  /*0810*/  @P2 IMAD.IADD R241, R241, 0x1, -R242 ;  /* 0x00000001f1f12824 */ /* 0x010fe400078e0af2 */
[----:B--2---:R-:W-:Y:S06]  /*0820*/  @!P1 BRA `(.L_x_673) ;  /* 0x00000000000c9947 */ /* 0x004fec0003800000 */
[----:B------:R-:W2:Y:S02]  /*0830*/  @P4 LDG.E R6, desc[UR24][R12.64+0x4] ;  /* 0x000004180c064981 */ /* 0x000ea4000c1e1900 */
[----:B--2--5:R-:W-:-:S06]  /*0840*/  @P4 IADD3 R6, PT, PT, R6, -R243, RZ ;  /* 0x800000f306064210 */ /* 0x024fcc0007ffe0ff */
[----:B------:R1:W5:Y:S02]  /*0850*/  @!P4 LDG.E R6, desc[UR24][R12.64] ;  /* 0x000000180c06c981 */ /* 0x000364000c1e1900 */
.L_x_673:
        /* <DEDUP_REMOVED lines=16> */
[----:B------:R-:W-:Y:S02]  /*0960*/  @!P3 IMAD.MOV.U32 R17, RZ, RZ, R6 ;  /* 0x000000ffff11b224 */ /* 0x000fe400078e0006 */
        /* <DEDUP_REMOVED lines=10> */
[----:B------:R-:W-:Y:S02]  /*0a10*/  IADD3 R3, PT, PT, R5, R2, RZ ;  /* 0x0000000205037210 */ /* 0x000fe40007ffe0ff */
[----:B------:R-:W-:-:S05]  /*0a20*/  MOV R2, R4 ;  /* 0x0000000400027202 */ /* 0x000fca0000000f00 */
[----:B---3--:R-:W-:-:S04]  /*0a30*/  IMAD.WIDE.U32 R2, R0, UR4, R2 ;  /* 0x0000000400027c25 */ /* 0x008fc8000f8e0002 */
[----:B------:R-:W-:Y:S01]  /*0a40*/  IMAD R8, R0, UR5, R3 ;  /* 0x0000000500087c24 */ /* 0x000fe2000f8e0203 */
[----:B------:R-:W-:Y:S01]  /*0a50*/  MOV R9, R2 ;  /* 0x0000000200097202 */ /* 0x000fe20000000f00 */
[----:B------:R-:W-:Y:S06]  /*0a60*/  BRA `(.L_x_676) ;  /* 0x0000000000187947 */ /* 0x000fec0003800000 */
.L_x_675:
[----:B------:R-:W2:Y:S01]  /*0a70*/  LDCU.64 UR14, c[0x0][0x3b8] ;  /* 0x00007700ff0e77ac */ /* 0x000ea20008000a00 */
[----:B------:R-:W-:-:S05]  /*0a80*/  IADD3 R2, PT, PT, R242, R243, RZ ;  /* 0x000000f3f2027210 */ /* 0x000fca0007ffe0ff */
[C---:B--2---:R-:W-:Y:S02]  /*0a90*/  IMAD R8, R2.reuse, UR15, RZ ;  /* 0x0000000f02087c24 */ /* 0x044fe4000f8e02ff */
[----:B------:R-:W-:-:S05]  /*0aa0*/  IMAD.WIDE.U32 R2, R2, UR14, RZ ;  /* 0x0000000e02027c25 */ /* 0x000fca000f8e00ff */
[----:B------:R-:W-:Y:S02]  /*0ab0*/  IADD3 R8, PT, PT, R3, R8, RZ ;  /* 0x0000000803087210 */ /* 0x000fe40007ffe0ff */
[----:B------:R-:W-:-:S07]  /*0ac0*/  MOV R9, R2 ;  /* 0x0000000200097202 */ /* 0x000fce0000000f00 */
.L_x_676:
[----:B------:R-:W2:Y:S01]  /*0ad0*/  LDC R2, c[0x0][0x3e8] ;  /* 0x0000fa00ff027b82 */ /* 0x000ea20000000800 */
[----:B------:R-:W-:Y:S01]  /*0ae0*/  USHF.R.S32.HI UR23, URZ, 0x1f, UR26 ;  /* 0x0000001fff177899 */ /* 0x000fe2000801141a */
[----:B--2---:R-:W-:-:S04]  /*0af0*/  IABS R5, R2 ;  /* 0x0000000200057213 */ /* 0x004fc80000000000 */
[----:B------:R-:W2:Y:S08]  /*0b00*/  I2F.RP R6, R5 ;  /* 0x0000000500067306 */ /* 0x000eb00000209400 */
[----:B--2---:R-:W2:Y:S02]  /*0b10*/  MUFU.RCP R6, R6 ;  /* 0x0000000600067308 */ /* 0x004ea40000001000 */
[----:B--2---:R-:W-:-:S06]  /*0b20*/  VIADD R6, R6, 0xffffffe ;  /* 0x0ffffffe06067836 */ /* 0x004fcc0000000000 */
[----:B------:R-:W2:Y:S02]  /*0b30*/  F2I.FTZ.U32.TRUNC.NTZ R7, R6 ;  /* 0x0000000600077305 */ /* 0x000ea4000021f000 */
[----:B--2---:R-:W-:Y:S02]  /*0b40*/  IMAD.MOV R3, RZ, RZ, -R7 ;  /* 0x000000ffff037224 */ /* 0x004fe400078e0a07 */
[----:B------:R-:W-:Y:S02]  /*0b50*/  IMAD.MOV.U32 R6, RZ, RZ, RZ ;  /* 0x000000ffff067224 */ /* 0x000fe400078e00ff */
[----:B------:R-:W-:Y:S01]  /*0b60*/  IMAD R4, R3, R5, RZ ;  /* 0x0000000503047224 */ /* 0x000fe200078e02ff */
[----:B------:R-:W-:-:S03]  /*0b70*/  IABS R3, R206 ;  /* 0x000000ce00037213 */ /* 0x000fc60000000000 */
[----:B------:R-:W-:Y:S01]  /*0b80*/  IMAD.HI.U32 R7, R7, R4, R6 ;  /* 0x0000000407077227 */ /* 0x000fe200078e0006 */
[----:B------:R-:W-:-:S05]  /*0b90*/  MOV R4, R3 ;  /* 0x0000000300047202 */ /* 0x000fca0000000f00 */
[----:B------:R-:W-:-:S04]  /*0ba0*/  IMAD.HI.U32 R7, R7, R4, RZ ;  /* 0x0000000407077227 */ /* 0x000fc800078e00ff */
[----:B------:R-:W-:-:S04]  /*0bb0*/  IMAD.MOV R3, RZ, RZ, -R7 ;  /* 0x000000ffff037224 */ /* 0x000fc800078e0a07 */
[----:B------:R-:W-:-:S05]  /*0bc0*/  IMAD R3, R5, R3, R4 ;  /* 0x0000000305037224 */ /* 0x000fca00078e0204 */
[----:B------:R-:W-:-:S13]  /*0bd0*/  ISETP.GT.U32.AND P1, PT, R5, R3, PT ;  /* 0x000000030500720c */ /* 0x000fda0003f24070 */
[----:B------:R-:W-:Y:S01]  /*0be0*/  @!P1 IMAD.IADD R3, R3, 0x1, -R5 ;  /* 0x0000000103039824 */ /* 0x000fe200078e0a05 */
[----:B------:R-:W-:Y:S02]  /*0bf0*/  @!P1 IADD3 R7, PT, PT, R7, 0x1, RZ ;  /* 0x0000000107079810 */ /* 0x000fe40007ffe0ff */
[----:B------:R-:W-:Y:S02]  /*0c00*/  ISETP.NE.AND P1, PT, R2, RZ, PT ;  /* 0x000000ff0200720c */ /* 0x000fe40003f25270 */
[----:B------:R-:W-:Y:S02]  /*0c10*/  ISETP.GE.U32.AND P4, PT, R3, R5, PT ;  /* 0x000000050300720c */ /* 0x000fe40003f86070 */
[----:B------:R-:W-:-:S04]  /*0c20*/  LOP3.LUT R3, R206, R2, RZ, 0x3c, !PT ;  /* 0x00000002ce037212 */ /* 0x000fc800078e3cff */
[----:B------:R-:W-:-:S07]  /*0c30*/  ISETP.GE.AND P0, PT, R3, RZ, PT ;  /* 0x000000ff0300720c */ /* 0x000fce0003f06270 */
[----:B------:R-:W-:-:S06]  /*0c40*/  @P4 VIADD R7, R7, 0x1 ;  /* 0x0000000107074836 */ /* 0x000fcc0000000000 */
[----:B------:R-:W-:Y:S02]  /*0c50*/  @!P0 IADD3 R7, PT, PT, -R7, RZ, RZ ;  /* 0x000000ff07078210 */ /* 0x000fe40007ffe1ff */
[----:B------:R-:W-:-:S04]  /*0c60*/  @!P1 LOP3.LUT R7, RZ, R2, RZ, 0x33, !PT ;  /* 0x00000002ff079212 */ /* 0x000fc800078e33ff */
[----:B------:R-:W-:Y:S01]  /*0c70*/  SHF.R.S32.HI R6, RZ, 0x1f, R7 ;  /* 0x0000001fff067819 */ /* 0x000fe20000011407 */
[----:B------:R-:W-:Y:S06]  /*0c80*/  @P2 BRA `(.L_x_677) ;  /* 0x00000000002c2947 */ /* 0x000fec0003800000 */
[----:B------:R-:W2:Y:S01]  /*0c90*/  LDCU.64 UR12, c[0x0][0x3c0] ;  /* 0x00007800ff0c77ac */ /* 0x000ea20008000a00 */
[----:B------:R-:W-:Y:S01]  /*0ca0*/  SHF.R.S32.HI R2, RZ, 0x1f, R242 ;  /* 0x0000001fff027819 */ /* 0x000fe200000114f2 */
[----:B------:R-:W1:Y:S04]  /*0cb0*/  LDCU.64 UR4, c[0x0][0x3a8] ;  /* 0x00007500ff0477ac */ /* 0x000e680008000a00 */
[----:B--2---:R-:W-:Y:S02]  /*0cc0*/  IMAD R2, R2, UR12, RZ ;  /* 0x0000000c02027c24 */ /* 0x004fe4000f8e02ff */
[----:B------:R-:W-:-:S04]  /*0cd0*/  IMAD.WIDE.U32 R4, R242, UR12, RZ ;  /* 0x0000000cf2047c25 */ /* 0x000fc8000f8e00ff */
[----:B------:R-:W-:-:S05]  /*0ce0*/  IMAD R2, R242, UR13, R2 ;  /* 0x0000000df2027c24 */ /* 0x000fca000f8e0202 */
[----:B------:R-:W-:Y:S02]  /*0cf0*/  IADD3 R3, PT, PT, R5, R2, RZ ;  /* 0x0000000205037210 */ /* 0x000fe40007ffe0ff */
[----:B------:R-:W-:-:S05]  /*0d00*/  MOV R2, R4 ;  /* 0x0000000400027202 */ /* 0x000fca0000000f00 */
[----:B-1----:R-:W-:-:S04]  /*0d10*/  IMAD.WIDE.U32 R12, R0, UR4, R2 ;  /* 0x00000004000c7c25 */ /* 0x002fc8000f8e0002 */
[----:B------:R-:W-:Y:S01]  /*0d20*/  IMAD R11, R0, UR5, R13 ;  /* 0x00000005000b7c24 */ /* 0x000fe2000f8e020d */
[----:B------:R-:W-:Y:S06]  /*0d30*/  BRA `(.L_x_678) ;  /* 0x0000000000147947 */ /* 0x000fec0003800000 */
.L_x_677:
[----:B------:R-:W2:Y:S01]  /*0d40*/  LDCU.64 UR12, c[0x0][0x3c0] ;  /* 0x00007800ff0c77ac */ /* 0x000ea20008000a00 */
[----:B-1----:R-:W-:-:S05]  /*0d50*/  IADD3 R12, PT, PT, R242, R243, RZ ;  /* 0x000000f3f20c7210 */ /* 0x002fca0007ffe0ff */
[C---:B--2---:R-:W-:Y:S02]  /*0d60*/  IMAD R11, R12.reuse, UR13, RZ ;  /* 0x0000000d0c0b7c24 */ /* 0x044fe4000f8e02ff */
[----:B------:R-:W-:-:S05]  /*0d70*/  IMAD.WIDE.U32 R12, R12, UR12, RZ ;  /* 0x0000000c0c0c7c25 */ /* 0x000fca000f8e00ff */
[----:B------:R-:W-:Y:S02]  /*0d80*/  IADD3 R11, PT, PT, R13, R11, RZ ;  /* 0x0000000b0d0b7210 */ /* 0x000fe40007ffe0ff */
.L_x_678:
        /* <DEDUP_REMOVED lines=28> */
.L_x_679:
[C---:B------:R-:W-:Y:S02]  /*0f50*/  IMAD R15, R10.reuse, UR7, RZ ;  /* 0x000000070a0f7c24 */ /* 0x040fe4000f8e02ff */
[----:B------:R-:W-:-:S05]  /*0f60*/  IMAD.WIDE.U32 R2, R10, UR6, RZ ;  /* 0x000000060a027c25 */ /* 0x000fca000f8e00ff */
[----:B------:R-:W-:Y:S02]  /*0f70*/  IADD3 R15, PT, PT, R3, R15, RZ ;  /* 0x0000000f030f7210 */ /* 0x000fe40007ffe0ff */
[----:B------:R-:W-:Y:S02]  /*0f80*/  MOV R23, R2 ;  /* 0x0000000200177202 */ /* 0x000fe40000000f00 */
.L_x_680:
        /* <DEDUP_REMOVED lines=20> */
.L_x_681:
[----:B------:R-:W1:Y:S01]  /*10d0*/  LDC R246, c[0x0][0x434] ;  /* 0x00010d00fff67b82 */ /* 0x000e620000000800 */
[----:B------:R-:W-:-:S04]  /*10e0*/  IMAD R2, R0, UR17, R206 ;  /* 0x0000001100027c24 */ /* 0x000fc8000f8e02ce */
[----:B-1----:R-:W-:-:S03]  /*10f0*/  IMAD R246, R2, R246, RZ ;  /* 0x000000f602f67224 */ /* 0x002fc600078e02ff */
.L_x_682:
        /* <DEDUP_REMOVED lines=11> */
.L_x_683:
[----:B------:R-:W1:Y:S01]  /*11b0*/  LDC R18, c[0x0][0x444] ;  /* 0x00011100ff127b82 */ /* 0x000e620000000800 */
[----:B------:R-:W-:-:S04]  /*11c0*/  IMAD R2, R0, UR17, R206 ;  /* 0x0000001100027c24 */ /* 0x000fc8000f8e02ce */
[----:B-1----:R-:W-:-:S07]  /*11d0*/  IMAD R18, R2, R18, RZ ;  /* 0x0000001202127224 */ /* 0x002fce00078e02ff */
.L_x_684:
[----:B------:R-:W1:Y:S01]  /*11e0*/  S2R R10, SR_TID.X ;  /* 0x00000000000a7919 */ /* 0x000e620000002100 */
[----:B------:R-:W2:Y:S01]  /*11f0*/  LDCU.128 UR4, c[0x0][0x590] ;  /* 0x0000b200ff0477ac */ /* 0x000ea20008000c00 */
[----:B------:R-:W3:Y:S01]  /*1200*/  LDC.64 R2, c[0x0][0x3b0] ;  /* 0x0000ec00ff027b82 */ /* 0x000ee20000000a00 */
[----:B------:R-:W-:Y:S01]  /*1210*/  IADD3 R28, P0, PT, R211, R28, RZ ;  /* 0x0000001cd31c7210 */ /* 0x000fe20007f1e0ff */
[----:B------:R-:W-:Y:S01]  /*1220*/  IMAD R18, R13, 0x40, R18 ;  /* 0x000000400d127824 */ /* 0x000fe200078e0212 */
[----:B------:R-:W-:Y:S01]  /*1230*/  UIMAD UR29, UR17, UR29, URZ ;  /* 0x0000001d111d72a4 */ /* 0x000fe2000f8e02ff */
[----:B------:R-:W-:Y:S01]  /*1240*/  ISETP.NE.AND P3, PT, RZ, UR16, PT ;  /* 0x00000010ff007c0c */ /* 0x000fe2000bf65270 */
[----:B------:R-:W4:Y:S01]  /*1250*/  LDCU.64 UR18, c[0x0][0x3c8] ;  /* 0x00007900ff1277ac */ /* 0x000f220008000a00 */
[----:B------:R-:W-:Y:S01]  /*1260*/  IMAD.X R29, RZ, RZ, R5, P0 ;  /* 0x000000ffff1d7224 */ /* 0x000fe200000e0605 */
[--C-:B------:R-:W-:Y:S01]  /*1270*/  IADD3 R23, P1, P0, R26, R23, R24.reuse ;  /* 0x000000171a177210 */ /* 0x100fe2000783e018 */
[----:B------:R-:W5:Y:S01]  /*1280*/  LDC.64 R4, c[0x0][0x5f8] ;  /* 0x00017e00ff047b82 */ /* 0x000f620000000a00 */
[----:B------:R-:W-:Y:S01]  /*1290*/  SHF.R.S32.HI R24, RZ, 0x1f, R24 ;  /* 0x0000001fff187819 */ /* 0x000fe20000011418 */
[----:B------:R-:W4:Y:S01]  /*12a0*/  LDCU.64 UR16, c[0x0][0x550] ;  /* 0x0000aa00ff1077ac */ /* 0x000f220008000a00 */
[----:B------:R-:W-:Y:S01]  /*12b0*/  IADD3 R226, PT, PT, R235, UR26, RZ ;  /* 0x0000001aebe27c10 */ /* 0x000fe2000fffe0ff */
[----:B------:R-:W-:Y:S01]  /*12c0*/  BSSY.RECONVERGENT B1, `(.L_x_674) ;  /* 0x00005e1000017945 */ /* 0x000fe20003800200 */
[----:B------:R-:W-:Y:S01]  /*12d0*/  IADD3.X R20, PT, PT, R20, R15, R24, P1, P0 ;  /* 0x0000000f14147210 */ /* 0x000fe20000fe0418 */
[----:B------:R-:W-:Y:S01]  /*12e0*/  IMAD.MOV.U32 R15, RZ, RZ, RZ ;  /* 0x000000ffff0f7224 */ /* 0x000fe200078e00ff */
[----:B------:R-:W-:Y:S01]  /*12f0*/  USHF.L.U32 UR31, UR29, 0x6, URZ ;  /* 0x000000061d1f7899 */ /* 0x000fe200080006ff */
[----:B------:R-:W-:Y:S01]  /*1300*/  LEA R246, R13, R246, 0x6 ;  /* 0x000000f60df67211 */ /* 0x000fe200078e30ff */
[----:B--2---:R-:W-:Y:S01]  /*1310*/  IMAD R14, R21, UR4, RZ ;  /* 0x00000004150e7c24 */ /* 0x004fe2000f8e02ff */
[----:B------:R-:W-:Y:S01]  /*1320*/  USHF.L.U64.HI UR30, UR4, 0x5, UR5 ;  /* 0x00000005041e7899 */ /* 0x000fe20008010205 */
[----:B------:R-:W-:Y:S01]  /*1330*/  IMAD.WIDE.U32 R28, R19, UR4, R28 ;  /* 0x00000004131c7c25 */ /* 0x000fe2000f8e001c */
[----:B------:R-:W-:-:S03]  /*1340*/  LOP3.LUT R215, R211, 0x40, RZ, 0xfc, !PT ;  /* 0x00000040d3d77812 */ /* 0x000fc600078efcff */
[----:B------:R-:W-:Y:S02]  /*1350*/  IMAD R14, R19, UR5, R14 ;  /* 0x00000005130e7c24 */ /* 0x000fe4000f8e020e */
[----:B---3--:R-:W-:Y:S02]  /*1360*/  IMAD R21, R21, R2, RZ ;  /* 0x0000000215157224 */ /* 0x008fe400078e02ff */
[----:B------:R-:W-:Y:S02]  /*1370*/  IMAD.IADD R27, R29, 0x1, R14 ;  /* 0x000000011d1b7824 */ /* 0x000fe400078e020e */
[----:B------:R-:W-:Y:S01]  /*1380*/  IMAD R21, R19, R3, R21 ;  /* 0x0000000313157224 */ /* 0x000fe200078e0215 */
[----:B-1----:R-:W-:Y:S01]  /*1390*/  SHF.R.U32.HI R14, RZ, 0x5, R10 ;  /* 0x00000005ff0e7819 */ /* 0x002fe2000001160a */
[----:B------:R-:W-:Y:S01]  /*13a0*/  IMAD.MOV.U32 R26, RZ, RZ, R28 ;  /* 0x000000ffff1a7224 */ /* 0x000fe200078e001c */
[----:B------:R-:W-:Y:S01]  /*13b0*/  LOP3.LUT R22, R10, 0x1f, RZ, 0xc0, !PT ;  /* 0x0000001f0a167812 */ /* 0x000fe200078ec0ff */
[----:B-----5:R-:W-:-:S04]  /*13c0*/  IMAD.WIDE.U32 R28, R4, UR21, RZ ;  /* 0x00000015041c7c25 */ /* 0x020fc8000f8e00ff */
[----:B------:R-:W-:Y:S01]  /*13d0*/  IMAD R22, R14, UR29, R22 ;  /* 0x0000001d0e167c24 */ /* 0x000fe2000f8e0216 */
[----:B------:R-:W-:Y:S01]  /*13e0*/  SEL R4, R28, RZ, P3 ;  /* 0x000000ff1c047207 */ /* 0x000fe20001800000 */
[----:B------:R-:W-:Y:S02]  /*13f0*/  IMAD.MOV.U32 R14, RZ, RZ, R211 ;  /* 0x000000ffff0e7224 */ /* 0x000fe400078e00d3 */
[----:B------:R-:W-:Y:S02]  /*1400*/  IMAD R28, R5, UR21, R29 ;  /* 0x00000015051c7c24 */ /* 0x000fe4000f8e021d */
[----:B------:R-:W-:Y:S02]  /*1410*/  IMAD.WIDE.U32 R24, R19, R2, R14 ;  /* 0x0000000213187225 */ /* 0x000fe400078e000e */
[----:B------:R-:W1:Y:S01]  /*1420*/  LDC R19, c[0x0][0x508] ;  /* 0x00014200ff137b82 */ /* 0x000e620000000800 */
[----:B------:R-:W-:Y:S01]  /*1430*/  SEL R28, R28, RZ, P3 ;  /* 0x000000ff1c1c7207 */ /* 0x000fe20001800000 */
[----:B------:R-:W-:Y:S01]  /*1440*/  IMAD.WIDE.U32 R26, R206, UR6, R26 ;  /* 0x00000006ce1a7c25 */ /* 0x000fe2000f8e001a */
[----:B------:R-:W-:-:S03]  /*1450*/  IADD3 R24, P0, PT, R17, R24, RZ ;  /* 0x0000001811187210 */ /* 0x000fc60007f1e0ff */
[----:B------:R-:W-:Y:S01]  /*1460*/  IMAD R27, R206, UR7, R27 ;  /* 0x00000007ce1b7c24 */ /* 0x000fe2000f8e021b */
[----:B------:R-:W-:Y:S01]  /*1470*/  IADD3.X R25, PT, PT, R16, R25, R21, P0, !PT ;  /* 0x0000001910197210 */ /* 0x000fe200007fe415 */
[----:B------:R-:W2:Y:S01]  /*1480*/  LDCU.64 UR6, c[0x0][0x570] ;  /* 0x0000ae00ff0677ac */ /* 0x000ea20008000a00 */
[----:B------:R-:W-:Y:S01]  /*1490*/  IADD3 R5, P1, P0, R22, R23, R4 ;  /* 0x0000001716057210 */ /* 0x000fe2000783e004 */
[----:B------:R-:W-:Y:S01]  /*14a0*/  IMAD.WIDE.U32 R26, R213, UR4, R26 ;  /* 0x00000004d51a7c25 */ /* 0x000fe2000f8e001a */
[----:B------:R-:W-:Y:S01]  /*14b0*/  SHF.R.S32.HI R4, RZ, 0x1f, R22 ;  /* 0x0000001fff047819 */ /* 0x000fe20000011416 */
[----:B------:R-:W3:Y:S02]  /*14c0*/  LDC.64 R16, c[0x0][0x420] ;  /* 0x00010800ff107b82 */ /* 0x000ee40000000a00 */
[----:B----4-:R-:W-:Y:S01]  /*14d0*/  IMAD.WIDE.U32 R24, R206, UR18, R24 ;  /* 0x00000012ce187c25 */ /* 0x010fe2000f8e0018 */
[----:B------:R-:W-:Y:S02]  /*14e0*/  IADD3.X R20, PT, PT, R4, R20, R28, P1, P0 ;  /* 0x0000001404147210 */ /* 0x000fe40000fe041c */
[----:B------:R-:W-:Y:S01]  /*14f0*/  IADD3 R5, P0, PT, R5, UR31, RZ ;  /* 0x0000001f05057c10 */ /* 0x000fe2000ff1e0ff */
[----:B------:R-:W-:Y:S01]  /*1500*/  IMAD R21, R206, UR19, R25 ;  /* 0x00000013ce157c24 */ /* 0x000fe2000f8e0219 */
[----:B------:R-:W4:Y:S01]  /*1510*/  LDCU.64 UR18, c[0x0][0x380] ;  /* 0x00007000ff1277ac */ /* 0x000f220008000a00 */
[----:B------:R-:W-:Y:S01]  /*1520*/  IMAD.U32 R4, RZ, RZ, UR31 ;  /* 0x0000001fff047e24 */ /* 0x000fe2000f8e00ff */
[----:B------:R-:W5:Y:S01]  /*1530*/  LDC.64 R22, c[0x0][0x5e8] ;  /* 0x00017a00ff167b82 */ /* 0x000f620000000a00 */
[----:B------:R-:W-:Y:S01]  /*1540*/  IMAD R232, R213, UR5, R27 ;  /* 0x00000005d5e87c24 */ /* 0x000fe2000f8e021b */
[----:B------:R-:W-:Y:S01]  /*1550*/  LEA R233, P1, R26, UR16, 0x1 ;  /* 0x000000101ae97c11 */ /* 0x000fe2000f8208ff */
[----:B------:R-:W-:Y:S01]  /*1560*/  USHF.L.U32 UR16, UR4, 0x5, URZ ;  /* 0x0000000504107899 */ /* 0x000fe200080006ff */
[----:B-1----:R-:W-:-:S02]  /*1570*/  IADD3 R19, PT, PT, R226, -R19, -R241 ;  /* 0x80000013e2137210 */ /* 0x002fc40007ffe8f1 */
[----:B------:R-:W-:Y:S01]  /*1580*/  LEA.HI.X.SX32 R4, R4, R20, 0x1, P0 ;  /* 0x0000001404047211 */ /* 0x000fe200000f0eff */
[----:B------:R-:W-:Y:S01]  /*1590*/  IMAD.MOV.U32 R20, RZ, RZ, R24 ;  /* 0x000000ffff147224 */ /* 0x000fe200078e0018 */
[----:B------:R-:W-:Y:S02]  /*15a0*/  SHF.R.S32.HI R227, RZ, 0x1f, R19 ;  /* 0x0000001fffe37819 */ /* 0x000fe40000011413 */
[----:B------:R-:W-:Y:S01]  /*15b0*/  LEA.HI.X R232, R26, UR17, R232, 0x1, P1 ;  /* 0x000000111ae87c11 */ /* 0x000fe200088f0ce8 */
[----:B------:R-:W-:Y:S01]  /*15c0*/  IMAD.WIDE.U32 R20, R213, R2, R20 ;  /* 0x00000002d5147225 */ /* 0x000fe200078e0014 */
[----:B------:R-:W-:Y:S02]  /*15d0*/  LEA.HI R227, R227, R19, RZ, 0x6 ;  /* 0x00000013e3e37211 */ /* 0x000fe400078f30ff */
[----:B--2---:R-:W-:Y:S01]  /*15e0*/  LEA R244, P0, R5, UR6, 0x2 ;  /* 0x0000000605f47c11 */ /* 0x004fe2000f8010ff */
[----:B------:R-:W-:Y:S01]  /*15f0*/  IMAD R230, R213, R3, R21 ;  /* 0x00000003d5e67224 */ /* 0x000fe200078e0215 */
[----:B------:R-:W-:Y:S01]  /*1600*/  SHF.R.S32.HI R227, RZ, 0x6, R227 ;  /* 0x00000006ffe37819 */ /* 0x000fe200000114e3 */
[----:B---3--:R-:W-:Y:S01]  /*1610*/  IMAD.WIDE R246, R246, 0x4, R16 ;  /* 0x00000004f6f67825 */ /* 0x008fe200078e0210 */
[----:B----4-:R-:W-:-:S02]  /*1620*/  LEA R231, P1, R20, UR18, 0x1 ;  /* 0x0000001214e77c11 */ /* 0x010fc4000f8208ff */
[----:B------:R-:W-:Y:S02]  /*1630*/  VIMNMX R227, PT, PT, RZ, R227, !PT ;  /* 0x000000e3ffe37248 */ /* 0x000fe40007fe0100 */
[----:B------:R-:W-:Y:S02]  /*1640*/  LEA.HI.X R230, R20, UR19, R230, 0x1, P1 ;  /* 0x0000001314e67c11 */ /* 0x000fe400088f0ce6 */
[----:B------:R-:W-:Y:S01]  /*1650*/  ISETP.GT.AND P1, PT, R240, R227, PT ;  /* 0x000000e3f000720c */ /* 0x000fe20003f24270 */
[----:B-----5:R-:W-:Y:S01]  /*1660*/  IMAD.WIDE R18, R18, 0x4, R22 ;  /* 0x0000000412127825 */ /* 0x020fe200078e0216 */
[----:B------:R-:W-:Y:S02]  /*1670*/  LEA.HI.X R245, R5, UR7, R4, 0x2, P0 ;  /* 0x0000000705f57c11 */ /* 0x000fe400080f1404 */
[C---:B------:R-:W-:Y:S01]  /*1680*/  IADD3 R4, P0, PT, R213.reuse, 0x20, RZ ;  /* 0x00000020d5047810 */ /* 0x040fe20007f1e0ff */
[C---:B------:R-:W-:Y:S01]  /*1690*/  IMAD.SHL.U32 R5, R2.reuse, 0x20, RZ ;  /* 0x0000002002057824 */ /* 0x040fe200078e00ff */
[----:B------:R-:W-:Y:S01]  /*16a0*/  SHF.L.U64.HI R3, R2, 0x5, R3 ;  /* 0x0000000502037819 */ /* 0x000fe20000010203 */
[----:B------:R-:W-:Y:S01]  /*16b0*/  IMAD.MOV.U32 R229, RZ, RZ, R18 ;  /* 0x000000ffffe57224 */ /* 0x000fe200078e0012 */
[----:B------:R-:W-:Y:S01]  /*16c0*/  IADD3 R16, PT, PT, R213, 0x20, RZ ;  /* 0x00000020d5107810 */ /* 0x000fe20007ffe0ff */
[----:B------:R-:W-:-:S02]  /*16d0*/  IMAD.MOV.U32 R228, RZ, RZ, R19 ;  /* 0x000000ffffe47224 */ /* 0x000fc400078e0013 */
[----:B------:R-:W-:Y:S02]  /*16e0*/  IMAD.X R2, RZ, RZ, RZ, P0 ;  /* 0x000000ffff027224 */ /* 0x000fe400000e06ff */
[----:B------:R-:W-:Y:S05]  /*16f0*/  @P1 BRA `(.L_x_685) ;  /* 0x0000000400dc1947 */ /* 0x000fea0003800000 */
        /* <DEDUP_REMOVED lines=12> */
.L_x_686:
[----:B------:R-:W1:Y:S01]  /*17c0*/  LDCU.64 UR12, c[0x0][0x5c0] ;  /* 0x0000b800ff0c77ac */ /* 0x000e620008000a00 */
[----:B------:R-:W-:-:S05]  /*17d0*/  IADD3 R3, PT, PT, R242, R243, RZ ;  /* 0x000000f3f2037210 */ /* 0x000fca0007ffe0ff */
[C---:B-1----:R-:W-:Y:S02]  /*17e0*/  IMAD R5, R3.reuse, UR13, RZ ;  /* 0x0000000d03057c24 */ /* 0x042fe4000f8e02ff */
[----:B------:R-:W-:-:S05]  /*17f0*/  IMAD.WIDE.U32 R6, R3, UR12, RZ ;  /* 0x0000000c03067c25 */ /* 0x000fca000f8e00ff */
[----:B------:R-:W-:Y:S02]  /*1800*/  IADD3 R3, PT, PT, R7, R5, RZ ;  /* 0x0000000507037210 */ /* 0x000fe40007ffe0ff */
[----:B------:R-:W-:Y:S02]  /*1810*/  MOV R5, R6 ;  /* 0x0000000600057202 */ /* 0x000fe40000000f00 */
.L_x_687:
        /* <DEDUP_REMOVED lines=12> */
.L_x_688:
[----:B------:R-:W1:Y:S01]  /*18e0*/  LDCU.64 UR6, c[0x0][0x5c8] ;  /* 0x0000b900ff0677ac */ /* 0x000e620008000a00 */
[----:B------:R-:W-:-:S05]  /*18f0*/  IADD3 R242, PT, PT, R242, R243, RZ ;  /* 0x000000f3f2f27210 */ /* 0x000fca0007ffe0ff */
[C---:B-1----:R-:W-:Y:S02]  /*1900*/  IMAD R6, R242.reuse, UR7, RZ ;  /* 0x00000007f2067c24 */ /* 0x042fe4000f8e02ff */
[----:B------:R-:W-:-:S05]  /*1910*/  IMAD.WIDE.U32 R242, R242, UR6, RZ ;  /* 0x00000006f2f27c25 */ /* 0x000fca000f8e00ff */
[----:B------:R-:W-:Y:S02]  /*1920*/  IADD3 R6, PT, PT, R243, R6, RZ ;  /* 0x00000006f3067210 */ /* 0x000fe40007ffe0ff */
[----:B------:R-:W-:Y:S02]  /*1930*/  MOV R7, R242 ;  /* 0x000000f200077202 */ /* 0x000fe40000000f00 */
.L_x_689:
        /* <DEDUP_REMOVED lines=27> */
.L_x_691:
[----:B------:R-:W-:Y:S05]  /*1af0*/  BSYNC.RECONVERGENT B0 ;  /* 0x0000000000007941 */ /* 0x000fea0003800200 */
.L_x_690:
        /* <DEDUP_REMOVED lines=15> */
.L_x_693:
[----:B------:R-:W-:Y:S05]  /*1bf0*/  BSYNC.RECONVERGENT B0 ;  /* 0x0000000000007941 */ /* 0x000fea0003800200 */
.L_x_692:
        /* <DEDUP_REMOVED lines=14> */
[----:B-12---:R-:W-:-:S04]  /*1ce0*/  IMAD.WIDE.U32 R10, R213, UR6, R6 ;  /* 0x00000006d50a7c25 */ /* 0x006fc8000f8e0006 */
[----:B------:R-:W-:Y:S01]  /*1cf0*/  IMAD R3, R213, UR7, R11 ;  /* 0x00000007d5037c24 */ /* 0x000fe2000f8e020b */
[----:B---3--:R-:W-:Y:S02]  /*1d00*/  ISETP.GE.AND P1, PT, R211, UR12, PT ;  /* 0x0000000cd3007c0c */ /* 0x008fe4000bf26270 */
[----:B------:R-:W-:Y:S02]  /*1d10*/  ISETP.GE.AND P0, PT, R215, UR12, PT ;  /* 0x0000000cd7007c0c */ /* 0x000fe4000bf06270 */
[----:B----4-:R-:W-:-:S04]  /*1d20*/  LEA R6, P2, R10, UR4, 0x1 ;  /* 0x000000040a067c11 */ /* 0x010fc8000f8408ff */
[----:B------:R-:W-:-:S05]  /*1d30*/  LEA.HI.X R7, R10, UR5, R3, 0x1, P2 ;  /* 0x000000050a077c11 */ /* 0x000fca00090f0c03 */
[----:B------:R3:W-:Y:S04]  /*1d40*/  @!P1 STG.E.128 desc[UR24][R6.64], RZ ;  /* 0x000000ff06009986 */ /* 0x0007e8000c101d18 */
[----:B------:R3:W-:Y:S02]  /*1d50*/  @!P0 STG.E.128 desc[UR24][R6.64+0x80], RZ ;  /* 0x000080ff06008986 */ /* 0x0007e4000c101d18 */
.L_x_695:
[----:B------:R-:W-:Y:S05]  /*1d60*/  BSYNC.RECONVERGENT B0 ;  /* 0x0000000000007941 */ /* 0x000fea0003800200 */
.L_x_694:
        /* <DEDUP_REMOVED lines=16> */
.L_x_685:
        /* <DEDUP_REMOVED lines=40> */
.L_x_698:
[----:B------:R2:W-:Y:S04]  /*20f0*/  STS.128 [R210+0x10000], RZ ;  /* 0x010000ffd2007388 */ /* 0x0005e80000000c00 */
[----:B------:R2:W-:Y:S02]  /*2100*/  STS.128 [R210+0x12000], RZ ;  /* 0x012000ffd2007388 */ /* 0x0005e40000000c00 */
.L_x_699:
[----:B------:R-:W-:Y:S05]  /*2110*/  BSYNC.RECONVERGENT B0 ;  /* 0x0000000000007941 */ /* 0x000fea0003800200 */
.L_x_697:
        /* <DEDUP_REMOVED lines=26> */
.L_x_701:
[----:B------:R-:W-:Y:S05]  /*22c0*/  BSYNC.RECONVERGENT B0 ;  /* 0x0000000000007941 */ /* 0x000fea0003800200 */
.L_x_700:
        /* <DEDUP_REMOVED lines=8> */
[----:B-1--4-:R-:W-:Y:S02]  /*2350*/  @!P1 IMAD.MOV.U32 R20, RZ, RZ, R233 ;  /* 0x000000ffff149224 */ /* 0x012fe400078e00e9 */
        /* <DEDUP_REMOVED lines=14> */
.L_x_703:
[----:B------:R1:W-:Y:S04]  /*2440*/  STS.128 [R210+0x8000], RZ ;  /* 0x008000ffd2007388 */ /* 0x0003e80000000c00 */
[----:B------:R1:W-:Y:S02]  /*2450*/  STS.128 [R210+0xa000], RZ ;  /* 0x00a000ffd2007388 */ /* 0x0003e40000000c00 */
.L_x_704:
[----:B------:R-:W-:Y:S05]  /*2460*/  BSYNC.RECONVERGENT B0 ;  /* 0x0000000000007941 */ /* 0x000fea0003800200 */
.L_x_702:
        /* <DEDUP_REMOVED lines=23> */
.L_x_706:
[----:B------:R-:W-:Y:S05]  /*25e0*/  BSYNC.RECONVERGENT B0 ;  /* 0x0000000000007941 */ /* 0x000fea0003800200 */
.L_x_705:
[----:B------:R-:W-:Y:S01]  /*25f0*/  BSSY.RECONVERGENT B0, `(.L_x_707) ;  /* 0x0000017000007945 */ /* 0x000fe20003800200 */
[----:B------:R-:W-:-:S03]  /*2600*/  IADD3 R239, PT, PT, R210, R195, RZ ;  /* 0x000000c3d2ef7210 */ /* 0x000fc60007ffe0ff */
[----:B------:R-:W-:Y:S05]  /*2610*/  @P4 BRA `(.L_x_708) ;  /* 0x0000000000484947 */ /* 0x000fea0003800000 */
[----:B------:R-:W5:Y:S02]  /*2620*/  LDCU UR4, c[0x0][0x440] ;  /* 0x00008800ff0477ac */ /* 0x000f640008000800 */
[----:B-----5:R-:W-:Y:S02]  /*2630*/  ISETP.GE.AND P1, PT, R211, UR4, PT ;  /* 0x00000004d3007c0c */ /* 0x020fe4000bf26270 */
[----:B------:R-:W-:-:S11]  /*2640*/  ISETP.GE.AND P0, PT, R215, UR4, PT ;  /* 0x00000004d7007c0c */ /* 0x000fd6000bf06270 */
[----:B-1----:R-:W-:Y:S02]  /*2650*/  @!P1 IMAD.MOV.U32 R18, RZ, RZ, R231 ;  /* 0x000000ffff129224 */ /* 0x002fe400078e00e7 */
[--C-:B------:R-:W-:Y:S01]  /*2660*/  @!P1 IMAD.MOV.U32 R19, RZ, RZ, R230.reuse ;  /* 0x000000ffff139224 */ /* 0x100fe200078e00e6 */
[----:B------:R-:W-:Y:S01]  /*2670*/  @!P0 MOV R16, R231 ;  /* 0x000000e700108202 */ /* 0x000fe20000000f00 */
        /* <DEDUP_REMOVED lines=12> */
.L_x_708:
[----:B------:R1:W-:Y:S04]  /*2740*/  STS.128 [R239], RZ ;  /* 0x000000ffef007388 */ /* 0x0003e80000000c00 */
[----:B------:R1:W-:Y:S02]  /*2750*/  STS.128 [R239+0x2000], RZ ;  /* 0x002000ffef007388 */ /* 0x0003e40000000c00 */
.L_x_709:
[----:B------:R-:W-:Y:S05]  /*2760*/  BSYNC.RECONVERGENT B0 ;  /* 0x0000000000007941 */ /* 0x000fea0003800200 */
.L_x_707:
        /* <DEDUP_REMOVED lines=27> */
.L_x_711:
[----:B------:R-:W-:Y:S05]  /*2920*/  BSYNC.RECONVERGENT B0 ;  /* 0x0000000000007941 */ /* 0x000fea0003800200 */
.L_x_710:
        /* <DEDUP_REMOVED lines=34> */
.L_x_713:
[----:B------:R1:W-:Y:S04]  /*2b50*/  STS.128 [R210+0xc000], RZ ;  /* 0x00c000ffd2007388 */ /* 0x0003e80000000c00 */
[----:B------:R1:W-:Y:S02]  /*2b60*/  STS.128 [R210+0xe000], RZ ;  /* 0x00e000ffd2007388 */ /* 0x0003e40000000c00 */
.L_x_714:
[----:B------:R-:W-:Y:S05]  /*2b70*/  BSYNC.RECONVERGENT B0 ;  /* 0x0000000000007941 */ /* 0x000fea0003800200 */
.L_x_712:
        /* <DEDUP_REMOVED lines=26> */
.L_x_716:
[----:B------:R-:W-:Y:S05]  /*2d20*/  BSYNC.RECONVERGENT B0 ;  /* 0x0000000000007941 */ /* 0x000fea0003800200 */
.L_x_715:
[----:B------:R-:W3:Y:S01]  /*2d30*/  LDCU.64 UR4, c[0x0][0x538] ;  /* 0x0000a700ff0477ac */ /* 0x000ee20008000a00 */
[----:B------:R-:W0:Y:S01]  /*2d40*/  LDGDEPBAR ;  /* 0x00000000000079af */ /* 0x000e220000000000 */
[----:B------:R-:W-:Y:S01]  /*2d50*/  IMAD.SHL.U32 R197, R204, 0x2, RZ ;  /* 0x00000002ccc57824 */ /* 0x000fe200078e00ff */
[----:B------:R-:W1:Y:S01]  /*2d60*/  LDC R216, c[0x0][0x44c] ;  /* 0x00011300ffd87b82 */ /* 0x000e620000000800 */
[----:B------:R-:W-:Y:S01]  /*2d70*/  IMAD.SHL.U32 R236, R240, 0x40, RZ ;  /* 0x00000040f0ec7824 */ /* 0x000fe200078e00ff */
[----:B------:R-:W1:Y:S01]  /*2d80*/  LDCU UR6, c[0x0][0x3e0] ;  /* 0x00007c00ff0677ac */ /* 0x000e620008000800 */
[----:B------:R-:W-:Y:S01]  /*2d90*/  IMAD.MOV.U32 R218, RZ, RZ, RZ ;  /* 0x000000ffffda7224 */ /* 0x000fe200078e00ff */
[----:B------:R-:W1:Y:S01]  /*2da0*/  LDCU UR12, c[0x0][0x50c] ;  /* 0x0000a180ff0c77ac */ /* 0x000e620008000800 */
[----:B------:R-:W1:Y:S01]  /*2db0*/  LDCU UR7, c[0x0][0x45c] ;  /* 0x00008b80ff0777ac */ /* 0x000e620008000800 */
[----:B---3--:R-:W-:-:S04]  /*2dc0*/  ISETP.NE.U32.AND P1, PT, RZ, UR4, PT ;  /* 0x00000004ff007c0c */ /* 0x008fc8000bf25070 */
[----:B------:R-:W-:Y:S01]  /*2dd0*/  ISETP.NE.AND.EX P1, PT, RZ, UR5, PT, P1 ;  /* 0x00000005ff007c0c */ /* 0x000fe2000bf25310 */
[----:B------:R-:W-:-:S04]  /*2de0*/  DEPBAR.LE SB0, 0x1 ;  /* 0x000080400000791a */ /* 0x000fc80000000000 */
[----:B------:R-:W-:Y:S08]  /*2df0*/  BAR.SYNC.DEFER_BLOCKING 0x0 ;  /* 0x0000000000007b1d */ /* 0x000ff00000010000 */
[----:B------:R-:W3:Y:S01]  /*2e00*/  @P1 LDC.64 R2, c[0x0][0x540] ;  /* 0x00015000ff021b82 */ /* 0x000ee20000000a00 */
[----:B--2---:R-:W-:Y:S02]  /*2e10*/  @P1 IMAD.MOV.U32 R4, RZ, RZ, R206 ;  /* 0x000000ffff041224 */ /* 0x004fe400078e00ce */
[----:B------:R-:W-:-:S02]  /*2e20*/  @P1 IMAD.MOV.U32 R5, RZ, RZ, RZ ;  /* 0x000000ffff051224 */ /* 0x000fc400078e00ff */
[----:B------:R-:W-:Y:S02]  /*2e30*/  IMAD.SHL.U32 R198, R205, 0x2, RZ ;  /* 0x00000002cdc67824 */ /* 0x000fe400078e00ff */
[----:B------:R-:W-:Y:S01]  /*2e40*/  IMAD.IADD R168, R201, 0x1, R197 ;  /* 0x00000001c9a87824 */ /* 0x000fe200078e02c5 */
[----:B------:R-:W2:Y:S01]  /*2e50*/  S2R R217, SR_TID.X ;  /* 0x0000000000d97919 */ /* 0x000ea20000002100 */
[----:B------:R1:W1:Y:S04]  /*2e60*/  LDSM.16.M88.4 R116, [R201] ;  /* 0x00000000c974783b */ /* 0x0002680000000200 */
[----:B------:R1:W1:Y:S01]  /*2e70*/  LDSM.16.M88.4 R120, [R201+0x800] ;  /* 0x00080000c978783b */ /* 0x0002620000000200 */
[----:B---3--:R-:W-:-:S03]  /*2e80*/  @P1 IMAD.WIDE.U32 R4, R0, R2, R4 ;  /* 0x0000000200041225 */ /* 0x008fc600078e0004 */
[----:B------:R3:W1:Y:S01]  /*2e90*/  LDSM.16.M88.4 R132, [R168] ;  /* 0x00000000a884783b */ /* 0x0006620000000200 */
[----:B------:R-:W-:Y:S01]  /*2ea0*/  @P1 IMAD R3, R0, R3, R5 ;  /* 0x0000000300031224 */ /* 0x000fe200078e0205 */
[----:B------:R-:W-:Y:S01]  /*2eb0*/  @P1 LEA R2, P0, R4, UR4, 0x2 ;  /* 0x0000000404021c11 */ /* 0x000fe2000f8010ff */
[----:B------:R-:W-:Y:S01]  /*2ec0*/  IMAD.IADD R160, R201, 0x1, R198 ;  /* 0x00000001c9a07824 */ /* 0x000fe200078e02c6 */
[----:B------:R3:W1:Y:S01]  /*2ed0*/  LDSM.16.M88.4 R136, [R168+0x800] ;  /* 0x00080000a888783b */ /* 0x0006620000000200 */
[----:B------:R-:W-:Y:S01]  /*2ee0*/  IMAD.IADD R176, R198, 0x1, R168 ;  /* 0x00000001c6b07824 */ /* 0x000fe200078e02a8 */
[----:B------:R-:W-:Y:S01]  /*2ef0*/  @P1 LEA.HI.X R3, R4, UR5, R3, 0x2, P0 ;  /* 0x0000000504031c11 */ /* 0x000fe200080f1403 */
[----:B------:R-:W3:Y:S01]  /*2f00*/  LDCU UR4, c[0x0][0x590] ;  /* 0x0000b200ff0477ac */ /* 0x000ee20008000800 */
[----:B------:R1:W1:Y:S04]  /*2f10*/  LDSM.16.M88.4 R124, [R160] ;  /* 0x00000000a07c783b */ /* 0x0002680000000200 */
[----:B------:R1:W1:Y:S04]  /*2f20*/  LDSM.16.M88.4 R128, [R160+0x800] ;  /* 0x00080000a080783b */ /* 0x0002680000000200 */
[----:B------:R1:W1:Y:S04]  /*2f30*/  LDSM.16.M88.4 R156, [R160+0x2000] ;  /* 0x00200000a09c783b */ /* 0x0002680000000200 */
[----:B------:R1:W1:Y:S04]  /*2f40*/  LDSM.16.M88.4 R164, [R168+0x2000] ;  /* 0x00200000a8a4783b */ /* 0x0002680000000200 */
[----:B------:R1:W1:Y:S04]  /*2f50*/  LDSM.16.M88.4 R140, [R176] ;  /* 0x00000000b08c783b */ /* 0x0002680000000200 */
[----:B------:R1:W1:Y:S04]  /*2f60*/  LDSM.16.M88.4 R144, [R176+0x800] ;  /* 0x00080000b090783b */ /* 0x0002680000000200 */
[----:B------:R1:W1:Y:S04]  /*2f70*/  LDSM.16.M88.4 R172, [R176+0x2000] ;  /* 0x00200000b0ac783b */ /* 0x0002680000000200 */
[----:B------:R1:W1:Y:S04]  /*2f80*/  LDSM.16.M88.4 R148, [R201+0x2000] ;  /* 0x00200000c994783b */ /* 0x0002680000000200 */
[----:B------:R1:W1:Y:S01]  /*2f90*/  LDSM.16.M88.4 R152, [R201+0x2800] ;  /* 0x00280000c998783b */ /* 0x0002620000000200 */
[----:B------:R-:W-:Y:S01]  /*2fa0*/  IMAD.SHL.U32 R4, R10, 0x2, RZ ;  /* 0x000000020a047824 */ /* 0x000fe200078e00ff */
[----:B------:R-:W-:Y:S01]  /*2fb0*/  SHF.R.U32.HI R0, RZ, 0x2, R10 ;  /* 0x00000002ff007819 */ /* 0x000fe2000001160a */
[----:B------:R-:W-:Y:S01]  /*2fc0*/  IMAD.MOV.U32 R249, RZ, RZ, 0x10 ;  /* 0x00000010fff97424 */ /* 0x000fe200078e00ff */
[----:B------:R4:W3:Y:S01]  /*2fd0*/  @P1 LDG.E R3, desc[UR24][R2.64] ;  /* 0x0000001802031981 */ /* 0x0008e2000c1e1900 */
[----:B--2---:R-:W-:Y:S01]  /*2fe0*/  LOP3.LUT P0, RZ, R217, 0x4, RZ, 0xc0, !PT ;  /* 0x00000004d9ff7812 */ /* 0x004fe2000780c0ff */
[--C-:B------:R-:W-:Y:S01]  /*2ff0*/  IMAD.IADD R188, R201, 0x1, R197.reuse ;  /* 0x00000001c9bc7824 */ /* 0x100fe200078e02c5 */
[----:B------:R-:W-:Y:S01]  /*3000*/  LOP3.LUT R4, R4, 0x6, RZ, 0xc0, !PT ;  /* 0x0000000604047812 */ /* 0x000fe200078ec0ff */
[----:B------:R-:W2:Y:S01]  /*3010*/  LDSM.16.M88.4 R160, [R160+0x2800] ;  /* 0x00280000a0a0783b */ /* 0x000ea20000000200 */
[----:B------:R-:W-:Y:S01]  /*3020*/  SEL R249, R249, 0xfffffff0, !P0 ;  /* 0xfffffff0f9f97807 */ /* 0x000fe20004000000 */
[----:B------:R-:W-:Y:S01]  /*3030*/  IMAD.IADD R190, R203, 0x1, R197 ;  /* 0x00000001cbbe7824 */ /* 0x000fe200078e02c5 */
[----:B------:R-:W-:Y:S01]  /*3040*/  LOP3.LUT R0, R4, 0xe0, R0, 0xf8, !PT ;  /* 0x000000e004007812 */ /* 0x000fe200078ef800 */
[----:B------:R-:W1:Y:S01]  /*3050*/  LDSM.16.M88.4 R168, [R168+0x2800] ;  /* 0x00280000a8a8783b */ /* 0x000e620000000200 */
[----:B------:R-:W-:Y:S01]  /*3060*/  IADD3 R4, PT, PT, R236, R208, R241 ;  /* 0x000000d0ec047210 */ /* 0x000fe20007ffe0f1 */
[----:B------:R-:W-:Y:S01]  /*3070*/  IMAD.IADD R194, R199, 0x1, R197 ;  /* 0x00000001c7c27824 */ /* 0x000fe200078e02c5 */
[----:B------:R-:W-:Y:S01]  /*3080*/  IADD3 R226, PT, PT, R226, 0x40, -R241 ;  /* 0x00000040e2e27810 */ /* 0x000fe20007ffe8f1 */
[----:B------:R-:W1:Y:S01]  /*3090*/  LDSM.16.M88.4 R176, [R176+0x2800] ;  /* 0x00280000b0b0783b */ /* 0x000e620000000200 */
[----:B------:R-:W-:Y:S01]  /*30a0*/  VIADD R0, R0, UR26 ;  /* 0x0000001a00007c36 */ /* 0x000fe20008000000 */
[----:B------:R-:W-:Y:S01]  /*30b0*/  CS2R R94, SRZ ;  /* 0x00000000005e7805 */ /* 0x000fe2000001ff00 */
[----:B------:R-:W-:Y:S01]  /*30c0*/  IMAD.IADD R196, R203, 0x1, R195 ;  /* 0x00000001cbc47824 */ /* 0x000fe200078e02c3 */
        /* <DEDUP_REMOVED lines=9> */
[----:B----4-:R-:W4:Y:S01]  /*3160*/  @P1 LDC R2, c[0x0][0x458] ;  /* 0x00011600ff021b82 */ /* 0x010f220000000800 */
[C---:B------:R-:W-:Y:S01]  /*3170*/  VIADD R220, R0.reuse, 0x11 ;  /* 0x0000001100dc7836 */ /* 0x040fe20000000000 */
[----:B------:R-:W-:Y:S01]  /*3180*/  I2FP.F32.S32 R222, R222 ;  /* 0x000000de00de7245 */ /* 0x000fe20000201400 */
[C---:B------:R-:W-:Y:S01]  /*3190*/  VIADD R219, R0.reuse, 0x18 ;  /* 0x0000001800db7836 */ /* 0x040fe20000000000 */
[----:B------:R-:W-:Y:S01]  /*31a0*/  I2FP.F32.S32 R221, R221 ;  /* 0x000000dd00dd7245 */ /* 0x000fe20000201400 */
[----:B------:R-:W-:Y:S01]  /*31b0*/  VIADD R0, R0, 0x19 ;  /* 0x0000001900007836 */ /* 0x000fe20000000000 */
[----:B------:R-:W-:Y:S01]  /*31c0*/  I2FP.F32.S32 R220, R220 ;  /* 0x000000dc00dc7245 */ /* 0x000fe20000201400 */
[----:B------:R-:W-:Y:S01]  /*31d0*/  IMAD.IADD R235, R4, 0x1, -R235 ;  /* 0x0000000104eb7824 */ /* 0x000fe200078e0aeb */
[----:B------:R-:W-:Y:S01]  /*31e0*/  I2FP.F32.S32 R219, R219 ;  /* 0x000000db00db7245 */ /* 0x000fe20000201400 */
[----:B------:R-:W-:Y:S01]  /*31f0*/  IMAD.IADD R195, R202, 0x1, R195 ;  /* 0x00000001cac37824 */ /* 0x000fe200078e02c3 */
[----:B------:R-:W-:Y:S01]  /*3200*/  I2FP.F32.S32 R0, R0 ;  /* 0x0000000000007245 */ /* 0x000fe20000201400 */
        /* <DEDUP_REMOVED lines=13> */
[----:B----4-:R-:W4:Y:S01]  /*32e0*/  @P1 MUFU.RCP R2, R2 ;  /* 0x0000000200021308 */ /* 0x010f220000001000 */
        /* <DEDUP_REMOVED lines=16> */
[----:B------:R-:W-:Y:S01]  /*33f0*/  CS2R R20, SRZ ;  /* 0x0000000000147805 */ /* 0x000fe2000001ff00 */
[--C-:B------:R-:W-:Y:S01]  /*3400*/  IMAD.IADD R191, R203, 0x1, R198.reuse ;  /* 0x00000001cbbf7824 */ /* 0x100fe200078e02c6 */
[----:B------:R-:W1:Y:S01]  /*3410*/  LDCU UR5, c[0x0][0x440] ;  /* 0x00008800ff0577ac */ /* 0x000e620008000800 */
[----:B------:R-:W-:Y:S02]  /*3420*/  IMAD.IADD R192, R199, 0x1, R198 ;  /* 0x00000001c7c07824 */ /* 0x000fe400078e02c6 */
[C---:B------:R-:W-:Y:S01]  /*3430*/  IMAD.IADD R189, R198.reuse, 0x1, R190 ;  /* 0x00000001c6bd7824 */ /* 0x040fe200078e02be */
[----:B---3--:R-:W-:Y:S01]  /*3440*/  USHF.L.U32 UR4, UR4, 0x6, URZ ;  /* 0x0000000604047899 */ /* 0x008fe200080006ff */
[----:B------:R-:W-:Y:S01]  /*3450*/  IMAD.IADD R193, R198, 0x1, R194 ;  /* 0x00000001c6c17824 */ /* 0x000fe200078e02c2 */
[----:B------:R-:W-:Y:S01]  /*3460*/  USHF.L.U32 UR29, UR29, 0x3, URZ ;  /* 0x000000031d1d7899 */ /* 0x000fe200080006ff */
[----:B------:R-:W-:Y:S01]  /*3470*/  IMAD.IADD R248, R209, 0x1, R249 ;  /* 0x00000001d1f87824 */ /* 0x000fe200078e02f9 */
[----:B------:R-:W-:Y:S01]  /*3480*/  UIADD3 UR26, UPT, UPT, UR26, 0x40, URZ ;  /* 0x000000401a1a7890 */ /* 0x000fe2000fffe0ff */
[----:B----4-:R-:W-:Y:S01]  /*3490*/  @P1 FMUL.FTZ R218, R3, R2 ;  /* 0x0000000203da1220 */ /* 0x010fe20000410000 */
[----:B------:R-:W-:-:S02]  /*34a0*/  IMAD.IADD R3, R201, 0x1, R198 ;  /* 0x00000001c9037824 */ /* 0x000fc400078e02c6 */
[----:B------:R-:W-:Y:S02]  /*34b0*/  IMAD.IADD R2, R198, 0x1, R188 ;  /* 0x00000001c6027824 */ /* 0x000fe400078e02bc */
        /* <DEDUP_REMOVED lines=8> */
[----:B-12---:R-:W-:-:S07]  /*3540*/  IMAD.IADD R0, R200, 0x1, R197 ;  /* 0x00000001c8007824 */ /* 0x006fce00078e02c5 */
.L_x_719:
        /* <DEDUP_REMOVED lines=8> */
[----:B------:R-:W-:Y:S02]  /*35d0*/  MOV R186, R229 ;  /* 0x000000e500ba7202 */ /* 0x000fe40000000f00 */
[----:B------:R-:W-:Y:S02]  /*35e0*/  MOV R187, R228 ;  /* 0x000000e400bb7202 */ /* 0x000fe40000000f00 */
[----:B------:R-:W-:Y:S04]  /*35f0*/  IADD3 R240, PT, PT, R240, -0x1, RZ ;  /* 0xfffffffff0f07810 */ /* 0x000fe80007ffe0ff */
[----:B------:R-:W-:Y:S01]  /*3600*/  ISETP.GT.AND P4, PT, R240, R227, PT ;  /* 0x000000e3f000720c */ /* 0x000fe20003f84270 */
[----:B------:R-:W-:Y:S04]  /*3610*/  DEPBAR.LE SB0, 0x0 ;  /* 0x000080000000791a */ /* 0x000fe80000000000 */
[----:B------:R-:W-:Y:S06]  /*3620*/  BAR.SYNC.DEFER_BLOCKING 0x0 ;  /* 0x0000000000007b1d */ /* 0x000fec0000010000 */
        /* <DEDUP_REMOVED lines=38> */
[----:B------:R-:W-:Y:S07]  /*3890*/  LDSM.16.M88.4 R64, [R2+-0x2000] ;  /* 0xffe000000240783b */ /* 0x000fee0000000200 */
[C---:B--2---:R-:W-:Y:S08]  /*38a0*/  HMMA.16816.F32 R12, R60.reuse, R52, R12 ;  /* 0x000000343c0c723c */ /* 0x044ff0000000180c */
[----:B------:R-:W-:Y:S01]  /*38b0*/  HMMA.16816.F32 R16, R60, R54, R16 ;  /* 0x000000363c10723c */ /* 0x000fe20000001810 */
[----:B------:R-:W2:Y:S07]  /*38c0*/  LDSM.16.M88.4 R52, [R188+-0x1800] ;  /* 0xffe80000bc34783b */ /* 0x000eae0000000200 */
[C---:B---3--:R-:W-:Y:S01]  /*38d0*/  HMMA.16816.F32 R4, R100.reuse, R104, R4 ;  /* 0x000000686404723c */ /* 0x048fe20000001804 */
[----:B------:R-:W3:Y:S07]  /*38e0*/  LDSM.16.M88.4 R60, [R180+0x2000] ;  /* 0x00200000b43c783b */ /* 0x000eee0000000200 */
[C---:B------:R-:W-:Y:S08]  /*38f0*/  HMMA.16816.F32 R8, R100.reuse, R106, R8 ;  /* 0x0000006a6408723c */ /* 0x040ff00000001808 */
[C---:B----4-:R-:W-:Y:S08]  /*3900*/  HMMA.16816.F32 R12, R100.reuse, R56, R12 ;  /* 0x00000038640c723c */ /* 0x050ff0000000180c */
[----:B------:R-:W-:Y:S03]  /*3910*/  HMMA.16816.F32 R16, R100, R58, R16 ;  /* 0x0000003a6410723c */ /* 0x000fe60000001810 */
[----:B------:R-:W-:Y:S05]  /*3920*/  IADD3 R102, PT, PT, R214, R249, RZ ;  /* 0x000000f9d6667210 */ /* 0x000fea0007ffe0ff */
[C---:B-1----:R-:W-:Y:S08]  /*3930*/  HMMA.16816.F32 R4, R108.reuse, R112, R4 ;  /* 0x000000706c04723c */ /* 0x042ff00000001804 */
[C---:B------:R-:W-:Y:S08]  /*3940*/  HMMA.16816.F32 R8, R108.reuse, R114, R8 ;  /* 0x000000726c08723c */ /* 0x040ff00000001808 */
[C---:B--2---:R-:W-:Y:S08]  /*3950*/  HMMA.16816.F32 R12, R108.reuse, R52, R12 ;  /* 0x000000346c0c723c */ /* 0x044ff0000000180c */
[----:B------:R-:W-:Y:S01]  /*3960*/  HMMA.16816.F32 R16, R108, R54, R16 ;  /* 0x000000366c10723c */ /* 0x000fe20000001810 */
[----:B------:R-:W1:Y:S07]  /*3970*/  LDSM.16.M88.4 R52, [R2+-0x1800] ;  /* 0xffe800000234783b */ /* 0x000e6e0000000200 */
[C---:B---3--:R-:W-:Y:S08]  /*3980*/  HMMA.16816.F32 R4, R60.reuse, R64, R4 ;  /* 0x000000403c04723c */ /* 0x048ff00000001804 */
[C---:B------:R-:W-:Y:S11]  /*3990*/  HMMA.16816.F32 R8, R60.reuse, R66, R8 ;  /* 0x000000423c08723c */ /* 0x040ff60000001808 */
[----:B------:R-:W-:Y:S01]  /*39a0*/  FMUL.FTZ R5, R5, UR12 ;  /* 0x0000000c05057c20 */ /* 0x000fe20008410000 */
[----:B------:R-:W-:Y:S01]  /*39b0*/  FMUL.FTZ R4, R4, UR12 ;  /* 0x0000000c04047c20 */ /* 0x000fe20008410000 */
[----:B------:R-:W-:Y:S01]  /*39c0*/  FMUL.FTZ R6, R6, UR12 ;  /* 0x0000000c06067c20 */ /* 0x000fe20008410000 */
[----:B------:R-:W-:Y:S01]  /*39d0*/  FMUL.FTZ R7, R7, UR12 ;  /* 0x0000000c07077c20 */ /* 0x000fe20008410000 */
[----:B------:R2:W3:Y:S04]  /*39e0*/  MUFU.TANH R57, R5 ;  /* 0x0000000500397308 */ /* 0x0004e80000002400 */
[----:B------:R-:W-:Y:S01]  /*39f0*/  FMUL.FTZ R8, R8, UR12 ;  /* 0x0000000c08087c20 */ /* 0x000fe20008410000 */
[----:B------:R-:W-:Y:S01]  /*3a00*/  FMUL.FTZ R9, R9, UR12 ;  /* 0x0000000c09097c20 */ /* 0x000fe20008410000 */
[----:B------:R-:W-:Y:S01]  /*3a10*/  FMUL.FTZ R10, R10, UR12 ;  /* 0x0000000c0a0a7c20 */ /* 0x000fe20008410000 */
[----:B------:R-:W-:Y:S03]  /*3a20*/  FMUL.FTZ R11, R11, UR12 ;  /* 0x0000000c0b0b7c20 */ /* 0x000fe60008410000 */
[----:B------:R4:W4:Y:S01]  /*3a30*/  MUFU.TANH R56, R4 ;  /* 0x0000000400387308 */ /* 0x0009220000002400 */
[C---:B-1----:R-:W-:Y:S09]  /*3a40*/  HMMA.16816.F32 R12, R60.reuse, R52, R12 ;  /* 0x000000343c0c723c */ /* 0x042ff2000000180c */
[----:B------:R1:W1:Y:S01]  /*3a50*/  MUFU.TANH R64, R8 ;  /* 0x0000000800407308 */ /* 0x0002620000002400 */
[----:B--2---:R-:W-:Y:S01]  /*3a60*/  @!P2 SHF.L.U32 R5, R217, 0x1, RZ ;  /* 0x00000001d905a819 */ /* 0x004fe200000006ff */
[----:B------:R-:W-:Y:S03]  /*3a70*/  HMMA.16816.F32 R16, R60, R54, R16 ;  /* 0x000000363c10723c */ /* 0x000fe60000001810 */
[----:B------:R-:W-:Y:S01]  /*3a80*/  @!P2 LOP3.LUT R5, R5, 0x6, RZ, 0xc0, !PT ;  /* 0x000000060505a812 */ /* 0x000fe200078ec0ff */
[----:B---3--:R-:W-:Y:S01]  /*3a90*/  FADD.FTZ R183, R224, R57 ;  /* 0x00000039e0b77221 */ /* 0x008fe20000010000 */
[----:B------:R-:W-:Y:S03]  /*3aa0*/  FFMA.FTZ R57, -R57, R57, 1 ;  /* 0x3f80000039397423 */ /* 0x000fe60000010139 */
[----:B------:R2:W-:Y:S01]  /*3ab0*/  MUFU.TANH R58, R6 ;  /* 0x00000006003a7308 */ /* 0x0005e20000002400 */
[----:B----4-:R-:W-:Y:S01]  /*3ac0*/  @!P2 SHF.R.U32.HI R4, RZ, 0x2, R217 ;  /* 0x00000002ff04a819 */ /* 0x010fe200000116d9 */
[----:B------:R-:W-:Y:S01]  /*3ad0*/  FADD.FTZ R184, R225, R56 ;  /* 0x00000038e1b87221 */ /* 0x000fe20000010000 */
[----:B------:R-:W-:Y:S01]  /*3ae0*/  FFMA.FTZ R56, -R56, R56, 1 ;  /* 0x3f80000038387423 */ /* 0x000fe20000010138 */
[----:B------:R-:W-:Y:S01]  /*3af0*/  FMUL.FTZ R57, R57, UR12 ;  /* 0x0000000c39397c20 */ /* 0x000fe20008410000 */
[----:B------:R-:W-:Y:S01]  /*3b00*/  @!P2 LOP3.LUT R4, R5, 0xe0, R4, 0xf8, !PT ;  /* 0x000000e00504a812 */ /* 0x000fe200078ef804 */
[----:B------:R-:W-:Y:S01]  /*3b10*/  FMUL.FTZ R12, R12, UR12 ;  /* 0x0000000c0c0c7c20 */ /* 0x000fe20008410000 */
[----:B------:R-:W-:Y:S03]  /*3b20*/  @!P2 VIADDMNMX R5, R235, 0xffffffc1, R241, PT ;  /* 0xffffffc1eb05a846 */ /* 0x000fe600038001f1 */
[----:B------:R-:W3:Y:S01]  /*3b30*/  MUFU.TANH R59, R7 ;  /* 0x00000007003b7308 */ /* 0x000ee20000002400 */
[----:B-1----:R-:W-:Y:S01]  /*3b40*/  MOV R8, UR22 ;  /* 0x0000001600087c02 */ /* 0x002fe20008000f00 */
[----:B------:R-:W-:Y:S01]  /*3b50*/  FADD.FTZ R182, R223, R64 ;  /* 0x00000040dfb67221 */ /* 0x000fe20000010000 */
[----:B------:R-:W-:Y:S01]  /*3b60*/  FMUL.FTZ R13, R13, UR12 ;  /* 0x0000000c0d0d7c20 */ /* 0x000fe20008410000 */
[----:B------:R-:W-:Y:S01]  /*3b70*/  FMUL.FTZ R14, R14, UR12 ;  /* 0x0000000c0e0e7c20 */ /* 0x000fe20008410000 */
[----:B------:R-:W-:Y:S01]  /*3b80*/  @!P2 LEA R8, R8, R4, 0x6 ;  /* 0x000000040808a211 */ /* 0x000fe200078e30ff */
[----:B------:R-:W-:Y:S01]  /*3b90*/  FMUL.FTZ R4, R237, 1.4426950216293334961 ;  /* 0x3fb8aa3bed047820 */ /* 0x000fe20000410000 */
[----:B------:R-:W-:Y:S03]  /*3ba0*/  FMUL.FTZ R15, R15, UR12 ;  /* 0x0000000c0f0f7c20 */ /* 0x000fe60008410000 */
[----:B------:R1:W-:Y:S01]  /*3bb0*/  MUFU.TANH R65, R9 ;  /* 0x0000000900417308 */ /* 0x0003e20000002400 */
[----:B--2---:R-:W-:Y:S01]  /*3bc0*/  FMUL.FTZ R6, R238, 1.4426950216293334961 ;  /* 0x3fb8aa3bee067820 */ /* 0x004fe20000410000 */
[----:B------:R-:W-:Y:S01]  /*3bd0*/  @!P2 ISETP.GE.AND P1, PT, R8, R5, PT ;  /* 0x000000050800a20c */ /* 0x000fe20003f26270 */
[----:B------:R-:W-:Y:S01]  /*3be0*/  FMUL.FTZ R16, R16, UR12 ;  /* 0x0000000c10107c20 */ /* 0x000fe20008410000 */
[----:B------:R-:W-:Y:S01]  /*3bf0*/  FMUL.FTZ R17, R17, UR12 ;  /* 0x0000000c11117c20 */ /* 0x000fe20008410000 */
[----:B------:R-:W-:Y:S01]  /*3c00*/  FMUL.FTZ R18, R18, UR12 ;  /* 0x0000000c12127c20 */ /* 0x000fe20008410000 */
[----:B------:R-:W-:Y:S01]  /*3c10*/  FSEL R6, R6, RZ, P0 ;  /* 0x000000ff06067208 */ /* 0x000fe20000000000 */
[----:B------:R-:W-:Y:S03]  /*3c20*/  FMUL.FTZ R19, R19, UR12 ;  /* 0x0000000c13137c20 */ /* 0x000fe60008410000 */
[----:B------:R2:W4:Y:S01]  /*3c30*/  MUFU.TANH R66, R10 ;  /* 0x0000000a00427308 */ /* 0x0005220000002400 */
[----:B------:R-:W-:Y:S01]  /*3c40*/  FSETP.NEU.FTZ.AND P0, PT, R237, -INF , PT ;  /* 0xff800000ed00780b */ /* 0x000fe20003f1d000 */
[----:B---3--:R-:W-:Y:S01]  /*3c50*/  FADD.FTZ R111, R224, R59 ;  /* 0x0000003be06f7221 */ /* 0x008fe20000010000 */
[----:B------:R-:W-:Y:S01]  /*3c60*/  @!P2 VIADDMNMX R7, R235, 0xffffffc9, R241, PT ;  /* 0xffffffc9eb07a846 */ /* 0x000fe200038001f1 */
[----:B------:R-:W-:Y:S01]  /*3c70*/  FADD.FTZ R112, R225, R58 ;  /* 0x0000003ae1707221 */ /* 0x000fe20000010000 */
[----:B------:R-:W-:Y:S01]  /*3c80*/  FSEL R4, R4, RZ, P0 ;  /* 0x000000ff04047208 */ /* 0x000fe20000000000 */
[----:B------:R-:W-:Y:S01]  /*3c90*/  FFMA.FTZ R64, -R64, R64, 1 ;  /* 0x3f80000040407423 */ /* 0x000fe20000010140 */
[----:B------:R-:W-:Y:S03]  /*3ca0*/  @!P2 FSEL R184, R184, -INF , !P1 ;  /* 0xff800000b8b8a808 */ /* 0x000fe60004800000 */
[----:B------:R3:W3:Y:S01]  /*3cb0*/  MUFU.TANH R67, R11 ;  /* 0x0000000b00437308 */ /* 0x0006e20000002400 */
[----:B-1----:R-:W-:Y:S01]  /*3cc0*/  @!P2 IADD3 R9, PT, PT, R8, 0x1, RZ ;  /* 0x000000010809a810 */ /* 0x002fe20007ffe0ff */
[----:B------:R-:W-:Y:S01]  /*3cd0*/  FFMA.FTZ R58, -R58, R58, 1 ;  /* 0x3f8000003a3a7423 */ /* 0x000fe2000001013a */
[----:B------:R-:W-:Y:S01]  /*3ce0*/  FFMA.FTZ R59, -R59, R59, 1 ;  /* 0x3f8000003b3b7423 */ /* 0x000fe2000001013b */
[----:B------:R-:W-:Y:S01]  /*3cf0*/  FFMA.FTZ R184, R184, UR7, -R6 ;  /* 0x00000007b8b87c23 */ /* 0x000fe20008010806 */
[C---:B------:R-:W-:Y:S01]  /*3d00*/  @!P2 ISETP.GE.AND P0, PT, R9.reuse, R7, PT ;  /* 0x000000070900a20c */ /* 0x040fe20003f06270 */
[----:B------:R-:W-:Y:S01]  /*3d10*/  FMUL.FTZ R56, R56, UR12 ;  /* 0x0000000c38387c20 */ /* 0x000fe20008410000 */
[-C--:B------:R-:W-:Y:S03]  /*3d20*/  @!P2 ISETP.GE.AND P1, PT, R9, R5.reuse, PT ;  /* 0x000000050900a20c */ /* 0x080fe60003f26270 */
[----:B------:R-:W1:Y:S01]  /*3d30*/  MUFU.TANH R100, R12 ;  /* 0x0000000c00647308 */ /* 0x000e620000002400 */
[----:B--2---:R-:W-:Y:S01]  /*3d40*/  @!P2 IADD3 R10, PT, PT, R8, 0x8, RZ ;  /* 0x00000008080aa810 */ /* 0x004fe20007ffe0ff */
[----:B----4-:R-:W-:Y:S01]  /*3d50*/  FADD.FTZ R110, R223, R66 ;  /* 0x00000042df6e7221 */ /* 0x010fe20000010000 */
[----:B------:R-:W-:Y:S01]  /*3d60*/  @!P2 FSEL R111, R111, -INF , !P0 ;  /* 0xff8000006f6fa808 */ /* 0x000fe20004000000 */
[----:B------:R-:W-:Y:S01]  /*3d70*/  FMUL.FTZ R64, R64, UR12 ;  /* 0x0000000c40407c20 */ /* 0x000fe20008410000 */
[-C--:B------:R-:W-:Y:S01]  /*3d80*/  @!P2 ISETP.GE.AND P0, PT, R10, R5.reuse, PT ;  /* 0x000000050a00a20c */ /* 0x080fe20003f06270 */
[----:B------:R-:W-:Y:S01]  /*3d90*/  FMUL.FTZ R58, R58, UR12 ;  /* 0x0000000c3a3a7c20 */ /* 0x000fe20008410000 */
[----:B------:R-:W-:Y:S03]  /*3da0*/  @!P2 IADD3 R9, PT, PT, R8, 0x9, RZ ;  /* 0x000000090809a810 */ /* 0x000fe60007ffe0ff */
[----:B------:R-:W2:Y:S01]  /*3db0*/  MUFU.TANH R60, R13 ;  /* 0x0000000d003c7308 */ /* 0x000ea20000002400 */
[----:B------:R-:W-:Y:S01]  /*3dc0*/  @!P2 FSEL R182, R182, -INF , !P0 ;  /* 0xff800000b6b6a808 */ /* 0x000fe20004000000 */
[C---:B---3--:R-:W-:Y:S01]  /*3dd0*/  FADD.FTZ R11, R222.reuse, R65 ;  /* 0x00000041de0b7221 */ /* 0x048fe20000010000 */
[----:B------:R-:W-:Y:S01]  /*3de0*/  @!P2 ISETP.GE.AND P0, PT, R9, R5, PT ;  /* 0x000000050900a20c */ /* 0x000fe20003f06270 */
[----:B------:R-:W-:Y:S01]  /*3df0*/  FADD.FTZ R109, R222, R67 ;  /* 0x00000043de6d7221 */ /* 0x000fe20000010000 */
[----:B------:R-:W-:Y:S01]  /*3e00*/  @!P2 FSEL R183, R183, -INF , !P1 ;  /* 0xff800000b7b7a808 */ /* 0x000fe20004800000 */
[----:B------:R-:W-:Y:S01]  /*3e10*/  FFMA.FTZ R111, R111, UR7, -R4 ;  /* 0x000000076f6f7c23 */ /* 0x000fe20008010804 */
[----:B------:R-:W-:Y:S03]  /*3e20*/  @!P2 FSEL R11, R11, -INF , !P0 ;  /* 0xff8000000b0ba808 */ /* 0x000fe60004000000 */
[----:B------:R-:W3:Y:S01]  /*3e30*/  MUFU.TANH R61, R14 ;  /* 0x0000000e003d7308 */ /* 0x000ee20000002400 */
[-C--:B------:R-:W-:Y:S01]  /*3e40*/  @!P2 ISETP.GE.AND P0, PT, R10, R7.reuse, PT ;  /* 0x000000070a00a20c */ /* 0x080fe20003f06270 */
[----:B-1----:R-:W-:Y:S01]  /*3e50*/  FADD.FTZ R180, R221, R100 ;  /* 0x00000064ddb47221 */ /* 0x002fe20000010000 */
[----:B------:R-:W-:Y:S01]  /*3e60*/  @!P2 IADD3 R10, PT, PT, R8, 0x10, RZ ;  /* 0x00000010080aa810 */ /* 0x000fe20007ffe0ff */
[--C-:B------:R-:W-:Y:S01]  /*3e70*/  FFMA.FTZ R181, R11, UR7, -R6.reuse ;  /* 0x000000070bb57c23 */ /* 0x100fe20008010806 */
[----:B------:R-:W-:Y:S01]  /*3e80*/  @!P2 FSEL R110, R110, -INF , !P0 ;  /* 0xff8000006e6ea808 */ /* 0x000fe20004000000 */
[----:B------:R-:W-:Y:S01]  /*3e90*/  FFMA.FTZ R183, R183, UR7, -R6 ;  /* 0x00000007b7b77c23 */ /* 0x000fe20008010806 */
[----:B------:R-:W-:Y:S03]  /*3ea0*/  @!P2 ISETP.GE.AND P0, PT, R9, R7, PT ;  /* 0x000000070900a20c */ /* 0x000fe60003f06270 */
[----:B------:R-:W1:Y:S01]  /*3eb0*/  MUFU.TANH R62, R15 ;  /* 0x0000000f003e7308 */ /* 0x000e620000002400 */
[----:B------:R-:W-:Y:S01]  /*3ec0*/  @!P2 IADD3 R9, PT, PT, R8, 0x11, RZ ;  /* 0x000000110809a810 */ /* 0x000fe20007ffe0ff */
[----:B--2---:R-:W-:Y:S01]  /*3ed0*/  FADD.FTZ R11, R220, R60 ;  /* 0x0000003cdc0b7221 */ /* 0x004fe20000010000 */
[----:B------:R-:W-:Y:S01]  /*3ee0*/  @!P2 FSEL R109, R109, -INF , !P0 ;  /* 0xff8000006d6da808 */ /* 0x000fe20004000000 */
[----:B------:R-:W-:Y:S01]  /*3ef0*/  FFMA.FTZ R182, R182, UR7, -R6 ;  /* 0x00000007b6b67c23 */ /* 0x000fe20008010806 */
[----:B------:R-:W-:Y:S01]  /*3f00*/  @!P2 ISETP.GE.AND P0, PT, R10, R5, PT ;  /* 0x000000050a00a20c */ /* 0x000fe20003f06270 */
[--C-:B------:R-:W-:Y:S01]  /*3f10*/  FFMA.FTZ R110, R110, UR7, -R4.reuse ;  /* 0x000000076e6e7c23 */ /* 0x100fe20008010804 */
[----:B------:R-:W-:Y:S03]  /*3f20*/  @!P2 ISETP.GE.AND P1, PT, R8, R7, PT ;  /* 0x000000070800a20c */ /* 0x000fe60003f26270 */
[----:B------:R-:W2:Y:S01]  /*3f30*/  MUFU.TANH R63, R16 ;  /* 0x00000010003f7308 */ /* 0x000ea20000002400 */
[----:B------:R-:W-:Y:S01]  /*3f40*/  @!P2 FSEL R180, R180, -INF , !P0 ;  /* 0xff800000b4b4a808 */ /* 0x000fe20004000000 */
[----:B---3--:R-:W-:Y:S01]  /*3f50*/  FADD.FTZ R108, R221, R61 ;  /* 0x0000003ddd6c7221 */ /* 0x008fe20000010000 */
[----:B------:R-:W-:Y:S01]  /*3f60*/  @!P2 ISETP.GE.AND P0, PT, R9, R5, PT ;  /* 0x000000050900a20c */ /* 0x000fe20003f06270 */
[----:B------:R-:W-:Y:S01]  /*3f70*/  FFMA.FTZ R109, R109, UR7, -R4 ;  /* 0x000000076d6d7c23 */ /* 0x000fe20008010804 */
[----:B------:R-:W-:Y:S01]  /*3f80*/  @!P2 FSEL R112, R112, -INF , !P1 ;  /* 0xff8000007070a808 */ /* 0x000fe20004800000 */
[----:B------:R-:W-:Y:S01]  /*3f90*/  FFMA.FTZ R180, R180, UR7, -R6 ;  /* 0x00000007b4b47c23 */ /* 0x000fe20008010806 */
[----:B------:R-:W-:Y:S03]  /*3fa0*/  @!P2 FSEL R11, R11, -INF , !P0 ;  /* 0xff8000000b0ba808 */ /* 0x000fe60004000000 */
[----:B------:R-:W3:Y:S01]  /*3fb0*/  MUFU.TANH R101, R17 ;  /* 0x0000001100657308 */ /* 0x000ee20000002400 */
[----:B------:R-:W-:Y:S01]  /*3fc0*/  @!P2 ISETP.GE.AND P0, PT, R10, R7, PT ;  /* 0x000000070a00a20c */ /* 0x000fe20003f06270 */
[----:B-1----:R-:W-:Y:S01]  /*3fd0*/  FADD.FTZ R107, R220, R62 ;  /* 0x0000003edc6b7221 */ /* 0x002fe20000010000 */
[----:B------:R-:W-:Y:S01]  /*3fe0*/  FFMA.FTZ R112, R112, UR7, -R4 ;  /* 0x0000000770707c23 */ /* 0x000fe20008010804 */
[----:B------:R-:W-:Y:S01]  /*3ff0*/  FFMA.FTZ R115, R11, UR7, -R6 ;  /* 0x000000070b737c23 */ /* 0x000fe20008010806 */
[----:B------:R-:W-:Y:S01]  /*4000*/  @!P2 FSEL R108, R108, -INF , !P0 ;  /* 0xff8000006c6ca808 */ /* 0x000fe20004000000 */
[----:B------:R-:W-:Y:S01]  /*4010*/  FFMA.FTZ R65, -R65, R65, 1 ;  /* 0x3f80000041417423 */ /* 0x000fe20000010141 */
[----:B------:R-:W-:Y:S03]  /*4020*/  @!P2 ISETP.GE.AND P0, PT, R9, R7, PT ;  /* 0x000000070900a20c */ /* 0x000fe60003f06270 */
[----:B------:R-:W1:Y:S01]  /*4030*/  MUFU.TANH R103, R18 ;  /* 0x0000001200677308 */ /* 0x000e620000002400 */
[----:B------:R-:W-:Y:S01]  /*4040*/  @!P2 IADD3 R9, PT, PT, R8, 0x18, RZ ;  /* 0x000000180809a810 */ /* 0x000fe20007ffe0ff */
[----:B--2---:R-:W-:Y:S01]  /*4050*/  FADD.FTZ R11, R219, R63 ;  /* 0x0000003fdb0b7221 */ /* 0x004fe20000010000 */
[----:B------:R-:W-:Y:S01]  /*4060*/  @!P2 FSEL R107, R107, -INF , !P0 ;  /* 0xff8000006b6ba808 */ /* 0x000fe20004000000 */
[--C-:B------:R-:W-:Y:S01]  /*4070*/  FFMA.FTZ R108, R108, UR7, -R4.reuse ;  /* 0x000000076c6c7c23 */ /* 0x100fe20008010804 */
[-C--:B------:R-:W-:Y:S01]  /*4080*/  @!P2 ISETP.GE.AND P0, PT, R9, R5.reuse, PT ;  /* 0x000000050900a20c */ /* 0x080fe20003f06270 */
[----:B------:R-:W-:Y:S01]  /*4090*/  FFMA.FTZ R100, -R100, R100, 1 ;  /* 0x3f80000064647423 */ /* 0x000fe20000010164 */
[----:B------:R-:W-:Y:S03]  /*40a0*/  @!P2 IADD3 R8, PT, PT, R8, 0x19, RZ ;  /* 0x000000190808a810 */ /* 0x000fe60007ffe0ff */
[----:B------:R-:W2:Y:S01]  /*40b0*/  MUFU.TANH R185, R19 ;  /* 0x0000001300b97308 */ /* 0x000ea20000002400 */
[----:B------:R-:W-:Y:S01]  /*40c0*/  @!P2 FSEL R11, R11, -INF , !P0 ;  /* 0xff8000000b0ba808 */ /* 0x000fe20004000000 */
[----:B---3--:R-:W-:Y:S01]  /*40d0*/  FADD.FTZ R10, R218, R101 ;  /* 0x00000065da0a7221 */ /* 0x008fe20000010000 */
[----:B------:R-:W-:Y:S01]  /*40e0*/  @!P2 ISETP.GE.AND P0, PT, R8, R5, PT ;  /* 0x000000050800a20c */ /* 0x000fe20003f06270 */
[----:B------:R-:W-:Y:S01]  /*40f0*/  FFMA.FTZ R107, R107, UR7, -R4 ;  /* 0x000000076b6b7c23 */ /* 0x000fe20008010804 */
[-C--:B------:R-:W-:Y:S01]  /*4100*/  @!P2 ISETP.GE.AND P1, PT, R9, R7.reuse, PT ;  /* 0x000000070900a20c */ /* 0x080fe20003f26270 */
[--C-:B------:R-:W-:Y:S01]  /*4110*/  FFMA.FTZ R114, R11, UR7, -R6.reuse ;  /* 0x000000070b727c23 */ /* 0x100fe20008010806 */
[----:B------:R-:W-:Y:S03]  /*4120*/  @!P2 FSEL R10, R10, -INF , !P0 ;  /* 0xff8000000a0aa808 */ /* 0x000fe60004000000 */
[----:B------:R-:W-:Y:S01]  /*4130*/  MUFU.EX2 R184, R184 ;  /* 0x000000b800b87308 */ /* 0x000fe20000000800 */
[----:B------:R-:W-:Y:S01]  /*4140*/  @!P2 ISETP.GE.AND P0, PT, R8, R7, PT ;  /* 0x000000070800a20c */ /* 0x000fe20003f06270 */
[----:B-1----:R-:W-:Y:S01]  /*4150*/  FADD.FTZ R5, R219, R103 ;  /* 0x00000067db057221 */ /* 0x002fe20000010000 */
[----:B------:R-:W-:Y:S01]  /*4160*/  FFMA.FTZ R60, -R60, R60, 1 ;  /* 0x3f8000003c3c7423 */ /* 0x000fe2000001013c */
[----:B------:R-:W-:Y:S01]  /*4170*/  FFMA.FTZ R6, R10, UR7, -R6 ;  /* 0x000000070a067c23 */ /* 0x000fe20008010806 */
[----:B------:R-:W-:Y:S01]  /*4180*/  FFMA.FTZ R63, -R63, R63, 1 ;  /* 0x3f8000003f3f7423 */ /* 0x000fe2000001013f */
[----:B------:R-:W-:Y:S01]  /*4190*/  FFMA.FTZ R101, -R101, R101, 1 ;  /* 0x3f80000065657423 */ /* 0x000fe20000010165 */
[----:B------:R-:W-:Y:S03]  /*41a0*/  @!P2 FSEL R5, R5, -INF , !P1 ;  /* 0xff8000000505a808 */ /* 0x000fe60004800000 */
[----:B------:R-:W-:Y:S01]  /*41b0*/  MUFU.EX2 R183, R183 ;  /* 0x000000b700b77308 */ /* 0x000fe20000000800 */
[----:B--2---:R-:W-:Y:S01]  /*41c0*/  FADD.FTZ R7, R218, R185 ;  /* 0x000000b9da077221 */ /* 0x004fe20000010000 */
[----:B------:R-:W-:Y:S01]  /*41d0*/  FMUL.FTZ R65, R65, UR12 ;  /* 0x0000000c41417c20 */ /* 0x000fe20008410000 */
[----:B------:R-:W-:Y:S01]  /*41e0*/  FMUL.FTZ R100, R100, UR12 ;  /* 0x0000000c64647c20 */ /* 0x000fe20008410000 */
[--C-:B------:R-:W-:Y:S01]  /*41f0*/  FFMA.FTZ R106, R5, UR7, -R4.reuse ;  /* 0x00000007056a7c23 */ /* 0x100fe20008010804 */
[----:B------:R-:W-:Y:S01]  /*4200*/  FMUL.FTZ R60, R60, UR12 ;  /* 0x0000000c3c3c7c20 */ /* 0x000fe20008410000 */
[----:B------:R-:W-:Y:S01]  /*4210*/  @!P2 FSEL R7, R7, -INF , !P0 ;  /* 0xff8000000707a808 */ /* 0x000fe20004000000 */
[----:B------:R-:W-:Y:S03]  /*4220*/  FMUL.FTZ R63, R63, UR12 ;  /* 0x0000000c3f3f7c20 */ /* 0x000fe60008410000 */
[----:B------:R-:W-:Y:S01]  /*4230*/  MUFU.EX2 R112, R112 ;  /* 0x0000007000707308 */ /* 0x000fe20000000800 */
[C---:B------:R-:W-:Y:S01]  /*4240*/  LEA R186, P0, R208.reuse, R186, 0x2 ;  /* 0x000000bad0ba7211 */ /* 0x040fe200078010ff */
[----:B------:R-:W-:Y:S01]  /*4250*/  FMUL.FTZ R101, R101, UR12 ;  /* 0x0000000c65657c20 */ /* 0x000fe20008410000 */
[----:B------:R-:W-:Y:S01]  /*4260*/  FFMA.FTZ R4, R7, UR7, -R4 ;  /* 0x0000000707047c23 */ /* 0x000fe20008010804 */
[----:B------:R-:W-:Y:S01]  /*4270*/  FMUL.FTZ R59, R59, UR12 ;  /* 0x0000000c3b3b7c20 */ /* 0x000fe20008410000 */
[----:B------:R-:W-:Y:S01]  /*4280*/  LEA.HI.X R187, R208, R187, RZ, 0x2, P0 ;  /* 0x000000bbd0bb7211 */ /* 0x000fe200000f14ff */
[----:B------:R-:W-:Y:S01]  /*4290*/  FFMA.FTZ R66, -R66, R66, 1 ;  /* 0x3f80000042427423 */ /* 0x000fe20000010142 */
[----:B------:R-:W-:Y:S03]  /*42a0*/  FFMA.FTZ R67, -R67, R67, 1 ;  /* 0x3f80000043437423 */ /* 0x000fe60000010143 */
[----:B------:R-:W1:Y:S01]  /*42b0*/  MUFU.EX2 R111, R111 ;  /* 0x0000006f006f7308 */ /* 0x000e620000000800 */
[----:B------:R-:W-:Y:S01]  /*42c0*/  FFMA.FTZ R61, -R61, R61, 1 ;  /* 0x3f8000003d3d7423 */ /* 0x000fe2000001013d */
[----:B------:R-:W2:Y:S01]  /*42d0*/  LDG.E R104, desc[UR24][R186.64] ;  /* 0x00000018ba687981 */ /* 0x000ea2000c1e1900 */
[----:B------:R-:W-:Y:S01]  /*42e0*/  FFMA.FTZ R62, -R62, R62, 1 ;  /* 0x3f8000003e3e7423 */ /* 0x000fe2000001013e */
[----:B------:R-:W-:Y:S01]  /*42f0*/  FFMA.FTZ R103, -R103, R103, 1 ;  /* 0x3f80000067677423 */ /* 0x000fe20000010167 */
[----:B------:R-:W-:Y:S01]  /*4300*/  FFMA.FTZ R185, -R185, R185, 1 ;  /* 0x3f800000b9b97423 */ /* 0x000fe200000101b9 */
[----:B------:R-:W-:Y:S01]  /*4310*/  FMUL.FTZ R66, R66, UR12 ;  /* 0x0000000c42427c20 */ /* 0x000fe20008410000 */
[----:B------:R-:W-:Y:S03]  /*4320*/  FMUL.FTZ R67, R67, UR12 ;  /* 0x0000000c43437c20 */ /* 0x000fe60008410000 */
[----:B------:R3:W-:Y:S01]  /*4330*/  MUFU.EX2 R113, R6 ;  /* 0x0000000600717308 */ /* 0x0007e20000000800 */
[----:B------:R-:W-:Y:S01]  /*4340*/  FMUL.FTZ R61, R61, UR12 ;  /* 0x0000000c3d3d7c20 */ /* 0x000fe20008410000 */
[----:B------:R-:W-:Y:S01]  /*4350*/  FMUL.FTZ R62, R62, UR12 ;  /* 0x0000000c3e3e7c20 */ /* 0x000fe20008410000 */
[----:B------:R-:W-:Y:S01]  /*4360*/  FMUL.FTZ R103, R103, UR12 ;  /* 0x0000000c67677c20 */ /* 0x000fe20008410000 */
[----:B------:R-:W-:Y:S06]  /*4370*/  FMUL.FTZ R185, R185, UR12 ;  /* 0x0000000cb9b97c20 */ /* 0x000fec0008410000 */
[----:B------:R-:W-:Y:S01]  /*4380*/  MUFU.EX2 R182, R182 ;  /* 0x000000b600b67308 */ /* 0x000fe20000000800 */
[----:B-1----:R-:W-:Y:S05]  /*4390*/  F2FP.F16.F32.PACK_AB R5, R111, R112 ;  /* 0x000000706f05723e */ /* 0x002fea00000000ff */
[----:B------:R-:W-:Y:S04]  /*43a0*/  STS [R209+0x400], R5 ;  /* 0x00040005d1007388 */ /* 0x000fe80000000800 */
[----:B------:R-:W1:Y:S01]  /*43b0*/  MUFU.EX2 R181, R181 ;  /* 0x000000b500b57308 */ /* 0x000e620000000800 */
[----:B---3--:R-:W-:Y:S01]  /*43c0*/  F2FP.F16.F32.PACK_AB R6, R183, R184 ;  /* 0x000000b8b706723e */ /* 0x008fe200000000ff */
[----:B------:R-:W3:Y:S04]  /*43d0*/  LDG.E R186, desc[UR24][R186.64+0x20] ;  /* 0x00002018baba7981 */ /* 0x000ee8000c1e1900 */
[----:B------:R4:W-:Y:S04]  /*43e0*/  STS [R209], R6 ;  /* 0x00000006d1007388 */ /* 0x0009e80000000800 */
[----:B------:R1:W-:Y:S10]  /*43f0*/  MUFU.EX2 R105, R4 ;  /* 0x0000000400697308 */ /* 0x0003f40000000800 */
[----:B------:R-:W-:Y:S10]  /*4400*/  MUFU.EX2 R110, R110 ;  /* 0x0000006e006e7308 */ /* 0x000ff40000000800 */
[----:B------:R-:W4:Y:S01]  /*4410*/  MUFU.EX2 R109, R109 ;  /* 0x0000006d006d7308 */ /* 0x000f220000000800 */
[----:B-1----:R-:W-:Y:S05]  /*4420*/  F2FP.F16.F32.PACK_AB R4, R181, R182 ;  /* 0x000000b6b504723e */ /* 0x002fea00000000ff */
[----:B------:R1:W-:Y:S04]  /*4430*/  STS [R248], R4 ;  /* 0x00000004f8007388 */ /* 0x0003e80000000800 */
        /* <DEDUP_REMOVED lines=8> */
[----:B------:R-:W1:Y:S10]  /*44c0*/  MUFU.EX2 R114, R114 ;  /* 0x0000007200727308 */ /* 0x000e740000000800 */
[----:B------:R-:W1:Y:S01]  /*44d0*/  MUFU.EX2 R106, R106 ;  /* 0x0000006a006a7308 */ /* 0x000e620000000800 */
[----:B----4-:R-:W-:Y:S05]  /*44e0*/  F2FP.F16.F32.PACK_AB R6, R107, R108 ;  /* 0x0000006c6b06723e */ /* 0x010fea00000000ff */
[----:B------:R-:W-:Y:S01]  /*44f0*/  STS [R214+0x400], R6 ;  /* 0x00040006d6007388 */ /* 0x000fe20000000800 */
[----:B-1----:R-:W-:Y:S05]  /*4500*/  F2FP.F16.F32.PACK_AB R5, R113, R114 ;  /* 0x000000727105723e */ /* 0x002fea00000000ff */
[----:B------:R-:W-:Y:S01]  /*4510*/  STS [R102], R5 ;  /* 0x0000000566007388 */ /* 0x000fe20000000800 */
[----:B------:R-:W-:Y:S05]  /*4520*/  F2FP.F16.F32.PACK_AB R4, R105, R106 ;  /* 0x0000006a6904723e */ /* 0x000fea00000000ff */
[----:B------:R-:W-:Y:S04]  /*4530*/  STS [R102+0x400], R4 ;  /* 0x0004000466007388 */ /* 0x000fe80000000800 */
[----:B------:R-:W1:Y:S08]  /*4540*/  LDSM.16.M88.4 R16, [R203+0x8000] ;  /* 0x00800000cb10783b */ /* 0x000e700000000200 */
[----:B------:R-:W4:Y:S01]  /*4550*/  LDSM.16.M88.4 R52, [R191+0x8000] ;  /* 0x00800000bf34783b */ /* 0x000f220000000200 */
[C---:B-1----:R-:W-:Y:S08]  /*4560*/  HMMA.16816.F32 R4, R16.reuse, R116, RZ ;  /* 0x000000741004723c */ /* 0x042ff000000018ff */
[C---:B------:R-:W-:Y:S08]  /*4570*/  HMMA.16816.F32 R8, R16.reuse, R118, RZ ;  /* 0x000000761008723c */ /* 0x040ff000000018ff */
[C---:B------:R-:W-:Y:S08]  /*4580*/  HMMA.16816.F32 R12, R16.reuse, R120, RZ ;  /* 0x00000078100c723c */ /* 0x040ff000000018ff */
[----:B------:R-:W-:Y:S08]  /*4590*/  HMMA.16816.F32 R16, R16, R122, RZ ;  /* 0x0000007a1010723c */ /* 0x000ff000000018ff */
[C---:B----4-:R-:W-:Y:S08]  /*45a0*/  HMMA.16816.F32 R4, R52.reuse, R124, R4 ;  /* 0x0000007c3404723c */ /* 0x050ff00000001804 */
[C---:B------:R-:W-:Y:S08]  /*45b0*/  HMMA.16816.F32 R8, R52.reuse, R126, R8 ;  /* 0x0000007e3408723c */ /* 0x040ff00000001808 */
[C---:B------:R-:W-:Y:S08]  /*45c0*/  HMMA.16816.F32 R12, R52.reuse, R128, R12 ;  /* 0x00000080340c723c */ /* 0x040ff0000000180c */
[----:B------:R-:W-:Y:S01]  /*45d0*/  HMMA.16816.F32 R16, R52, R130, R16 ;  /* 0x000000823410723c */ /* 0x000fe20000001810 */
[----:B------:R-:W1:Y:S07]  /*45e0*/  LDSM.16.M88.4 R52, [R190+0x8000] ;  /* 0x00800000be34783b */ /* 0x000e6e0000000200 */
[C---:B-1----:R-:W-:Y:S08]  /*45f0*/  HMMA.16816.F32 R4, R52.reuse, R132, R4 ;  /* 0x000000843404723c */ /* 0x042ff00000001804 */
        /* <DEDUP_REMOVED lines=26> */
[C---:B------:R-:W-:Y:S03]  /*47a0*/  HMMA.16816.F32 R12, R52.reuse, R176, R12 ;  /* 0x000000b0340c723c */ /* 0x040fe6000000180c */
[C---:B--2---:R-:W-:Y:S01]  /*47b0*/  FADD.FTZ R4, -R104.reuse, R4 ;  /* 0x0000000468047221 */ /* 0x044fe20000010100 */
[----:B------:R-:W-:Y:S01]  /*47c0*/  FADD.FTZ R5, -R104, R5 ;  /* 0x0000000568057221 */ /* 0x000fe20000010100 */
[C---:B---3--:R-:W-:Y:S01]  /*47d0*/  FADD.FTZ R6, -R186.reuse, R6 ;  /* 0x00000006ba067221 */ /* 0x048fe20000010100 */
[----:B------:R-:W-:Y:S01]  /*47e0*/  FADD.FTZ R7, -R186, R7 ;  /* 0x00000007ba077221 */ /* 0x000fe20000010100 */
[----:B------:R-:W-:Y:S01]  /*47f0*/  FMUL.FTZ R4, R184, R4 ;  /* 0x00000004b8047220 */ /* 0x000fe20000410000 */
[----:B------:R-:W-:Y:S03]  /*4800*/  HMMA.16816.F32 R16, R52, R178, R16 ;  /* 0x000000b23410723c */ /* 0x000fe60000001810 */
[C---:B------:R-:W-:Y:S01]  /*4810*/  FADD.FTZ R8, -R104.reuse, R8 ;  /* 0x0000000868087221 */ /* 0x040fe20000010100 */
[----:B------:R-:W-:Y:S01]  /*4820*/  FADD.FTZ R9, -R104, R9 ;  /* 0x0000000968097221 */ /* 0x000fe20000010100 */
[----:B------:R-:W-:Y:S01]  /*4830*/  FMUL.FTZ R5, R183, R5 ;  /* 0x00000005b7057220 */ /* 0x000fe20000410000 */
[----:B------:R-:W-:Y:S01]  /*4840*/  FMUL.FTZ R6, R112, R6 ;  /* 0x0000000670067220 */ /* 0x000fe20000410000 */
[----:B------:R-:W-:Y:S01]  /*4850*/  FMUL.FTZ R8, R182, R8 ;  /* 0x00000008b6087220 */ /* 0x000fe20000410000 */
[----:B------:R-:W-:Y:S01]  /*4860*/  FMUL.FTZ R9, R181, R9 ;  /* 0x00000009b5097220 */ /* 0x000fe20000410000 */
[----:B------:R-:W-:Y:S01]  /*4870*/  FMUL.FTZ R7, R111, R7 ;  /* 0x000000076f077220 */ /* 0x000fe20000410000 */
[----:B------:R-:W-:Y:S01]  /*4880*/  FADD.FTZ R10, -R186, R10 ;  /* 0x0000000aba0a7221 */ /* 0x000fe20000010100 */
[C---:B------:R-:W-:Y:S01]  /*4890*/  FADD.FTZ R12, -R104.reuse, R12 ;  /* 0x0000000c680c7221 */ /* 0x040fe20000010100 */
[----:B------:R-:W-:Y:S01]  /*48a0*/  FADD.FTZ R13, -R104, R13 ;  /* 0x0000000d680d7221 */ /* 0x000fe20000010100 */
[C---:B------:R-:W-:Y:S01]  /*48b0*/  FADD.FTZ R11, -R186.reuse, R11 ;  /* 0x0000000bba0b7221 */ /* 0x040fe20000010100 */
[----:B------:R-:W-:Y:S01]  /*48c0*/  FADD.FTZ R14, -R186, R14 ;  /* 0x0000000eba0e7221 */ /* 0x000fe20000010100 */
[----:B------:R-:W-:Y:S01]  /*48d0*/  FMUL.FTZ R12, R180, R12 ;  /* 0x0000000cb40c7220 */ /* 0x000fe20000410000 */
[----:B------:R-:W-:Y:S01]  /*48e0*/  FMUL.FTZ R13, R115, R13 ;  /* 0x0000000d730d7220 */ /* 0x000fe20000410000 */
[----:B------:R-:W-:Y:S01]  /*48f0*/  FADD.FTZ R15, -R186, R15 ;  /* 0x0000000fba0f7221 */ /* 0x000fe20000010100 */
[----:B------:R-:W-:Y:S01]  /*4900*/  FMUL.FTZ R4, R56, R4 ;  /* 0x0000000438047220 */ /* 0x000fe20000410000 */
[C---:B------:R-:W-:Y:S01]  /*4910*/  FADD.FTZ R16, -R104.reuse, R16 ;  /* 0x0000001068107221 */ /* 0x040fe20000010100 */
[----:B------:R-:W-:Y:S01]  /*4920*/  FADD.FTZ R17, -R104, R17 ;  /* 0x0000001168117221 */ /* 0x000fe20000010100 */
[C---:B------:R-:W-:Y:S01]  /*4930*/  FADD.FTZ R18, -R186.reuse, R18 ;  /* 0x00000012ba127221 */ /* 0x040fe20000010100 */
[----:B------:R-:W-:Y:S01]  /*4940*/  FADD.FTZ R19, -R186, R19 ;  /* 0x00000013ba137221 */ /* 0x000fe20000010100 */
[----:B------:R-:W-:Y:S01]  /*4950*/  FMUL.FTZ R16, R114, R16 ;  /* 0x0000001072107220 */ /* 0x000fe20000410000 */
[----:B------:R-:W-:Y:S01]  /*4960*/  FMUL.FTZ R17, R113, R17 ;  /* 0x0000001171117220 */ /* 0x000fe20000410000 */
[----:B------:R-:W-:Y:S01]  /*4970*/  FMUL.FTZ R5, R57, R5 ;  /* 0x0000000539057220 */ /* 0x000fe20000410000 */
[----:B------:R-:W-:Y:S01]  /*4980*/  FMUL.FTZ R8, R64, R8 ;  /* 0x0000000840087220 */ /* 0x000fe20000410000 */
[----:B------:R-:W-:Y:S01]  /*4990*/  FMUL.FTZ R9, R65, R9 ;  /* 0x0000000941097220 */ /* 0x000fe20000410000 */
[----:B------:R-:W-:Y:S01]  /*49a0*/  FMUL.FTZ R12, R100, R12 ;  /* 0x0000000c640c7220 */ /* 0x000fe20000410000 */
[----:B------:R-:W-:Y:S01]  /*49b0*/  FMUL.FTZ R13, R60, R13 ;  /* 0x0000000d3c0d7220 */ /* 0x000fe20000410000 */
[----:B------:R-:W-:Y:S01]  /*49c0*/  F2FP.F16.F32.PACK_AB R4, R5, R4 ;  /* 0x000000040504723e */ /* 0x000fe200000000ff */
[----:B------:R-:W-:Y:S01]  /*49d0*/  FMUL.FTZ R16, R63, R16 ;  /* 0x000000103f107220 */ /* 0x000fe20000410000 */
        /* <DEDUP_REMOVED lines=25> */
[----:B------:R-:W-:Y:S01]  /*4b70*/  IMAD.MOV.U32 R13, RZ, RZ, -0x4000 ;  /* 0xffffc000ff0d7424 */ /* 0x000fe200078e00ff */
[----:B------:R-:W1:Y:S01]  /*4b80*/  LDC R7, c[0x0][0x3b4] ;  /* 0x0000ed00ff077b82 */ /* 0x000e620000000800 */
[----:B------:R-:W-:Y:S03]  /*4b90*/  ISETP.GE.AND P2, PT, R215, UR5, PT ;  /* 0x00000005d7007c0c */ /* 0x000fe6000bf46270 */
[----:B------:R-:W-:Y:S05]  /*4ba0*/  SEL R13, R13, 0x4000, !P1 ;  /* 0x000040000d0d7807 */ /* 0x000fea0004800000 */
[--C-:B------:R-:W-:Y:S02]  /*4bb0*/  IMAD.IADD R234, R234, 0x1, R13.reuse ;  /* 0x00000001eaea7824 */ /* 0x100fe400078e020d */
[--C-:B------:R-:W-:Y:S02]  /*4bc0*/  IMAD.IADD R239, R239, 0x1, R13.reuse ;  /* 0x00000001efef7824 */ /* 0x100fe400078e020d */
[----:B------:R-:W-:Y:S01]  /*4bd0*/  IMAD.IADD R196, R196, 0x1, R13 ;  /* 0x00000001c4c47824 */ /* 0x000fe200078e020d */
[C---:B-1----:R-:W-:Y:S01]  /*4be0*/  SHF.L.U64.HI R7, R9.reuse, 0x5, R7 ;  /* 0x0000000509077819 */ /* 0x042fe20000010207 */
[----:B------:R-:W-:Y:S04]  /*4bf0*/  IMAD.SHL.U32 R17, R9, 0x40, RZ ;  /* 0x0000004009117824 */ /* 0x000fe800078e00ff */
[----:B------:R-:W-:Y:S05]  /*4c00*/  IMAD.X R17, RZ, RZ, ~R17, P0 ;  /* 0x000000ffff117224 */ /* 0x000fea00000e0e11 */
[----:B------:R-:W-:Y:S04]  /*4c10*/  SHF.R.S64 R5, R5, 0x1f, R17 ;  /* 0x0000001f05057819 */ /* 0x000fe80000001011 */
[----:B------:R-:W-:Y:S01]  /*4c20*/  IADD3 R231, P0, PT, R5, R231, RZ ;  /* 0x000000e705e77210 */ /* 0x000fe20007f1e0ff */
[----:B------:R-:W-:Y:S03]  /*4c30*/  IMAD.SHL.U32 R5, R9, 0x20, RZ ;  /* 0x0000002009057824 */ /* 0x000fe600078e00ff */
[----:B------:R-:W-:Y:S01]  /*4c40*/  LEA.HI.X.SX32 R230, R17, R230, 0x1, P0 ;  /* 0x000000e611e67211 */ /* 0x000fe200000f0eff */
[----:B------:R-:W-:Y:S01]  /*4c50*/  @!P3 IMAD.MOV.U32 R56, RZ, RZ, R231 ;  /* 0x000000ffff38b224 */ /* 0x000fe200078e00e7 */
[CC--:B------:R-:W-:Y:S02]  /*4c60*/  @!P3 LEA R54, P1, R5.reuse, R231.reuse, 0x1 ;  /* 0x000000e70536b211 */ /* 0x0c0fe400078208ff */
[C---:B------:R-:W-:Y:S01]  /*4c70*/  @!P2 LEA R52, P0, R5.reuse, R231, 0x1 ;  /* 0x000000e70534a211 */ /* 0x040fe200078008ff */
[--C-:B------:R-:W-:Y:S01]  /*4c80*/  @!P3 IMAD.MOV.U32 R57, RZ, RZ, R230.reuse ;  /* 0x000000ffff39b224 */ /* 0x100fe200078e00e6 */
[CCC-:B------:R-:W-:Y:S02]  /*4c90*/  @!P3 LEA.HI.X R55, R5.reuse, R230.reuse, R7.reuse, 0x1, P1 ;  /* 0x000000e60537b211 */ /* 0x1c0fe400008f0c07 */
[----:B------:R-:W-:Y:S02]  /*4ca0*/  @!P2 LEA.HI.X R53, R5, R230, R7, 0x1, P0 ;  /* 0x000000e60535a211 */ /* 0x000fe400000f0c07 */
        /* <DEDUP_REMOVED lines=27> */
.L_x_717:
[----:B------:R-:W-:Y:S01]  /*4e60*/  F2FP.F16.F32.PACK_AB R10, R11, R10 ;  /* 0x0000000a0b0a723e */ /* 0x000fe200000000ff */
[----:B------:R-:W-:Y:S01]  /*4e70*/  STS [R209+-0x2000], R4 ;  /* 0xffe00004d1007388 */ /* 0x000fe20000000800 */
[----:B------:R-:W-:Y:S01]  /*4e80*/  F2FP.F16.F32.PACK_AB R14, R15, R14 ;  /* 0x0000000e0f0e723e */ /* 0x000fe200000000ff */
[----:B------:R-:W-:Y:S01]  /*4e90*/  IMAD.IADD R108, R200, 0x1, R197 ;  /* 0x00000001c86c7824 */ /* 0x000fe200078e02c5 */
[----:B------:R-:W-:Y:S01]  /*4ea0*/  F2FP.F16.F32.PACK_AB R18, R19, R18 ;  /* 0x000000121312723e */ /* 0x000fe200000000ff */
[----:B------:R-:W-:Y:S01]  /*4eb0*/  STS [R209+-0x1c00], R6 ;  /* 0xffe40006d1007388 */ /* 0x000fe20000000800 */
[----:B------:R-:W-:Y:S03]  /*4ec0*/  IMAD R250, R216, UR6, RZ ;  /* 0x00000006d8fa7c24 */ /* 0x000fe6000f8e02ff */
        /* <DEDUP_REMOVED lines=9> */
[----:B------:R-:W3:Y:S04]  /*4f60*/  LDSM.16.MT88.4 R12, [R108] ;  /* 0x000000006c0c783b */ /* 0x000ee80000004200 */
[----:B------:R-:W4:Y:S04]  /*4f70*/  LDSM.16.MT88.4 R16, [R202+0xa000] ;  /* 0x00a00000ca10783b */ /* 0x000f280000004200 */
[----:B--2---:R-:W-:Y:S04]  /*4f80*/  LDSM.16.MT88.4 R52, [R200+0x800] ;  /* 0x00080000c834783b */ /* 0x004fe80000004200 */
[----:B------:R-:W2:Y:S04]  /*4f90*/  LDSM.16.MT88.4 R56, [R202+0x8800] ;  /* 0x00880000ca38783b */ /* 0x000ea80000004200 */
[----:B------:R-:W5:Y:S04]  /*4fa0*/  LDSM.16.MT88.4 R60, [R108+0x800] ;  /* 0x000800006c3c783b */ /* 0x000f680000004200 */
[----:B------:R-:W5:Y:S04]  /*4fb0*/  LDSM.16.MT88.4 R64, [R202+0xa800] ;  /* 0x00a80000ca40783b */ /* 0x000f680000004200 */
[----:B------:R-:W-:Y:S04]  /*4fc0*/  LDSM.16.MT88.4 R100, [R202+0x9000] ;  /* 0x00900000ca64783b */ /* 0x000fe80000004200 */
[----:B------:R-:W-:Y:S01]  /*4fd0*/  LDSM.16.MT88.4 R104, [R108+0x1000] ;  /* 0x001000006c68783b */ /* 0x000fe20000004200 */
[-C--:B-1----:R-:W-:Y:S08]  /*4fe0*/  HMMA.16816.F32 R20, R4, R8.reuse, R20 ;  /* 0x000000080414723c */ /* 0x082ff00000001814 */
[C---:B---3--:R-:W-:Y:S08]  /*4ff0*/  HMMA.16816.F32 R24, R12.reuse, R8, R24 ;  /* 0x000000080c18723c */ /* 0x048ff00000001818 */
[-C--:B------:R-:W-:Y:S08]  /*5000*/  HMMA.16816.F32 R28, R12, R10.reuse, R28 ;  /* 0x0000000a0c1c723c */ /* 0x080ff0000000181c */
[C---:B------:R-:W-:Y:S01]  /*5010*/  HMMA.16816.F32 R32, R4.reuse, R10, R32 ;  /* 0x0000000a0420723c */ /* 0x040fe20000001820 */
[----:B------:R-:W1:Y:S07]  /*5020*/  LDSM.16.MT88.4 R8, [R200+0x1000] ;  /* 0x00100000c808783b */ /* 0x000e6e0000004200 */
[-C--:B----4-:R-:W-:Y:S08]  /*5030*/  HMMA.16816.F32 R36, R4, R16.reuse, R36 ;  /* 0x000000100424723c */ /* 0x090ff00000001824 */
[C---:B------:R-:W-:Y:S08]  /*5040*/  HMMA.16816.F32 R40, R12.reuse, R16, R40 ;  /* 0x000000100c28723c */ /* 0x040ff00000001828 */
[-C--:B------:R-:W-:Y:S01]  /*5050*/  HMMA.16816.F32 R44, R12, R18.reuse, R44 ;  /* 0x000000120c2c723c */ /* 0x080fe2000000182c */
[----:B------:R-:W3:Y:S07]  /*5060*/  LDSM.16.MT88.4 R12, [R202+0xb000] ;  /* 0x00b00000ca0c783b */ /* 0x000eee0000004200 */
[----:B------:R-:W-:Y:S01]  /*5070*/  HMMA.16816.F32 R48, R4, R18, R48 ;  /* 0x000000120430723c */ /* 0x000fe20000001830 */
[----:B------:R-:W-:Y:S04]  /*5080*/  LDSM.16.MT88.4 R4, [R200+0x1800] ;  /* 0x00180000c804783b */ /* 0x000fe80000004200 */
[----:B------:R-:W4:Y:S03]  /*5090*/  LDSM.16.MT88.4 R16, [R202+0x9800] ;  /* 0x00980000ca10783b */ /* 0x000f260000004200 */
[-C--:B--2---:R-:W-:Y:S08]  /*50a0*/  HMMA.16816.F32 R20, R52, R56.reuse, R20 ;  /* 0x000000383414723c */ /* 0x084ff00000001814 */
[C---:B-----5:R-:W-:Y:S08]  /*50b0*/  HMMA.16816.F32 R24, R60.reuse, R56, R24 ;  /* 0x000000383c18723c */ /* 0x060ff00000001818 */
[-C--:B------:R-:W-:Y:S08]  /*50c0*/  HMMA.16816.F32 R28, R60, R58.reuse, R28 ;  /* 0x0000003a3c1c723c */ /* 0x080ff0000000181c */
[C---:B------:R-:W-:Y:S01]  /*50d0*/  HMMA.16816.F32 R32, R52.reuse, R58, R32 ;  /* 0x0000003a3420723c */ /* 0x040fe20000001820 */
[----:B------:R-:W2:Y:S07]  /*50e0*/  LDSM.16.MT88.4 R56, [R108+0x1800] ;  /* 0x001800006c38783b */ /* 0x000eae0000004200 */
        /* <DEDUP_REMOVED lines=10> */
[-C--:B---3--:R-:W-:Y:S08]  /*5190*/  HMMA.16816.F32 R36, R8, R12.reuse, R36 ;  /* 0x0000000c0824723c */ /* 0x088ff00000001824 */
[C---:B------:R-:W-:Y:S08]  /*51a0*/  HMMA.16816.F32 R40, R104.reuse, R12, R40 ;  /* 0x0000000c6828723c */ /* 0x040ff00000001828 */
[-C--:B------:R-:W-:Y:S08]  /*51b0*/  HMMA.16816.F32 R44, R104, R14.reuse, R44 ;  /* 0x0000000e682c723c */ /* 0x080ff0000000182c */
[----:B------:R-:W-:Y:S08]  /*51c0*/  HMMA.16816.F32 R48, R8, R14, R48 ;  /* 0x0000000e0830723c */ /* 0x000ff00000001830 */
[-C--:B----4-:R-:W-:Y:S08]  /*51d0*/  HMMA.16816.F32 R20, R4, R16.reuse, R20 ;  /* 0x000000100414723c */ /* 0x090ff00000001814 */
[C---:B--2---:R-:W-:Y:S08]  /*51e0*/  HMMA.16816.F32 R24, R56.reuse, R16, R24 ;  /* 0x000000103818723c */ /* 0x044ff00000001818 */
        /* <DEDUP_REMOVED lines=19> */
[----:B------:R-:W-:Y:S02]  /*5320*/  IADD3 R233, P0, PT, R5, R233, RZ ;  /* 0x000000e905e97210 */ /* 0x000fe40007f1e0ff */
[----:B------:R-:W-:Y:S02]  /*5330*/  MOV R5, UR16 ;  /* 0x0000001000057c02 */ /* 0x000fe40008000f00 */
[----:B------:R-:W-:Y:S01]  /*5340*/  LEA.HI.X.SX32 R232, R4, R232, 0x1, P0 ;  /* 0x000000e804e87211 */ /* 0x000fe200000f0eff */
[----:B------:R-:W-:Y:S01]  /*5350*/  IMAD.U32 R4, RZ, RZ, UR30 ;  /* 0x0000001eff047e24 */ /* 0x000fe2000f8e00ff */
[-C--:B------:R-:W-:Y:S02]  /*5360*/  @!P3 LEA R10, P1, R9, R233.reuse, 0x1 ;  /* 0x000000e9090ab211 */ /* 0x080fe400078208ff */
[-C--:B------:R-:W-:Y:S02]  /*5370*/  @!P2 LEA R6, P0, R6, R233.reuse, 0x1 ;  /* 0x000000e90606a211 */ /* 0x080fe400078008ff */
[-C--:B------:R-:W-:Y:S02]  /*5380*/  @!P3 LEA.HI.X R11, R8, R232.reuse, R7, 0x1, P1 ;  /* 0x000000e8080bb211 */ /* 0x080fe400008f0c07 */
[----:B------:R-:W-:Y:S01]  /*5390*/  @!P2 LEA.HI.X R7, R5, R232, R4, 0x1, P0 ;  /* 0x000000e80507a211 */ /* 0x000fe200000f0c04 */
[----:B------:R-:W-:Y:S02]  /*53a0*/  @!P3 IMAD.MOV.U32 R4, RZ, RZ, R233 ;  /* 0x000000ffff04b224 */ /* 0x000fe400078e00e9 */
[--C-:B------:R-:W-:Y:S05]  /*53b0*/  @!P3 IMAD.MOV.U32 R5, RZ, RZ, R232.reuse ;  /* 0x000000ffff05b224 */ /* 0x100fea00078e00e8 */
[----:B------:R-:W-:Y:S01]  /*53c0*/  @!PT LDS RZ, [RZ] ;  /* 0x00000000fffff984 */ /* 0x000fe20000000800 */
[----:B------:R-:W-:Y:S01]  /*53d0*/  @!PT LDS RZ, [RZ] ;  /* 0x00000000fffff984 */ /* 0x000fe20000000800 */
[----:B------:R-:W-:Y:S01]  /*53e0*/  @!PT LDS RZ, [RZ] ;  /* 0x00000000fffff984 */ /* 0x000fe20000000800 */
[----:B------:R1:W-:Y:S04]  /*53f0*/  @!P3 LDGSTS.E.BYPASS.LTC128B.128 [R210+0x8000], desc[UR24][R4.64] ;  /* 0x0800000004d2bfae */ /* 0x0003e8000b981a18 */
[----:B------:R2:W-:Y:S01]  /*5400*/  @P3 STS.128 [R210+0x8000], RZ ;  /* 0x008000ffd2003388 */ /* 0x0005e20000000c00 */
[----:B-1----:R-:W-:Y:S01]  /*5410*/  @!P2 MOV R4, R233 ;  /* 0x000000e90004a202 */ /* 0x002fe20000000f00 */
        /* <DEDUP_REMOVED lines=17> */
.L_x_718:
        /* <DEDUP_REMOVED lines=41> */
[----:B------:R-:W-:Y:S02]  /*57c0*/  IMAD.U32 R112, RZ, RZ, UR29 ;  /* 0x0000001dff707e24 */ /* 0x000fe4000f8e00ff */
[----:B------:R-:W-:Y:S03]  /*57d0*/  IMAD.U32 R113, RZ, RZ, UR29 ;  /* 0x0000001dff717e24 */ /* 0x000fe6000f8e00ff */
[----:B------:R-:W-:Y:S02]  /*57e0*/  LEA R112, P0, R112, R244, 0x2 ;  /* 0x000000f470707211 */ /* 0x000fe400078010ff */
[-C--:B------:R-:W-:Y:S03]  /*57f0*/  HMMA.16816.F32 R60, R184, R114.reuse, R60 ;  /* 0x00000072b83c723c */ /* 0x080fe6000000183c */
[----:B------:R-:W-:Y:S02]  /*5800*/  LEA.HI.X.SX32 R113, R113, R245, 0x2, P0 ;  /* 0x000000f571717211 */ /* 0x000fe400000f16ff */
        /* <DEDUP_REMOVED lines=18> */
[C---:B------:R-:W-:Y:S04]  /*5930*/  LEA R100, P0, R250.reuse, R110, 0x5 ;  /* 0x0000006efa647211 */ /* 0x040fe800078028ff */
[-C--:B------:R-:W-:Y:S03]  /*5940*/  HMMA.16816.F32 R60, R180, R102.reuse, R60 ;  /* 0x00000066b43c723c */ /* 0x080fe6000000183c */
[----:B------:R-:W-:Y:S05]  /*5950*/  LEA.HI.X.SX32 R101, R250, R111, 0x5, P0 ;  /* 0x0000006ffa657211 */ /* 0x000fea00000f2eff */
[----:B------:R-:W-:Y:S04]  /*5960*/  HMMA.16816.F32 R64, R104, R102, R64 ;  /* 0x000000666840723c */ /* 0x000fe80000001840 */
[----:B------:R-:W-:Y:S04]  /*5970*/  @P4 IMAD.WIDE.U32 R102, R208, 0x4, R246 ;  /* 0x00000004d0664825 */ /* 0x000fe800078e00f6 */
[C---:B------:R-:W-:Y:S01]  /*5980*/  IMAD.WIDE R182, R250.reuse, -0xc0, R100 ;  /* 0xffffff40fab67825 */ /* 0x040fe200078e0264 */
[----:B------:R-:W5:Y:S04]  /*5990*/  @P4 LDG.E R238, desc[UR24][R102.64+-0x100] ;  /* 0xffff001866ee4981 */ /* 0x000f68000c1e1900 */
[----:B------:R1:W5:Y:S01]  /*59a0*/  @P4 LDG.E R237, desc[UR24][R102.64+-0xe0] ;  /* 0xffff201866ed4981 */ /* 0x000362000c1e1900 */
[C---:B------:R-:W-:Y:S03]  /*59b0*/  LEA R180, P0, R250.reuse, R182, 0x5 ;  /* 0x000000b6fab47211 */ /* 0x040fe600078028ff */
[----:B------:R-:W-:Y:S01]  /*59c0*/  REDG.E.ADD.F32.FTZ.RN.STRONG.GPU desc[UR24][R244.64], R4 ;  /* 0x00000004f40079a6 */ /* 0x000fe2000c12f318 */
        /* <DEDUP_REMOVED lines=12> */
[C---:B------:R-:W-:Y:S03]  /*5a90*/  LEA.HI.X.SX32 R103, R250.reuse, R105, 0x5, P0 ;  /* 0x00000069fa677211 */ /* 0x040fe600000f2eff */
[----:B------:R1:W-:Y:S01]  /*5aa0*/  REDG.E.ADD.F32.FTZ.RN.STRONG.GPU desc[UR24][R100.64], R11 ;  /* 0x0000000b640079a6 */ /* 0x0003e2000c12f318 */
[C---:B--2---:R-:W-:Y:S03]  /*5ab0*/  LEA R112, P0, R250.reuse, R102, 0x5 ;  /* 0x00000066fa707211 */ /* 0x044fe600078028ff */
[----:B------:R-:W-:Y:S01]  /*5ac0*/  REDG.E.ADD.F32.FTZ.RN.STRONG.GPU desc[UR24][R244.64+0x80], R16 ;  /* 0x00008010f40079a6 */ /* 0x000fe2000c12f318 */
[C---:B------:R-:W-:Y:S03]  /*5ad0*/  LEA.HI.X.SX32 R113, R250.reuse, R103, 0x5, P0 ;  /* 0x00000067fa717211 */ /* 0x040fe600000f2eff */
[----:B------:R2:W-:Y:S01]  /*5ae0*/  REDG.E.ADD.F32.FTZ.RN.STRONG.GPU desc[UR24][R182.64+0x80], R17 ;  /* 0x00008011b60079a6 */ /* 0x0005e2000c12f318 */
[C---:B------:R-:W-:Y:S03]  /*5af0*/  LEA R4, P0, R250.reuse, R112, 0x5 ;  /* 0x00000070fa047211 */ /* 0x040fe600078028ff */
[----:B------:R2:W-:Y:S01]  /*5b00*/  REDG.E.ADD.F32.FTZ.RN.STRONG.GPU desc[UR24][R180.64+0x80], R18 ;  /* 0x00008012b40079a6 */ /* 0x0005e2000c12f318 */
[C---:B------:R-:W-:Y:S03]  /*5b10*/  LEA.HI.X.SX32 R5, R250.reuse, R113, 0x5, P0 ;  /* 0x00000071fa057211 */ /* 0x040fe600000f2eff */
[----:B------:R2:W-:Y:S01]  /*5b20*/  REDG.E.ADD.F32.FTZ.RN.STRONG.GPU desc[UR24][R106.64+0x80], R19 ;  /* 0x000080136a0079a6 */ /* 0x0005e2000c12f318 */
[C---:B---3--:R-:W-:Y:S03]  /*5b30*/  IMAD.WIDE R184, R250.reuse, -0xc0, R4 ;  /* 0xffffff40fab87825 */ /* 0x048fe600078e0204 */
[----:B------:R-:W-:Y:S01]  /*5b40*/  REDG.E.ADD.F32.FTZ.RN.STRONG.GPU desc[UR24][R104.64+0x80], R12 ;  /* 0x0000800c680079a6 */ /* 0x000fe2000c12f318 */
[C---:B----4-:R-:W-:Y:S03]  /*5b50*/  LEA R114, P0, R250.reuse, R184, 0x5 ;  /* 0x000000b8fa727211 */ /* 0x050fe600078028ff */
[----:B------:R-:W-:Y:S01]  /*5b60*/  REDG.E.ADD.F32.FTZ.RN.STRONG.GPU desc[UR24][R102.64+0x80], R13 ;  /* 0x0000800d660079a6 */ /* 0x000fe2000c12f318 */
[C---:B------:R-:W-:Y:S03]  /*5b70*/  LEA.HI.X.SX32 R115, R250.reuse, R185, 0x5, P0 ;  /* 0x000000b9fa737211 */ /* 0x040fe600000f2eff */
[----:B------:R-:W-:Y:S01]  /*5b80*/  REDG.E.ADD.F32.FTZ.RN.STRONG.GPU desc[UR24][R112.64+0x80], R14 ;  /* 0x0000800e700079a6 */ /* 0x000fe2000c12f318 */
[C---:B------:R-:W-:Y:S03]  /*5b90*/  LEA R6, P0, R250.reuse, R114, 0x5 ;  /* 0x00000072fa067211 */ /* 0x040fe600078028ff */
[----:B------:R3:W-:Y:S01]  /*5ba0*/  REDG.E.ADD.F32.FTZ.RN.STRONG.GPU desc[UR24][R4.64+0x80], R15 ;  /* 0x0000800f040079a6 */ /* 0x0007e2000c12f318 */
        /* <DEDUP_REMOVED lines=9> */
[----:B------:R4:W-:Y:S03]  /*5c40*/  REDG.E.ADD.F32.FTZ.RN.STRONG.GPU desc[UR24][R6.64+0x100], R55 ;  /* 0x00010037060079a6 */ /* 0x0009e6000c12f318 */
[C---:B------:R-:W-:Y:S01]  /*5c50*/  LEA.HI.X.SX32 R9, R250.reuse, R109, 0x5, P0 ;  /* 0x0000006dfa097211 */ /* 0x040fe200000f2eff */
[----:B------:R-:W-:Y:S01]  /*5c60*/  REDG.E.ADD.F32.FTZ.RN.STRONG.GPU desc[UR24][R186.64+0x100], R56 ;  /* 0x00010038ba0079a6 */ /* 0x000fe2000c12f318 */
[C---:B-1----:R-:W-:Y:S03]  /*5c70*/  LEA R110, P0, R250.reuse, R8, 0x5 ;  /* 0x00000008fa6e7211 */ /* 0x042fe600078028ff */
        /* <DEDUP_REMOVED lines=9> */
[C---:B--2---:R-:W-:Y:S03]  /*5d10*/  LEA R182, P0, R250.reuse, R10, 0x5 ;  /* 0x0000000afab67211 */ /* 0x044fe600078028ff */
[----:B------:R-:W-:Y:S01]  /*5d20*/  REDG.E.ADD.F32.FTZ.RN.STRONG.GPU desc[UR24][R10.64+0x180], R66 ;  /* 0x000180420a0079a6 */ /* 0x000fe2000c12f318 */
[C---:B------:R-:W-:Y:S02]  /*5d30*/  LEA.HI.X.SX32 R183, R250.reuse, R11, 0x5, P0 ;  /* 0x0000000bfab77211 */ /* 0x040fe400000f2eff */
[C---:B------:R-:W-:Y:S01]  /*5d40*/  LEA R16, P0, R250.reuse, R182, 0x5 ;  /* 0x000000b6fa107211 */ /* 0x040fe200078028ff */
[----:B------:R-:W-:Y:S03]  /*5d50*/  LDSM.16.MT88.4 R8, [R195] ;  /* 0x00000000c308783b */ /* 0x000fe60000004200 */
[C---:B------:R-:W-:Y:S01]  /*5d60*/  LEA.HI.X.SX32 R17, R250.reuse, R183, 0x5, P0 ;  /* 0x000000b7fa117211 */ /* 0x040fe200000f2eff */
[----:B------:R-:W-:Y:S01]  /*5d70*/  REDG.E.ADD.F32.FTZ.RN.STRONG.GPU desc[UR24][R182.64+0x180], R67 ;  /* 0x00018043b60079a6 */ /* 0x000fe2000c12f318 */
[C---:B------:R-:W-:Y:S03]  /*5d80*/  LEA R18, P0, R250.reuse, R16, 0x5 ;  /* 0x00000010fa127211 */ /* 0x040fe600078028ff */
[----:B------:R-:W-:Y:S01]  /*5d90*/  REDG.E.ADD.F32.FTZ.RN.STRONG.GPU desc[UR24][R16.64+0x180], R60 ;  /* 0x0001803c100079a6 */ /* 0x000fe2000c12f318 */
[C---:B------:R-:W-:Y:S02]  /*5da0*/  LEA.HI.X.SX32 R19, R250.reuse, R17, 0x5, P0 ;  /* 0x00000011fa137211 */ /* 0x040fe400000f2eff */
[C---:B---3--:R-:W-:Y:S01]  /*5db0*/  LEA R4, P0, R250.reuse, R18, 0x5 ;  /* 0x00000012fa047211 */ /* 0x048fe200078028ff */
[----:B------:R-:W-:Y:S03]  /*5dc0*/  LDSM.16.MT88.4 R12, [R0+-0x2000] ;  /* 0xffe00000000c783b */ /* 0x000fe60000004200 */
[C---:B------:R-:W-:Y:S01]  /*5dd0*/  LEA.HI.X.SX32 R5, R250.reuse, R19, 0x5, P0 ;  /* 0x00000013fa057211 */ /* 0x040fe200000f2eff */
[----:B------:R-:W-:Y:S01]  /*5de0*/  REDG.E.ADD.F32.FTZ.RN.STRONG.GPU desc[UR24][R18.64+0x180], R61 ;  /* 0x0001803d120079a6 */ /* 0x000fe2000c12f318 */
[C---:B----4-:R-:W-:Y:S03]  /*5df0*/  LEA R6, P0, R250.reuse, R4, 0x5 ;  /* 0x00000004fa067211 */ /* 0x050fe600078028ff */
[----:B------:R-:W-:Y:S01]  /*5e00*/  REDG.E.ADD.F32.FTZ.RN.STRONG.GPU desc[UR24][R4.64+0x180], R62 ;  /* 0x0001803e040079a6 */ /* 0x000fe2000c12f318 */
[----:B------:R-:W-:Y:S03]  /*5e10*/  LEA.HI.X.SX32 R7, R250, R5, 0x5, P0 ;  /* 0x00000005fa077211 */ /* 0x000fe600000f2eff */
[----:B------:R-:W-:Y:S04]  /*5e20*/  LDSM.16.MT88.4 R16, [R195+0x2000] ;  /* 0x00200000c310783b */ /* 0x000fe80000004200 */
[----:B------:R-:W-:Y:S04]  /*5e30*/  REDG.E.ADD.F32.FTZ.RN.STRONG.GPU desc[UR24][R6.64+0x180], R63 ;  /* 0x0001803f060079a6 */ /* 0x000fe8000c12f318 */
[----:B------:R-:W1:Y:S04]  /*5e40*/  LDSM.16.MT88.4 R4, [R200+-0x2000] ;  /* 0xffe00000c804783b */ /* 0x000e680000004200 */
[----:B------:R-:W-:Y:S04]  /*5e50*/  LDSM.16.MT88.4 R52, [R200+-0x1800] ;  /* 0xffe80000c834783b */ /* 0x000fe80000004200 */
[----:B------:R-:W2:Y:S04]  /*5e60*/  LDSM.16.MT88.4 R56, [R195+0x800] ;  /* 0x00080000c338783b */ /* 0x000ea80000004200 */
[----:B------:R-:W3:Y:S04]  /*5e70*/  LDSM.16.MT88.4 R64, [R0+-0x1800] ;  /* 0xffe800000040783b */ /* 0x000ee80000004200 */
[----:B------:R-:W4:Y:S04]  /*5e80*/  LDSM.16.MT88.4 R100, [R195+0x2800] ;  /* 0x00280000c364783b */ /* 0x000f280000004200 */
[----:B------:R-:W-:Y:S04]  /*5e90*/  LDSM.16.MT88.4 R60, [R195+0x1000] ;  /* 0x00100000c33c783b */ /* 0x000fe80000004200 */
[----:B------:R-:W-:Y:S04]  /*5ea0*/  LDSM.16.MT88.4 R104, [R0+-0x1000] ;  /* 0xfff000000068783b */ /* 0x000fe80000004200 */
[----:B------:R-:W-:Y:S01]  /*5eb0*/  LDSM.16.MT88.4 R108, [R195+0x3800] ;  /* 0x00380000c36c783b */ /* 0x000fe20000004200 */
[-C--:B-1----:R-:W-:Y:S08]  /*5ec0*/  HMMA.16816.F32 R68, R4, R8.reuse, R68 ;  /* 0x000000080444723c */ /* 0x082ff00000001844 */
[C---:B------:R-:W-:Y:S08]  /*5ed0*/  HMMA.16816.F32 R72, R12.reuse, R8, R72 ;  /* 0x000000080c48723c */ /* 0x040ff00000001848 */
[-C--:B------:R-:W-:Y:S08]  /*5ee0*/  HMMA.16816.F32 R76, R12, R10.reuse, R76 ;  /* 0x0000000a0c4c723c */ /* 0x080ff0000000184c */
[C---:B------:R-:W-:Y:S01]  /*5ef0*/  HMMA.16816.F32 R80, R4.reuse, R10, R80 ;  /* 0x0000000a0450723c */ /* 0x040fe20000001850 */
[----:B------:R-:W1:Y:S07]  /*5f00*/  LDSM.16.MT88.4 R8, [R200+-0x1000] ;  /* 0xfff00000c808783b */ /* 0x000e6e0000004200 */
[-C--:B------:R-:W-:Y:S08]  /*5f10*/  HMMA.16816.F32 R84, R4, R16.reuse, R84 ;  /* 0x000000100454723c */ /* 0x080ff00000001854 */
[C---:B------:R-:W-:Y:S08]  /*5f20*/  HMMA.16816.F32 R88, R12.reuse, R16, R88 ;  /* 0x000000100c58723c */ /* 0x040ff00000001858 */
[-C--:B------:R-:W-:Y:S01]  /*5f30*/  HMMA.16816.F32 R92, R12, R18.reuse, R92 ;  /* 0x000000120c5c723c */ /* 0x080fe2000000185c */
[----:B------:R-:W1:Y:S07]  /*5f40*/  LDSM.16.MT88.4 R12, [R195+0x3000] ;  /* 0x00300000c30c783b */ /* 0x000e6e0000004200 */
[----:B------:R-:W-:Y:S01]  /*5f50*/  HMMA.16816.F32 R96, R4, R18, R96 ;  /* 0x000000120460723c */ /* 0x000fe20000001860 */
[----:B------:R-:W-:Y:S04]  /*5f60*/  LDSM.16.MT88.4 R4, [R200+-0x800] ;  /* 0xfff80000c804783b */ /* 0x000fe80000004200 */
[----:B------:R-:W1:Y:S03]  /*5f70*/  LDSM.16.MT88.4 R16, [R195+0x1800] ;  /* 0x00180000c310783b */ /* 0x000e660000004200 */
[-C--:B--2---:R-:W-:Y:S08]  /*5f80*/  HMMA.16816.F32 R68, R52, R56.reuse, R68 ;  /* 0x000000383444723c */ /* 0x084ff00000001844 */
[C---:B---3--:R-:W-:Y:S08]  /*5f90*/  HMMA.16816.F32 R72, R64.reuse, R56, R72 ;  /* 0x000000384048723c */ /* 0x048ff00000001848 */
[-C--:B------:R-:W-:Y:S08]  /*5fa0*/  HMMA.16816.F32 R76, R64, R58.reuse, R76 ;  /* 0x0000003a404c723c */ /* 0x080ff0000000184c */
[C---:B------:R-:W-:Y:S01]  /*5fb0*/  HMMA.16816.F32 R80, R52.reuse, R58, R80 ;  /* 0x0000003a3450723c */ /* 0x040fe20000001850 */
[----:B------:R-:W2:Y:S07]  /*5fc0*/  LDSM.16.MT88.4 R56, [R0+-0x800] ;  /* 0xfff800000038783b */ /* 0x000eae0000004200 */
[-C--:B----4-:R-:W-:Y:S08]  /*5fd0*/  HMMA.16816.F32 R84, R52, R100.reuse, R84 ;  /* 0x000000643454723c */ /* 0x090ff00000001854 */
        /* <DEDUP_REMOVED lines=10> */
[----:B------:R-:W-:Y:S04]  /*6080*/  HMMA.16816.F32 R96, R8, R14, R96 ;  /* 0x0000000e0860723c */ /* 0x000fe80000001860 */
[----:B------:R-:W-:Y:S04]  /*6090*/  LOP3.LUT R8, R240, 0x1, RZ, 0xc0, !PT ;  /* 0x00000001f0087812 */ /* 0x000fe800078ec0ff */
[-C--:B------:R-:W-:Y:S05]  /*60a0*/  HMMA.16816.F32 R68, R4, R16.reuse, R68 ;  /* 0x000000100444723c */ /* 0x080fea0000001844 */
[----:B------:R-:W-:Y:S03]  /*60b0*/  ISETP.NE.U32.AND P0, PT, R8, 0x1, PT ;  /* 0x000000010800780c */ /* 0x000fe60003f05070 */
[C---:B--2---:R-:W-:Y:S08]  /*60c0*/  HMMA.16816.F32 R72, R56.reuse, R16, R72 ;  /* 0x000000103848723c */ /* 0x044ff00000001848 */
        /* <DEDUP_REMOVED lines=129> */
.L_x_720:
[----:B------:R-:W2:Y:S01]  /*68e0*/  LDCU.64 UR12, c[0x0][0x5c0] ;  /* 0x0000b800ff0c77ac */ /* 0x000ea20008000a00 */
[----:B-1----:R-:W-:-:S05]  /*68f0*/  IADD3 R28, PT, PT, R242, R243, RZ ;  /* 0x000000f3f21c7210 */ /* 0x002fca0007ffe0ff */
[C---:B--2---:R-:W-:Y:S02]  /*6900*/  IMAD R3, R28.reuse, UR13, RZ ;  /* 0x0000000d1c037c24 */ /* 0x044fe4000f8e02ff */
[----:B------:R-:W-:-:S05]  /*6910*/  IMAD.WIDE.U32 R28, R28, UR12, RZ ;  /* 0x0000000c1c1c7c25 */ /* 0x000fca000f8e00ff */
[----:B------:R-:W-:Y:S02]  /*6920*/  IADD3 R3, PT, PT, R29, R3, RZ ;  /* 0x000000031d037210 */ /* 0x000fe40007ffe0ff */
.L_x_721:
        /* <DEDUP_REMOVED lines=12> */
.L_x_722:
[----:B------:R-:W1:Y:S01]  /*69f0*/  LDCU.64 UR6, c[0x0][0x5c8] ;  /* 0x0000b900ff0677ac */ /* 0x000e620008000a00 */
[----:B------:R-:W-:-:S05]  /*6a00*/  IADD3 R4, PT, PT, R242, R243, RZ ;  /* 0x000000f3f2047210 */ /* 0x000fca0007ffe0ff */
[C---:B-1----:R-:W-:Y:S02]  /*6a10*/  IMAD R0, R4.reuse, UR7, RZ ;  /* 0x0000000704007c24 */ /* 0x042fe4000f8e02ff */
[----:B------:R-:W-:-:S05]  /*6a20*/  IMAD.WIDE.U32 R4, R4, UR6, RZ ;  /* 0x0000000604047c25 */ /* 0x000fca000f8e00ff */
[----:B------:R-:W-:Y:S02]  /*6a30*/  IADD3 R0, PT, PT, R5, R0, RZ ;  /* 0x0000000005007210 */ /* 0x000fe40007ffe0ff */
[----:B------:R-:W-:-:S07]  /*6a40*/  MOV R2, R4 ;  /* 0x0000000400027202 */ /* 0x000fce0000000f00 */
.L_x_723:
[----:B------:R-:W-:Y:S01]  /*6a50*/  BAR.SYNC.DEFER_BLOCKING 0x0 ;  /* 0x0000000000007b1d */ /* 0x000fe20000010000 */
[----:B------:R-:W-:Y:S01]  /*6a60*/  USHF.L.U32 UR14, UR22, 0x6, URZ ;  /* 0x00000006160e7899 */ /* 0x000fe200080006ff */
[----:B------:R-:W-:Y:S01]  /*6a70*/  LOP3.LUT R36, R211, 0x40, RZ, 0xfc, !PT ;  /* 0x00000040d3247812 */ /* 0x000fe200078efcff */
        /* <DEDUP_REMOVED lines=13> */
[----:B------:R-:W-:Y:S01]  /*6b50*/  IMAD.U32 R28, RZ, RZ, UR17 ;  /* 0x00000011ff1c7e24 */ /* 0x000fe2000f8e00ff */
[----:B------:R2:W3:Y:S01]  /*6b60*/  LDS.128 R24, [R210+0xd000] ;  /* 0x00d00000d2187984 */ /* 0x0004e20000000c00 */
[----:B------:R-:W-:-:S03]  /*6b70*/  IADD3 R29, PT, PT, R213, 0x20, RZ ;  /* 0x00000020d51d7810 */ /* 0x000fc60007ffe0ff */
        /* <DEDUP_REMOVED lines=16> */
[----:B------:R-:W2:Y:S01]  /*6c80*/  LDCU.64 UR4, c[0x0][0x560] ;  /* 0x0000ac00ff0477ac */ /* 0x000ea20008000a00 */
[----:B------:R-:W-:Y:S02]  /*6c90*/  IMAD.MOV.U32 R41, RZ, RZ, R39 ;  /* 0x000000ffff297224 */ /* 0x000fe400078e0027 */
        /* <DEDUP_REMOVED lines=9> */
.L_x_725:
[----:B------:R-:W-:Y:S05]  /*6d30*/  BSYNC.RECONVERGENT B0 ;  /* 0x0000000000007941 */ /* 0x000fea0003800200 */
.L_x_724:
[----:B------:R-:W-:Y:S04]  /*6d40*/  BSSY.RECONVERGENT B0, `(.L_x_726) ;  /* 0x0000010000007945 */ /* 0x000fe80003800200 */
        /* <DEDUP_REMOVED lines=10> */
[----:B------:R-:W-:Y:S02]  /*6df0*/  ISETP.GE.AND P0, PT, R36, UR16, PT ;  /* 0x0000001024007c0c */ /* 0x000fe4000bf06270 */
[----:B---3--:R-:W-:-:S04]  /*6e00*/  LEA R32, P3, R30, UR4, 0x1 ;  /* 0x000000041e207c11 */ /* 0x008fc8000f8608ff */
[----:B------:R-:W-:-:S05]  /*6e10*/  LEA.HI.X R33, R30, UR5, R28, 0x1, P3 ;  /* 0x000000051e217c11 */ /* 0x000fca00098f0c1c */
[----:B------:R3:W-:Y:S04]  /*6e20*/  @!P1 STG.E.128 desc[UR24][R32.64], R24 ;  /* 0x0000001820009986 */ /* 0x0007e8000c101d18 */
[----:B------:R3:W-:Y:S02]  /*6e30*/  @!P0 STG.E.128 desc[UR24][R32.64+0x80], R20 ;  /* 0x0000801420008986 */ /* 0x0007e4000c101d18 */
.L_x_727:
[----:B------:R-:W-:Y:S05]  /*6e40*/  BSYNC.RECONVERGENT B0 ;  /* 0x0000000000007941 */ /* 0x000fea0003800200 */
.L_x_726:
        /* <DEDUP_REMOVED lines=24> */
.L_x_729:
[----:B------:R-:W-:Y:S05]  /*6fd0*/  BSYNC.RECONVERGENT B0 ;  /* 0x0000000000007941 */ /* 0x000fea0003800200 */
.L_x_728:
[----:B------:R-:W-:Y:S05]  /*6fe0*/  @P4 BRA `(.L_x_696) ;  /* 0x0000000000384947 */ /* 0x000fea0003800000 */
[----:B------:R-:W4:Y:S01]  /*6ff0*/  LDCU UR12, c[0x0][0x440] ;  /* 0x00008800ff0c77ac */ /* 0x000f220008000800 */
[----:B------:R-:W-:Y:S01]  /*7000*/  MOV R3, R0 ;  /* 0x0000000000037202 */ /* 0x000fe20000000f00 */
        /* <DEDUP_REMOVED lines=8> */
[----:B-1-3--:R-:W-:-:S04]  /*7090*/  LEA R8, P2, R2, UR4, 0x1 ;  /* 0x0000000402087c11 */ /* 0x00afc8000f8408ff */
[----:B------:R-:W-:-:S05]  /*70a0*/  LEA.HI.X R9, R2, UR5, R37, 0x1, P2 ;  /* 0x0000000502097c11 */ /* 0x000fca00090f0c25 */
[----:B------:R4:W-:Y:S04]  /*70b0*/  @!P1 STG.E.128 desc[UR24][R8.64], R12 ;  /* 0x0000000c08009986 */ /* 0x0009e8000c101d18 */
[----:B------:R4:W-:Y:S02]  /*70c0*/  @!P0 STG.E.128 desc[UR24][R8.64+0x80], R4 ;  /* 0x0000800408008986 */ /* 0x0009e4000c101d18 */
.L_x_696:
[----:B------:R-:W-:Y:S05]  /*70d0*/  BSYNC.RECONVERGENT B1 ;  /* 0x0000000000017941 */ /* 0x000fea0003800200 */
.L_x_674:
        /* <DEDUP_REMOVED lines=11> */
.L_x_731:
        /* <DEDUP_REMOVED lines=15> */
.L_x_1257:


//--------------------- .text._ZN5flash25flash_bwd_dot_do_o_kernelILb0E23Flash_bwd_kernel_traitsILi128ELi64ELi64ELi8ELi4ELi2ELi2ELb1ELb0EN7cutlass6half_tE19Flash_kernel_traitsILi128ELi64ELi64ELi8ES3_EEEEvNS_16Flash_bwd_paramsE --------------------------
	.section	.text._ZN5flash25flash_bwd_dot_do_o_kernelILb0E23Flash_bwd_kernel_traitsILi128ELi64ELi64ELi8ELi4ELi2ELi2ELb1ELb0EN7cutlass6half_tE19Flash_kernel_traitsILi128ELi64ELi64ELi8ES3_EEEEvNS_16Flash_bwd_paramsE,"ax",@progbits
	.align	128
        .global         _ZN5flash25flash_bwd_dot_do_o_kernelILb0E23Flash_bwd_kernel_traitsILi128ELi64ELi64ELi8ELi4ELi2ELi2ELb1ELb0EN7cutlass6half_tE19Flash_kernel_traitsILi128ELi64ELi64ELi8ES3_EEEEvNS_16Flash_bwd_paramsE
        .type           _ZN5flash25flash_bwd_dot_do_o_kernelILb0E23Flash_bwd_kernel_traitsILi128ELi64ELi64ELi8ELi4ELi2ELi2ELb1ELb0EN7cutlass6half_tE19Flash_kernel_traitsILi128ELi64ELi64ELi8ES3_EEEEvNS_16Flash_bwd_paramsE,@function
        .size           _ZN5flash25flash_bwd_dot_do_o_kernelILb0E23Flash_bwd_kernel_traitsILi128ELi64ELi64ELi8ELi4ELi2ELi2ELb1ELb0EN7cutlass6half_tE19Flash_kernel_traitsILi128ELi64ELi64ELi8ES3_EEEEvNS_16Flash_bwd_paramsE,(.L_x_1258 - _ZN5flash25flash_bwd_dot_do_o_kernelILb0E23Flash_bwd_kernel_traitsILi128ELi64ELi64ELi8ELi4ELi2ELi2ELb1ELb0EN7cutlass6half_tE19Flash_kernel_traitsILi128ELi64ELi64ELi8ES3_EEEEvNS_16Flash_bwd_paramsE)
        .other          _ZN5flash25flash_bwd_dot_do_o_kernelILb0E23Flash_bwd_kernel_traitsILi128ELi64ELi64ELi8ELi4ELi2ELi2ELb1ELb0EN7cutlass6half_tE19Flash_kernel_traitsILi128ELi64ELi64ELi8ES3_EEEEvNS_16Flash_bwd_paramsE,@"STO_CUDA_ENTRY STV_DEFAULT"
_ZN5flash25flash_bwd_dot_do_o_kernelILb0E23Flash_bwd_kernel_traitsILi128ELi64ELi64ELi8ELi4ELi2ELi2ELb1ELb0EN7cutlass6half_tE19Flash_kernel_traitsILi128ELi64ELi64ELi8ES3_EEEEvNS_16Flash_bwd_paramsE:
.text._ZN5flash25flash_bwd_dot_do_o_kernelILb0E23Flash_bwd_kernel_traitsILi128ELi64ELi64ELi8ELi4ELi2ELi2ELb1ELb0EN7cutlass6half_tE19Flash_kernel_traitsILi128ELi64ELi64ELi8ES3_EEEEvNS_16Flash_bwd_paramsE:
[----:B------:R-:W-:Y:S01]  /*0000*/  LDC R1, c[0x0][0x37c] ;  /* 0x0000df00ff017b82 */ /* 0x000fe20000000800 */
[----:B------:R-:W0:Y:S01]  /*0010*/  S2R R11, SR_CTAID.Y ;  /* 0x00000000000b7919 */ /* 0x000e220000002600 */
[----:B------:R-:W1:Y:S06]  /*0020*/  LDCU.64 UR4, c[0x0][0x460] ;  /* 0x00008c00ff0477ac */ /* 0x000e6c0008000a00 */
[----:B------:R-:W0:Y:S01]  /*0030*/  LDC.64 R4, c[0x0][0x460] ;  /* 0x00011800ff047b82 */ /* 0x000e220000000a00 */
[----:B------:R-:W-:Y:S01]  /*0040*/  MOV R13, 0xffffffff ;  /* 0xffffffff000d7802 */ /* 0x000fe20000000f00 */
[----:B------:R-:W2:Y:S01]  /*0050*/  LDCU.64 UR6, c[0x0][0x358] ;  /* 0x00006b00ff0677ac */ /* 0x000ea20008000a00 */
[----:B-1----:R-:W-:-:S02]  /*0060*/  ISETP.NE.U32.AND P0, PT, RZ, UR4, PT ;  /* 0x00000004ff007c0c */ /* 0x002fc4000bf05070 */
[----:B------:R-:W-:Y:S02]  /*0070*/  ISETP.NE.U32.AND P1, PT, RZ, UR4, PT ;  /* 0x00000004ff007c0c */ /* 0x000fe4000bf25070 */
[----:B------:R-:W-:Y:S02]  /*0080*/  ISETP.NE.AND.EX P0, PT, RZ, UR5, PT, P0 ;  /* 0x00000005ff007c0c */ /* 0x000fe4000bf05300 */
[----:B------:R-:W-:Y:S01]  /*0090*/  ISETP.NE.AND.EX P1, PT, RZ, UR5, PT, P1 ;  /* 0x00000005ff007c0c */ /* 0x000fe2000bf25310 */
[----:B0-----:R-:W-:-:S10]  /*00a0*/  IMAD.WIDE.U32 R4, R11, 0x4, R4 ;  /* 0x000000040b047825 */ /* 0x001fd400078e0004 */
        /* <DEDUP_REMOVED lines=9> */
[----:B------:R-:W0:Y:S01]  /*0140*/  LDCU.U8 UR8, c[0x0][0x548] ;  /* 0x0000a900ff0877ac */ /* 0x000e220008000000 */
[----:B------:R-:W1:Y:S11]  /*0150*/  S2UR UR5, SR_CTAID.Z ;  /* 0x00000000000579c3 */ /* 0x000e760000002700 */
[----:B------:R-:W2:Y:S01]  /*0160*/  @!P0 LDC.64 R6, c[0x0][0x588] ;  /* 0x00016200ff068b82 */ /* 0x000ea20000000a00 */
[----:B0-----:R-:W-:-:S07]  /*0170*/  UISETP.NE.AND UP0, UPT, UR8, URZ, UPT ;  /* 0x000000ff0800728c */ /* 0x001fce000bf05270 */
[----:B------:R-:W0:Y:S08]  /*0180*/  @!P0 LDC.64 R16, c[0x0][0x400] ;  /* 0x00010000ff108b82 */ /* 0x000e300000000a00 */
[----:B------:R-:W3:Y:S08]  /*0190*/  @P0 LDC.64 R14, c[0x0][0x590] ;  /* 0x00016400ff0e0b82 */ /* 0x000ef00000000a00 */
[----:B------:R-:W4:Y:S01]  /*01a0*/  @P0 LDC.64 R18, c[0x0][0x408] ;  /* 0x00010200ff120b82 */ /* 0x000f220000000a00 */
[----:B--2---:R-:W-:-:S04]  /*01b0*/  @!P0 IMAD.WIDE.U32 R4, R11, R6, RZ ;  /* 0x000000060b048225 */ /* 0x004fc800078e00ff */
[C---:B------:R-:W-:Y:S01]  /*01c0*/  @!P0 IMAD R3, R11.reuse, R7, R5 ;  /* 0x000000070b038224 */ /* 0x040fe200078e0205 */
[----:B------:R-:W-:Y:S01]  /*01d0*/  @!P0 MOV R25, R4 ;  /* 0x0000000400198202 */ /* 0x000fe20000000f00 */
[----:B0-----:R-:W-:-:S04]  /*01e0*/  @!P0 IMAD.WIDE.U32 R8, R11, R16, RZ ;  /* 0x000000100b088225 */ /* 0x001fc800078e00ff */
[----:B------:R-:W-:Y:S01]  /*01f0*/  @!P0 IMAD R4, R11, R17, R9 ;  /* 0x000000110b048224 */ /* 0x000fe200078e0209 */
[----:B------:R-:W-:Y:S01]  /*0200*/  @!P0 MOV R39, R8 ;  /* 0x0000000800278202 */ /* 0x000fe20000000f00 */
[----:B---3--:R-:W-:-:S04]  /*0210*/  @P0 IMAD.WIDE.U32 R6, R13, R14, RZ ;  /* 0x0000000e0d060225 */ /* 0x008fc800078e00ff */
[C---:B------:R-:W-:Y:S01]  /*0220*/  @P0 IMAD R3, R13.reuse, R15, R7 ;  /* 0x0000000f0d030224 */ /* 0x040fe200078e0207 */
[----:B------:R-:W-:Y:S01]  /*0230*/  @P0 MOV R25, R6 ;  /* 0x0000000600190202 */ /* 0x000fe20000000f00 */
[----:B----4-:R-:W-:-:S04]  /*0240*/  @P0 IMAD.WIDE.U32 R8, R13, R18, RZ ;  /* 0x000000120d080225 */ /* 0x010fc800078e00ff */
[----:B------:R-:W-:Y:S01]  /*0250*/  @P0 IMAD R4, R13, R19, R9 ;  /* 0x000000130d040224 */ /* 0x000fe200078e0209 */
[----:B------:R-:W-:Y:S01]  /*0260*/  @P0 MOV R39, R8 ;  /* 0x0000000800270202 */ /* 0x000fe20000000f00 */
[----:B-1----:R-:W-:Y:S06]  /*0270*/  BRA.U !UP0, `(.L_x_732) ;  /* 0x0000000108247547 */ /* 0x002fec000b800000 */
[----:B------:R-:W0:Y:S01]  /*0280*/  LDC R6, c[0x0][0x444] ;  /* 0x00011100ff067b82 */ /* 0x000e220000000800 */
[----:B------:R-:W-:-:S07]  /*0290*/  ISETP.NE.AND P0, PT, R13, -0x1, PT ;  /* 0xffffffff0d00780c */ /* 0x000fce0003f05270 */
[----:B------:R-:W1:Y:S08]  /*02a0*/  LDC R0, c[0x0][0x430] ;  /* 0x00010c00ff007b82 */ /* 0x000e700000000800 */
[----:B------:R-:W1:Y:S01]  /*02b0*/  LDC R5, c[0x0][0x454] ;  /* 0x00011500ff057b82 */ /* 0x000e620000000800 */
[----:B0-----:R-:W-:Y:S01]  /*02c0*/  @!P0 IMAD R13, R11, R6, RZ ;  /* 0x000000060b0d8224 */ /* 0x001fe200078e02ff */
[----:B-1----:R-:W-:-:S04]  /*02d0*/  LEA R0, R0, R5, 0x7 ;  /* 0x0000000500007211 */ /* 0x002fc800078e38ff */
[----:B------:R-:W-:-:S05]  /*02e0*/  LEA R5, R11, R13, 0x7 ;  /* 0x0000000d0b057211 */ /* 0x000fca00078e38ff */
[----:B------:R-:W-:Y:S01]  /*02f0*/  IMAD R5, R0, UR5, R5 ;  /* 0x0000000500057c24 */ /* 0x000fe2000f8e0205 */
[----:B------:R-:W-:Y:S06]  /*0300*/  BRA `(.L_x_733) ;  /* 0x0000000000107947 */ /* 0x000fec0003800000 */
.L_x_732:
[----:B------:R-:W0:Y:S08]  /*0310*/  LDC R0, c[0x0][0x3e0] ;  /* 0x0000f800ff007b82 */ /* 0x000e300000000800 */
[----:B------:R-:W1:Y:S01]  /*0320*/  LDC R6, c[0x0][0x444] ;  /* 0x00011100ff067b82 */ /* 0x000e620000000800 */
[----:B0-----:R-:W-:-:S04]  /*0330*/  IMAD R5, R11, R0, UR5 ;  /* 0x000000050b057e24 */ /* 0x001fc8000f8e0200 */
[----:B-1----:R-:W-:-:S07]  /*0340*/  IMAD R5, R5, R6, RZ ;  /* 0x0000000605057224 */ /* 0x002fce00078e02ff */
.L_x_733:
[----:B------:R-:W0:Y:S01]  /*0350*/  S2R R0, SR_TID.X ;  /* 0x0000000000007919 */ /* 0x000e220000002100 */
[----:B------:R-:W1:Y:S01]  /*0360*/  LDC.64 R20, c[0x0][0x590] ;  /* 0x00016400ff147b82 */ /* 0x000e620000000a00 */
[----:B------:R-:W-:Y:S01]  /*0370*/  HFMA2 R41, -RZ, RZ, 0, 0 ;  /* 0x00000000ff297431 */ /* 0x000fe200000001ff */
[----:B------:R-:W-:Y:S01]  /*0380*/  BSSY.RECONVERGENT B0, `(.L_x_734) ;  /* 0x000002d000007945 */ /* 0x000fe20003800200 */
[----:B------:R-:W-:Y:S02]  /*0390*/  CS2R R14, SRZ ;  /* 0x00000000000e7805 */ /* 0x000fe4000001ff00 */
[----:B------:R-:W-:Y:S02]  /*03a0*/  CS2R R12, SRZ ;  /* 0x00000000000c7805 */ /* 0x000fe4000001ff00 */
[----:B------:R-:W-:Y:S02]  /*03b0*/  CS2R R18, SRZ ;  /* 0x0000000000127805 */ /* 0x000fe4000001ff00 */
[----:B------:R-:W-:Y:S01]  /*03c0*/  MOV R16, RZ ;  /* 0x000000ff00107202 */ /* 0x000fe20000000f00 */
[----:B------:R-:W2:Y:S08]  /*03d0*/  LDC.64 R42, c[0x0][0x408] ;  /* 0x00010200ff2a7b82 */ /* 0x000eb00000000a00 */
[----:B------:R-:W3:Y:S08]  /*03e0*/  LDC.64 R26, c[0x0][0x598] ;  /* 0x00016600ff1a7b82 */ /* 0x000ef00000000a00 */
[----:B------:R-:W4:Y:S01]  /*03f0*/  LDC.64 R36, c[0x0][0x410] ;  /* 0x00010400ff247b82 */ /* 0x000f220000000a00 */
[----:B0-----:R-:W-:-:S02]  /*0400*/  SHF.L.U32 R40, R0, 0x3, RZ ;  /* 0x0000000300287819 */ /* 0x001fc400000006ff */
[----:B------:R-:W-:Y:S02]  /*0410*/  SHF.R.U32.HI R45, RZ, 0x3, R0 ;  /* 0x00000003ff2d7819 */ /* 0x000fe40000011600 */
[----:B------:R-:W-:-:S05]  /*0420*/  LOP3.LUT R40, R40, 0x38, RZ, 0xc0, !PT ;  /* 0x0000003828287812 */ /* 0x000fca00078ec0ff */
[----:B-1----:R-:W-:-:S04]  /*0430*/  IMAD.WIDE.U32 R6, R20, UR4, R40 ;  /* 0x0000000414067c25 */ /* 0x002fc8000f8e0028 */
[----:B------:R-:W-:Y:S01]  /*0440*/  IMAD R10, R21, UR4, R7 ;  /* 0x00000004150a7c24 */ /* 0x000fe2000f8e0207 */
[----:B------:R-:W-:Y:S01]  /*0450*/  IADD3 R24, P0, PT, R25, R6, RZ ;  /* 0x0000000619187210 */ /* 0x000fe20007f1e0ff */
[----:B--2---:R-:W-:-:S03]  /*0460*/  IMAD.WIDE.U32 R8, R42, UR4, R40 ;  /* 0x000000042a087c25 */ /* 0x004fc6000f8e0028 */
[----:B------:R-:W-:Y:S01]  /*0470*/  IADD3.X R25, PT, PT, R3, R10, RZ, P0, !PT ;  /* 0x0000000a03197210 */ /* 0x000fe200007fe4ff */
[----:B------:R-:W-:Y:S01]  /*0480*/  IMAD R7, R43, UR4, R9 ;  /* 0x000000042b077c24 */ /* 0x000fe2000f8e0209 */
[----:B------:R-:W-:Y:S02]  /*0490*/  IADD3 R3, PT, PT, R2, -UR4, RZ ;  /* 0x8000000402037c10 */ /* 0x000fe4000fffe0ff */
[----:B------:R-:W-:Y:S02]  /*04a0*/  CS2R R10, SRZ ;  /* 0x00000000000a7805 */ /* 0x000fe4000001ff00 */
[----:B------:R-:W-:Y:S01]  /*04b0*/  IADD3 R38, P1, PT, R39, R8, RZ ;  /* 0x0000000827267210 */ /* 0x000fe20007f3e0ff */
[----:B---3--:R-:W-:Y:S01]  /*04c0*/  IMAD.WIDE.U32 R24, R26, UR5, R24 ;  /* 0x000000051a187c25 */ /* 0x008fe2000f8e0018 */
[----:B------:R-:W-:Y:S02]  /*04d0*/  ISETP.GE.AND P0, PT, R45, R3, PT ;  /* 0x000000032d00720c */ /* 0x000fe40003f06270 */
[----:B------:R-:W-:-:S02]  /*04e0*/  CS2R R8, SRZ ;  /* 0x0000000000087805 */ /* 0x000fc4000001ff00 */
[----:B------:R-:W-:Y:S01]  /*04f0*/  IADD3.X R39, PT, PT, R4, R7, RZ, P1, !PT ;  /* 0x0000000704277210 */ /* 0x000fe20000ffe4ff */
[----:B------:R-:W-:Y:S01]  /*0500*/  IMAD R27, R27, UR5, R25 ;  /* 0x000000051b1b7c24 */ /* 0x000fe2000f8e0219 */
[----:B------:R-:W-:Y:S02]  /*0510*/  IADD3 R2, PT, PT, R45, 0x20, RZ ;  /* 0x000000202d027810 */ /* 0x000fe40007ffe0ff */
[----:B------:R-:W-:Y:S01]  /*0520*/  CS2R R6, SRZ ;  /* 0x0000000000067805 */ /* 0x000fe2000001ff00 */
[----:B----4-:R-:W-:Y:S01]  /*0530*/  IMAD.WIDE.U32 R38, R36, UR5, R38 ;  /* 0x0000000524267c25 */ /* 0x010fe2000f8e0026 */
[----:B------:R-:W-:Y:S02]  /*0540*/  ISETP.GE.AND P1, PT, R2, R3, PT ;  /* 0x000000030200720c */ /* 0x000fe40003f26270 */
[----:B------:R-:W-:Y:S01]  /*0550*/  IADD3 R2, PT, PT, R5, UR4, RZ ;  /* 0x0000000405027c10 */ /* 0x000fe2000fffe0ff */
[----:B------:R-:W-:Y:S01]  /*0560*/  IMAD R37, R37, UR5, R39 ;  /* 0x0000000525257c24 */ /* 0x000fe2000f8e0227 */
[----:B------:R-:W-:-:S02]  /*0570*/  CS2R R4, SRZ ;  /* 0x0000000000047805 */ /* 0x000fc4000001ff00 */
[----:B------:R-:W-:Y:S01]  /*0580*/  LOP3.LUT R3, R40, 0x40, RZ, 0xfc, !PT ;  /* 0x0000004028037812 */ /* 0x000fe200078efcff */
[----:B------:R-:W-:Y:S06]  /*0590*/  @P0 BRA `(.L_x_735) ;  /* 0x00000000002c0947 */ /* 0x000fec0003800000 */
[----:B------:R-:W0:Y:S01]  /*05a0*/  LDCU UR8, c[0x0][0x440] ;  /* 0x00008800ff0877ac */ /* 0x000e220008000800 */
[----:B------:R-:W-:Y:S01]  /*05b0*/  MOV R26, R24 ;  /* 0x00000018001a7202 */ /* 0x000fe20000000f00 */
[----:B------:R-:W1:Y:S04]  /*05c0*/  LDCU.64 UR10, c[0x0][0x550] ;  /* 0x0000aa00ff0a77ac */ /* 0x000e680008000a00 */
[----:B------:R-:W-:-:S04]  /*05d0*/  IMAD.WIDE.U32 R22, R45, R20, R26 ;  /* 0x000000142d167225 */ /* 0x000fc800078e001a */
[----:B------:R-:W-:Y:S01]  /*05e0*/  IMAD R17, R45, R21, R23 ;  /* 0x000000152d117224 */ /* 0x000fe200078e0217 */
[----:B0-----:R-:W-:Y:S02]  /*05f0*/  ISETP.GE.AND P2, PT, R40, UR8, PT ;  /* 0x0000000828007c0c */ /* 0x001fe4000bf46270 */
[----:B------:R-:W-:Y:S02]  /*0600*/  ISETP.GE.AND P3, PT, R3, UR8, PT ;  /* 0x0000000803007c0c */ /* 0x000fe4000bf66270 */
[----:B-1----:R-:W-:-:S04]  /*0610*/  LEA R28, P4, R22, UR10, 0x1 ;  /* 0x0000000a161c7c11 */ /* 0x002fc8000f8808ff */
[----:B------:R-:W-:-:S05]  /*0620*/  LEA.HI.X R29, R22, UR11, R17, 0x1, P4 ;  /* 0x0000000b161d7c11 */ /* 0x000fca000a0f0c11 */
[----:B------:R0:W5:Y:S04]  /*0630*/  @!P2 LDG.E.128 R8, desc[UR6][R28.64] ;  /* 0x000000061c08a981 */ /* 0x000168000c1e1d00 */
[----:B------:R0:W5:Y:S02]  /*0640*/  @!P3 LDG.E.128 R4, desc[UR6][R28.64+0x80] ;  /* 0x000080061c04b981 */ /* 0x000164000c1e1d00 */
.L_x_735:
[----:B------:R-:W-:Y:S05]  /*0650*/  BSYNC.RECONVERGENT B0 ;  /* 0x0000000000007941 */ /* 0x000fea0003800200 */
.L_x_734:
[----:B------:R-:W-:Y:S01]  /*0660*/  BSSY.RECONVERGENT B0, `(.L_x_736) ;  /* 0x0000013000007945 */ /* 0x000fe20003800200 */
[----:B------:R-:W-:Y:S01]  /*0670*/  HFMA2 R22, -RZ, RZ, 0, 0 ;  /* 0x00000000ff167431 */ /* 0x000fe200000001ff */
[----:B------:R-:W-:Y:S02]  /*0680*/  MOV R17, RZ ;  /* 0x000000ff00117202 */ /* 0x000fe40000000f00 */
[----:B------:R-:W-:Y:S05]  /*0690*/  @P1 BRA `(.L_x_737) ;  /* 0x00000000003c1947 */ /* 0x000fea0003800000 */
[----:B------:R-:W1:Y:S01]  /*06a0*/  LDCU UR8, c[0x0][0x440] ;  /* 0x00008800ff0877ac */ /* 0x000e620008000800 */
[----:B------:R-:W-:Y:S01]  /*06b0*/  IADD3 R23, P2, PT, R45, 0x20, RZ ;  /* 0x000000202d177810 */ /* 0x000fe20007f5e0ff */
[----:B------:R-:W2:Y:S03]  /*06c0*/  LDCU.64 UR10, c[0x0][0x550] ;  /* 0x0000aa00ff0a77ac */ /* 0x000ea60008000a00 */
[----:B------:R-:W-:-:S05]  /*06d0*/  IADD3.X R25, PT, PT, RZ, RZ, RZ, P2, !PT ;  /* 0x000000ffff197210 */ /* 0x000fca00017fe4ff */
[----:B------:R-:W-:Y:S01]  /*06e0*/  IMAD R26, R25, R20, RZ ;  /* 0x00000014191a7224 */ /* 0x000fe200078e02ff */
[----:B------:R-:W-:-:S03]  /*06f0*/  MOV R25, R27 ;  /* 0x0000001b00197202 */ /* 0x000fc60000000f00 */
[C---:B------:R-:W-:Y:S02]  /*0700*/  IMAD R21, R23.reuse, R21, R26 ;  /* 0x0000001517157224 */ /* 0x040fe400078e021a */
[----:B------:R-:W-:Y:S01]  /*0710*/  IMAD.WIDE.U32 R24, R23, R20, R24 ;  /* 0x0000001417187225 */ /* 0x000fe200078e0018 */
[----:B-1----:R-:W-:Y:S02]  /*0720*/  ISETP.GE.AND P3, PT, R40, UR8, PT ;  /* 0x0000000828007c0c */ /* 0x002fe4000bf66270 */
[----:B------:R-:W-:Y:S02]  /*0730*/  ISETP.GE.AND P4, PT, R3, UR8, PT ;  /* 0x0000000803007c0c */ /* 0x000fe4000bf86270 */
[----:B--2---:R-:W-:Y:S02]  /*0740*/  LEA R20, P2, R24, UR10, 0x1 ;  /* 0x0000000a18147c11 */ /* 0x004fe4000f8408ff */
[----:B------:R-:W-:-:S04]  /*0750*/  IADD3 R21, PT, PT, R25, R21, RZ ;  /* 0x0000001519157210 */ /* 0x000fc80007ffe0ff */
[----:B------:R-:W-:-:S05]  /*0760*/  LEA.HI.X R21, R24, UR11, R21, 0x1, P2 ;  /* 0x0000000b18157c11 */ /* 0x000fca00090f0c15 */
[----:B------:R1:W5:Y:S04]  /*0770*/  @!P3 LDG.E.128 R16, desc[UR6][R20.64] ;  /* 0x000000061410b981 */ /* 0x000368000c1e1d00 */
[----:B------:R1:W5:Y:S02]  /*0780*/  @!P4 LDG.E.128 R12, desc[UR6][R20.64+0x80] ;  /* 0x00008006140cc981 */ /* 0x000364000c1e1d00 */
.L_x_737:
[----:B------:R-:W-:Y:S05]  /*0790*/  BSYNC.RECONVERGENT B0 ;  /* 0x0000000000007941 */ /* 0x000fea0003800200 */
.L_x_736:
[----:B------:R-:W-:Y:S01]  /*07a0*/  BSSY.RECONVERGENT B0, `(.L_x_738) ;  /* 0x0000011000007945 */ /* 0x000fe20003800200 */
[----:B------:R-:W-:Y:S01]  /*07b0*/  HFMA2 R23, -RZ, RZ, 0, 0 ;  /* 0x00000000ff177431 */ /* 0x000fe200000001ff */
[----:B-1----:R-:W-:Y:S02]  /*07c0*/  CS2R R20, SRZ ;  /* 0x0000000000147805 */ /* 0x002fe4000001ff00 */
[----:B------:R-:W-:Y:S02]  /*07d0*/  CS2R R26, SRZ ;  /* 0x00000000001a7805 */ /* 0x000fe4000001ff00 */
[----:B------:R-:W-:Y:S01]  /*07e0*/  CS2R R24, SRZ ;  /* 0x0000000000187805 */ /* 0x000fe2000001ff00 */
[----:B------:R-:W-:Y:S06]  /*07f0*/  @P0 BRA `(.L_x_739) ;  /* 0x00000000002c0947 */ /* 0x000fec0003800000 */
[----:B------:R-:W1:Y:S01]  /*0800*/  LDCU UR8, c[0x0][0x440] ;  /* 0x00008800ff0877ac */ /* 0x000e620008000800 */
[----:B------:R-:W-:Y:S01]  /*0810*/  MOV R36, R38 ;  /* 0x0000002600247202 */ /* 0x000fe20000000f00 */
[----:B------:R-:W2:Y:S04]  /*0820*/  LDCU.64 UR4, c[0x0][0x3f0] ;  /* 0x00007e00ff0477ac */ /* 0x000ea80008000a00 */
[----:B0-----:R-:W-:-:S04]  /*0830*/  IMAD.WIDE.U32 R28, R45, R42, R36 ;  /* 0x0000002a2d1c7225 */ /* 0x001fc800078e0024 */
[----:B------:R-:W-:Y:S01]  /*0840*/  IMAD R29, R45, R43, R29 ;  /* 0x0000002b2d1d7224 */ /* 0x000fe200078e021d */
[----:B-1----:R-:W-:Y:S02]  /*0850*/  ISETP.GE.AND P2, PT, R40, UR8, PT ;  /* 0x0000000828007c0c */ /* 0x002fe4000bf46270 */
[----:B------:R-:W-:Y:S02]  /*0860*/  ISETP.GE.AND P3, PT, R3, UR8, PT ;  /* 0x0000000803007c0c */ /* 0x000fe4000bf66270 */
[----:B--2---:R-:W-:-:S04]  /*0870*/  LEA R30, P0, R28, UR4, 0x1 ;  /* 0x000000041c1e7c11 */ /* 0x004fc8000f8008ff */
[----:B------:R-:W-:-:S05]  /*0880*/  LEA.HI.X R31, R28, UR5, R29, 0x1, P0 ;  /* 0x000000051c1f7c11 */ /* 0x000fca00080f0c1d */
[----:B------:R1:W5:Y:S04]  /*0890*/  @!P2 LDG.E.128 R24, desc[UR6][R30.64] ;  /* 0x000000061e18a981 */ /* 0x000368000c1e1d00 */
[----:B------:R1:W5:Y:S02]  /*08a0*/  @!P3 LDG.E.128 R20, desc[UR6][R30.64+0x80] ;  /* 0x000080061e14b981 */ /* 0x000364000c1e1d00 */
.L_x_739:
[----:B------:R-:W-:Y:S05]  /*08b0*/  BSYNC.RECONVERGENT B0 ;  /* 0x0000000000007941 */ /* 0x000fea0003800200 */
.L_x_738:
[----:B------:R-:W-:Y:S01]  /*08c0*/  BSSY.RECONVERGENT B0, `(.L_x_740) ;  /* 0x0000015000007945 */ /* 0x000fe20003800200 */
[----:B-1----:R-:W-:Y:S02]  /*08d0*/  CS2R R30, SRZ ;  /* 0x00000000001e7805 */ /* 0x002fe4000001ff00 */
[----:B0-----:R-:W-:Y:S02]  /*08e0*/  CS2R R28, SRZ ;  /* 0x00000000001c7805 */ /* 0x001fe4000001ff00 */
[----:B------:R-:W-:Y:S02]  /*08f0*/  CS2R R34, SRZ ;  /* 0x0000000000227805 */ /* 0x000fe4000001ff00 */
[----:B------:R-:W-:Y:S01]  /*0900*/  CS2R R32, SRZ ;  /* 0x0000000000207805 */ /* 0x000fe2000001ff00 */
[----:B------:R-:W-:Y:S06]  /*0910*/  @P1 BRA `(.L_x_741) ;  /* 0x00000000003c1947 */ /* 0x000fec0003800000 */
[----:B------:R-:W0:Y:S01]  /*0920*/  LDCU UR4, c[0x0][0x440] ;  /* 0x00008800ff0477ac */ /* 0x000e220008000800 */
[----:B------:R-:W-:Y:S02]  /*0930*/  IADD3 R36, P0, PT, R45, 0x20, RZ ;  /* 0x000000202d247810 */ /* 0x000fe40007f1e0ff */
[----:B------:R-:W-:Y:S01]  /*0940*/  MOV R39, R37 ;  /* 0x0000002500277202 */ /* 0x000fe20000000f00 */
[----:B------:R-:W1:Y:S01]  /*0950*/  LDCU.64 UR8, c[0x0][0x3f0] ;  /* 0x00007e00ff0877ac */ /* 0x000e620008000a00 */
[----:B------:R-:W-:Y:S01]  /*0960*/  IADD3.X R37, PT, PT, RZ, RZ, RZ, P0, !PT ;  /* 0x000000ffff257210 */ /* 0x000fe200007fe4ff */
[----:B------:R-:W-:-:S04]  /*0970*/  IMAD.WIDE.U32 R38, R36, R42, R38 ;  /* 0x0000002a24267225 */ /* 0x000fc800078e0026 */
[----:B------:R-:W-:-:S04]  /*0980*/  IMAD R37, R37, R42, RZ ;  /* 0x0000002a25257224 */ /* 0x000fc800078e02ff */
[----:B------:R-:W-:Y:S01]  /*0990*/  IMAD R37, R36, R43, R37 ;  /* 0x0000002b24257224 */ /* 0x000fe200078e0225 */
[----:B0-----:R-:W-:Y:S02]  /*09a0*/  ISETP.GE.AND P1, PT, R40, UR4, PT ;  /* 0x0000000428007c0c */ /* 0x001fe4000bf26270 */
[----:B------:R-:W-:Y:S02]  /*09b0*/  ISETP.GE.AND P2, PT, R3, UR4, PT ;  /* 0x0000000403007c0c */ /* 0x000fe4000bf46270 */
[----:B-1----:R-:W-:Y:S02]  /*09c0*/  LEA R36, P0, R38, UR8, 0x1 ;  /* 0x0000000826247c11 */ /* 0x002fe4000f8008ff */
[----:B------:R-:W-:-:S04]  /*09d0*/  IADD3 R3, PT, PT, R39, R37, RZ ;  /* 0x0000002527037210 */ /* 0x000fc80007ffe0ff */
[----:B------:R-:W-:-:S05]  /*09e0*/  LEA.HI.X R37, R38, UR9, R3, 0x1, P0 ;  /* 0x0000000926257c11 */ /* 0x000fca00080f0c03 */
[----:B------:R0:W5:Y:S04]  /*09f0*/  @!P1 LDG.E.128 R32, desc[UR6][R36.64] ;  /* 0x0000000624209981 */ /* 0x000168000c1e1d00 */
[----:B------:R0:W5:Y:S02]  /*0a00*/  @!P2 LDG.E.128 R28, desc[UR6][R36.64+0x80] ;  /* 0x00008006241ca981 */ /* 0x000164000c1e1d00 */
.L_x_741:
[----:B------:R-:W-:Y:S05]  /*0a10*/  BSYNC.RECONVERGENT B0 ;  /* 0x0000000000007941 */ /* 0x000fea0003800200 */
.L_x_740:
[----:B-----5:R-:W-:Y:S01]  /*0a20*/  HADD2.F32 R3, -RZ, R8.H1_H1 ;  /* 0x30000008ff037230 */ /* 0x020fe20000004100 */
[----:B------:R-:W1:Y:S01]  /*0a30*/  LDCU.64 UR4, c[0x0][0x5e8] ;  /* 0x0000bd00ff0477ac */ /* 0x000e620008000a00 */
[----:B0-----:R-:W-:Y:S01]  /*0a40*/  HADD2.F32 R36, -RZ, R24.H1_H1 ;  /* 0x30000018ff247230 */ /* 0x001fe20000004100 */
[----:B------:R-:W-:Y:S01]  /*0a50*/  LOP3.LUT P0, RZ, R0, 0x7, RZ, 0xc0, !PT ;  /* 0x0000000700ff7812 */ /* 0x000fe2000780c0ff */
[----:B------:R-:W-:Y:S01]  /*0a60*/  HADD2.F32 R37, -RZ, R16.H1_H1 ;  /* 0x30000010ff257230 */ /* 0x000fe20000004100 */
[----:B------:R-:W0:Y:S01]  /*0a70*/  LDCU UR8, c[0x0][0x4f4] ;  /* 0x00009e80ff0877ac */ /* 0x000e220008000800 */
[----:B------:R-:W-:Y:S02]  /*0a80*/  HADD2.F32 R38, -RZ, R32.H1_H1 ;  /* 0x30000020ff267230 */ /* 0x000fe40000004100 */
[----:B------:R-:W-:Y:S01]  /*0a90*/  FMUL.FTZ R39, R3, R36 ;  /* 0x0000002403277220 */ /* 0x000fe20000410000 */
[----:B------:R-:W-:Y:S02]  /*0aa0*/  HADD2.F32 R8, -RZ, R8.H0_H0 ;  /* 0x20000008ff087230 */ /* 0x000fe40000004100 */
[----:B------:R-:W-:-:S02]  /*0ab0*/  HADD2.F32 R41, -RZ, R16.H0_H0 ;  /* 0x20000010ff297230 */ /* 0x000fc40000004100 */
[----:B------:R-:W-:Y:S01]  /*0ac0*/  FMUL.FTZ R36, R37, R38 ;  /* 0x0000002625247220 */ /* 0x000fe20000410000 */
[----:B------:R-:W-:Y:S02]  /*0ad0*/  HADD2.F32 R37, -RZ, R24.H0_H0 ;  /* 0x20000018ff257230 */ /* 0x000fe40000004100 */
[----:B------:R-:W-:Y:S02]  /*0ae0*/  HADD2.F32 R3, -RZ, R9.H0_H0 ;  /* 0x20000009ff037230 */ /* 0x000fe40000004100 */
[----:B------:R-:W-:Y:S02]  /*0af0*/  HADD2.F32 R16, -RZ, R25.H0_H0 ;  /* 0x20000019ff107230 */ /* 0x000fe40000004100 */
[----:B------:R-:W-:Y:S01]  /*0b00*/  FFMA.FTZ R24, R8, R37, R39 ;  /* 0x0000002508187223 */ /* 0x000fe20000010027 */
[----:B------:R-:W-:Y:S02]  /*0b10*/  HADD2.F32 R32, -RZ, R32.H0_H0 ;  /* 0x20000020ff207230 */ /* 0x000fe40000004100 */
[----:B------:R-:W-:-:S02]  /*0b20*/  HADD2.F32 R8, -RZ, R9.H1_H1 ;  /* 0x30000009ff087230 */ /* 0x000fc40000004100 */
[----:B------:R-:W-:Y:S01]  /*0b30*/  FFMA.FTZ R37, R3, R16, R24 ;  /* 0x0000001003257223 */ /* 0x000fe20000010018 */
[----:B------:R-:W-:Y:S02]  /*0b40*/  HADD2.F32 R25, -RZ, R25.H1_H1 ;  /* 0x30000019ff197230 */ /* 0x000fe40000004100 */
[----:B------:R-:W-:Y:S01]  /*0b50*/  FFMA.FTZ R36, R41, R32, R36 ;  /* 0x0000002029247223 */ /* 0x000fe20000010024 */
[----:B------:R-:W-:Y:S02]  /*0b60*/  HADD2.F32 R39, -RZ, R17.H0_H0 ;  /* 0x20000011ff277230 */ /* 0x000fe40000004100 */
[----:B------:R-:W-:Y:S02]  /*0b70*/  HADD2.F32 R24, -RZ, R33.H0_H0 ;  /* 0x20000021ff187230 */ /* 0x000fe40000004100 */
[----:B------:R-:W-:Y:S01]  /*0b80*/  FFMA.FTZ R25, R8, R25, R37 ;  /* 0x0000001908197223 */ /* 0x000fe20000010025 */
[----:B------:R-:W-:Y:S02]  /*0b90*/  HADD2.F32 R37, -RZ, R17.H1_H1 ;  /* 0x30000011ff257230 */ /* 0x000fe40000004100 */
[----:B------:R-:W-:-:S02]  /*0ba0*/  HADD2.F32 R32, -RZ, R33.H1_H1 ;  /* 0x30000021ff207230 */ /* 0x000fc40000004100 */
[----:B------:R-:W-:Y:S01]  /*0bb0*/  FFMA.FTZ R36, R39, R24, R36 ;  /* 0x0000001827247223 */ /* 0x000fe20000010024 */
[----:B------:R-:W-:Y:S02]  /*0bc0*/  HADD2.F32 R16, -RZ, R10.H0_H0 ;  /* 0x2000000aff107230 */ /* 0x000fe40000004100 */
[----:B------:R-:W-:Y:S02]  /*0bd0*/  HADD2.F32 R17, -RZ, R26.H0_H0 ;  /* 0x2000001aff117230 */ /* 0x000fe40000004100 */
[----:B------:R-:W-:Y:S01]  /*0be0*/  FFMA.FTZ R32, R37, R32, R36 ;  /* 0x0000002025207223 */ /* 0x000fe20000010024 */
[----:B------:R-:W-:Y:S02]  /*0bf0*/  HADD2.F32 R9, -RZ, R10.H1_H1 ;  /* 0x3000000aff097230 */ /* 0x000fe40000004100 */
[----:B------:R-:W-:Y:S02]  /*0c00*/  HADD2.F32 R26, -RZ, R26.H1_H1 ;  /* 0x3000001aff1a7230 */ /* 0x000fe40000004100 */
[----:B------:R-:W-:Y:S01]  /*0c10*/  FFMA.FTZ R36, R16, R17, R25 ;  /* 0x0000001110247223 */ /* 0x000fe20000010019 */
[----:B------:R-:W-:-:S02]  /*0c20*/  HADD2.F32 R8, -RZ, R27.H0_H0 ;  /* 0x2000001bff087230 */ /* 0x000fc40000004100 */
[----:B------:R-:W-:Y:S02]  /*0c30*/  HADD2.F32 R10, -RZ, R27.H1_H1 ;  /* 0x3000001bff0a7230 */ /* 0x000fe40000004100 */
[----:B------:R-:W-:Y:S01]  /*0c40*/  FFMA.FTZ R36, R9, R26, R36 ;  /* 0x0000001a09247223 */ /* 0x000fe20000010024 */
[----:B------:R-:W-:Y:S02]  /*0c50*/  HADD2.F32 R27, -RZ, R18.H0_H0 ;  /* 0x20000012ff1b7230 */ /* 0x000fe40000004100 */
[----:B------:R-:W-:Y:S02]  /*0c60*/  HADD2.F32 R33, -RZ, R34.H0_H0 ;  /* 0x20000022ff217230 */ /* 0x000fe40000004100 */
[----:B------:R-:W-:Y:S02]  /*0c70*/  HADD2.F32 R3, -RZ, R11.H0_H0 ;  /* 0x2000000bff037230 */ /* 0x000fe40000004100 */
[----:B------:R-:W-:Y:S02]  /*0c80*/  HADD2.F32 R37, -RZ, R18.H1_H1 ;  /* 0x30000012ff257230 */ /* 0x000fe40000004100 */
[----:B------:R-:W-:Y:S01]  /*0c90*/  FFMA.FTZ R32, R27, R33, R32 ;  /* 0x000000211b207223 */ /* 0x000fe20000010020 */
[----:B------:R-:W-:-:S02]  /*0ca0*/  HADD2.F32 R34, -RZ, R34.H1_H1 ;  /* 0x30000022ff227230 */ /* 0x000fc40000004100 */
[----:B------:R-:W-:Y:S01]  /*0cb0*/  FFMA.FTZ R8, R3, R8, R36 ;  /* 0x0000000803087223 */ /* 0x000fe20000010024 */
[----:B------:R-:W-:Y:S02]  /*0cc0*/  HADD2.F32 R11, -RZ, R11.H1_H1 ;  /* 0x3000000bff0b7230 */ /* 0x000fe40000004100 */
[--C-:B------:R-:W-:Y:S02]  /*0cd0*/  HADD2.F32 R9, -RZ, R23.reuse.H0_H0 ;  /* 0x20000017ff097230 */ /* 0x100fe40000004100 */
[----:B------:R-:W-:Y:S01]  /*0ce0*/  FFMA.FTZ R32, R37, R34, R32 ;  /* 0x0000002225207223 */ /* 0x000fe20000010020 */
[----:B------:R-:W-:Y:S02]  /*0cf0*/  HADD2.F32 R18, -RZ, R23.H1_H1 ;  /* 0x30000017ff127230 */ /* 0x000fe40000004100 */
[----:B------:R-:W-:Y:S01]  /*0d00*/  FFMA.FTZ R11, R11, R10, R8 ;  /* 0x0000000a0b0b7223 */ /* 0x000fe20000010008 */
[----:B------:R-:W-:Y:S01]  /*0d10*/  HADD2.F32 R23, -RZ, R19.H0_H0 ;  /* 0x20000013ff177230 */ /* 0x000fe20000004100 */
[----:B------:R-:W2:Y:S01]  /*0d20*/  S2R R10, SR_TID.X ;  /* 0x00000000000a7919 */ /* 0x000ea20000002100 */
[----:B------:R-:W-:-:S02]  /*0d30*/  HADD2.F32 R38, -RZ, R35.H0_H0 ;  /* 0x20000023ff267230 */ /* 0x000fc40000004100 */
[----:B------:R-:W-:Y:S02]  /*0d40*/  HADD2.F32 R16, -RZ, R4.H0_H0 ;  /* 0x20000004ff107230 */ /* 0x000fe40000004100 */
[----:B------:R-:W-:Y:S02]  /*0d50*/  HADD2.F32 R33, -RZ, R20.H0_H0 ;  /* 0x20000014ff217230 */ /* 0x000fe40000004100 */
[----:B------:R-:W-:Y:S01]  /*0d60*/  FFMA.FTZ R32, R23, R38, R32 ;  /* 0x0000002617207223 */ /* 0x000fe20000010020 */
[----:B------:R-:W-:Y:S02]  /*0d70*/  HADD2.F32 R19, -RZ, R19.H1_H1 ;  /* 0x30000013ff137230 */ /* 0x000fe40000004100 */
[----:B------:R-:W-:Y:S02]  /*0d80*/  HADD2.F32 R35, -RZ, R35.H1_H1 ;  /* 0x30000023ff237230 */ /* 0x000fe40000004100 */
[----:B------:R-:W-:Y:S01]  /*0d90*/  FFMA.FTZ R16, R16, R33, R11 ;  /* 0x0000002110107223 */ /* 0x000fe2000001000b */
[----:B------:R-:W-:-:S02]  /*0da0*/  HADD2.F32 R17, -RZ, R4.H1_H1 ;  /* 0x30000004ff117230 */ /* 0x000fc40000004100 */
[----:B------:R-:W-:Y:S02]  /*0db0*/  HADD2.F32 R26, -RZ, R20.H1_H1 ;  /* 0x30000014ff1a7230 */ /* 0x000fe40000004100 */
[----:B------:R-:W-:Y:S01]  /*0dc0*/  FFMA.FTZ R32, R19, R35, R32 ;  /* 0x0000002313207223 */ /* 0x000fe20000010020 */
[----:B------:R-:W-:Y:S02]  /*0dd0*/  HADD2.F32 R3, -RZ, R12.H0_H0 ;  /* 0x2000000cff037230 */ /* 0x000fe40000004100 */
[----:B------:R-:W-:Y:S02]  /*0de0*/  HADD2.F32 R8, -RZ, R28.H0_H0 ;  /* 0x2000001cff087230 */ /* 0x000fe40000004100 */
[----:B------:R-:W-:Y:S01]  /*0df0*/  FFMA.FTZ R17, R17, R26, R16 ;  /* 0x0000001a11117223 */ /* 0x000fe20000010010 */
[----:B------:R-:W-:Y:S02]  /*0e00*/  HADD2.F32 R4, -RZ, R5.H0_H0 ;  /* 0x20000005ff047230 */ /* 0x000fe40000004100 */
[----:B------:R-:W-:-:S02]  /*0e10*/  HADD2.F32 R27, -RZ, R21.H0_H0 ;  /* 0x20000015ff1b7230 */ /* 0x000fc40000004100 */
[----:B------:R-:W-:Y:S01]  /*0e20*/  FFMA.FTZ R32, R3, R8, R32 ;  /* 0x0000000803207223 */ /* 0x000fe20000010020 */
[----:B------:R-:W-:Y:S02]  /*0e30*/  HADD2.F32 R11, -RZ, R12.H1_H1 ;  /* 0x3000000cff0b7230 */ /* 0x000fe40000004100 */
[----:B------:R-:W-:Y:S02]  /*0e40*/  HADD2.F32 R28, -RZ, R28.H1_H1 ;  /* 0x3000001cff1c7230 */ /* 0x000fe40000004100 */
[----:B------:R-:W-:Y:S01]  /*0e50*/  FFMA.FTZ R17, R4, R27, R17 ;  /* 0x0000001b04117223 */ /* 0x000fe20000010011 */
[----:B------:R-:W-:Y:S02]  /*0e60*/  HADD2.F32 R24, -RZ, R5.H1_H1 ;  /* 0x30000005ff187230 */ /* 0x000fe40000004100 */
[----:B------:R-:W-:Y:S02]  /*0e70*/  HADD2.F32 R21, -RZ, R21.H1_H1 ;  /* 0x30000015ff157230 */ /* 0x000fe40000004100 */
[----:B------:R-:W-:Y:S01]  /*0e80*/  FFMA.FTZ R32, R11, R28, R32 ;  /* 0x0000001c0b207223 */ /* 0x000fe20000010020 */
[----:B------:R-:W-:Y:S01]  /*0e90*/  HADD2.F32 R3, -RZ, R13.H0_H0 ;  /* 0x2000000dff037230 */ /* 0x000fe20000004100 */
[----:B--2---:R-:W-:Y:S01]  /*0ea0*/  SHF.R.U32.HI R11, RZ, 0x3, R10 ;  /* 0x00000003ff0b7819 */ /* 0x004fe2000001160a */
[----:B------:R-:W-:-:S02]  /*0eb0*/  HADD2.F32 R8, -RZ, R29.H0_H0 ;  /* 0x2000001dff087230 */ /* 0x000fc40000004100 */
[----:B------:R-:W-:Y:S01]  /*0ec0*/  FFMA.FTZ R24, R24, R21, R17 ;  /* 0x0000001518187223 */ /* 0x000fe20000010011 */
[----:B------:R-:W-:Y:S01]  /*0ed0*/  HADD2.F32 R5, -RZ, R6.H0_H0 ;  /* 0x20000006ff057230 */ /* 0x000fe20000004100 */
[----:B------:R-:W-:Y:S01]  /*0ee0*/  IADD3 R0, P1, PT, R2, R11, RZ ;  /* 0x0000000b02007210 */ /* 0x000fe20007f3e0ff */
        /* <DEDUP_REMOVED lines=16> */
[----:B------:R-:W-:Y:S02]  /*0ff0*/  HADD2.F32 R7, -RZ, R7.H1_H1 ;  /* 0x30000007ff077230 */ /* 0x000fe40000004100 */
[----:B------:R-:W-:Y:S02]  /*1000*/  HADD2.F32 R3, -RZ, R15.H0_H0 ;  /* 0x2000000fff037230 */ /* 0x000fe40000004100 */
[----:B------:R-:W-:Y:S01]  /*1010*/  FFMA.FTZ R32, R5, R30, R32 ;  /* 0x0000001e05207223 */ /* 0x000fe20000010020 */
[----:B------:R-:W-:Y:S02]  /*1020*/  HADD2.F32 R4, -RZ, R31.H0_H0 ;  /* 0x2000001fff047230 */ /* 0x000fe40000004100 */
[----:B------:R-:W-:Y:S01]  /*1030*/  FFMA.FTZ R6, R7, R18, R6 ;  /* 0x0000001207067223 */ /* 0x000fe20000010006 */
[----:B------:R-:W-:-:S02]  /*1040*/  HADD2.F32 R15, -RZ, R15.H1_H1 ;  /* 0x3000000fff0f7230 */ /* 0x000fc40000004100 */
[----:B------:R-:W-:Y:S02]  /*1050*/  HADD2.F32 R31, -RZ, R31.H1_H1 ;  /* 0x3000001fff1f7230 */ /* 0x000fe40000004100 */
[----:B------:R-:W-:Y:S02]  /*1060*/  FFMA.FTZ R32, R3, R4, R32 ;  /* 0x0000000403207223 */ /* 0x000fe40000010020 */
[----:B------:R-:W2:Y:S02]  /*1070*/  SHFL.BFLY PT, R3, R6, 0x4, 0x1f ;  /* 0x0c801f0006037f89 */ /* 0x000ea400000e0000 */
[----:B------:R-:W-:-:S05]  /*1080*/  FFMA.FTZ R32, R15, R31, R32 ;  /* 0x0000001f0f207223 */ /* 0x000fca0000010020 */
[----:B------:R-:W3:Y:S01]  /*1090*/  SHFL.BFLY PT, R5, R32, 0x4, 0x1f ;  /* 0x0c801f0020057f89 */ /* 0x000ee200000e0000 */
[----:B--2---:R-:W-:-:S05]  /*10a0*/  FADD.FTZ R3, R6, R3 ;  /* 0x0000000306037221 */ /* 0x004fca0000010000 */
[----:B------:R-:W2:Y:S01]  /*10b0*/  SHFL.BFLY PT, R4, R3, 0x2, 0x1f ;  /* 0x0c401f0003047f89 */ /* 0x000ea200000e0000 */
[----:B---3--:R-:W-:-:S05]  /*10c0*/  FADD.FTZ R7, R32, R5 ;  /* 0x0000000520077221 */ /* 0x008fca0000010000 */
[----:B------:R-:W3:Y:S01]  /*10d0*/  SHFL.BFLY PT, R8, R7, 0x2, 0x1f ;  /* 0x0c401f0007087f89 */ /* 0x000ee200000e0000 */
[----:B--2---:R-:W-:Y:S01]  /*10e0*/  FADD.FTZ R4, R3, R4 ;  /* 0x0000000403047221 */ /* 0x004fe20000010000 */
[----:B------:R-:W-:Y:S02]  /*10f0*/  LEA.HI.X.SX32 R3, R2, RZ, 0x1, P1 ;  /* 0x000000ff02037211 */ /* 0x000fe400008f0eff */
[C---:B-1----:R-:W-:Y:S02]  /*1100*/  LEA R2, P1, R0.reuse, UR4, 0x2 ;  /* 0x0000000400027c11 */ /* 0x042fe4000f8210ff */
[----:B------:R-:W1:Y:S01]  /*1110*/  SHFL.BFLY PT, R5, R4, 0x1, 0x1f ;  /* 0x0c201f0004057f89 */ /* 0x000e6200000e0000 */
[----:B---3--:R-:W-:Y:S01]  /*1120*/  FADD.FTZ R8, R7, R8 ;  /* 0x0000000807087221 */ /* 0x008fe20000010000 */
[----:B------:R-:W-:-:S04]  /*1130*/  LEA.HI.X R3, R0, UR5, R3, 0x2, P1 ;  /* 0x0000000500037c11 */ /* 0x000fc800088f1403 */
[----:B------:R-:W2:Y:S01]  /*1140*/  SHFL.BFLY PT, R9, R8, 0x1, 0x1f ;  /* 0x0c201f0008097f89 */ /* 0x000ea200000e0000 */
[----:B-1----:R-:W-:-:S04]  /*1150*/  FADD.FTZ R5, R4, R5 ;  /* 0x0000000504057221 */ /* 0x002fc80000010000 */
[----:B0-----:R-:W-:Y:S01]  /*1160*/  @!P0 FMUL.FTZ R5, R5, UR8 ;  /* 0x0000000805058c20 */ /* 0x001fe20008410000 */
[----:B--2---:R-:W-:-:S04]  /*1170*/  FADD.FTZ R9, R8, R9 ;  /* 0x0000000908097221 */ /* 0x004fc80000010000 */
[----:B------:R0:W-:Y:S01]  /*1180*/  @!P0 STG.E desc[UR6][R2.64], R5 ;  /* 0x0000000502008986 */ /* 0x0001e2000c101906 */
[----:B------:R-:W-:Y:S01]  /*1190*/  FMUL.FTZ R9, R9, UR8 ;  /* 0x0000000809097c20 */ /* 0x000fe20008410000 */
[----:B------:R-:W-:Y:S06]  /*11a0*/  @P0 EXIT ;  /* 0x000000000000094d */ /* 0x000fec0003800000 */
[----:B------:R-:W-:Y:S01]  /*11b0*/  STG.E desc[UR6][R2.64+0x80], R9 ;  /* 0x0000800902007986 */ /* 0x000fe2000c101906 */
[----:B------:R-:W-:Y:S05]  /*11c0*/  EXIT ;  /* 0x000000000000794d */ /* 0x000fea0003800000 */
.L_x_742:
        /* <DEDUP_REMOVED lines=11> */
.L_x_1258:


//--------------------- .text._ZN5flash25flash_bwd_dot_do_o_kernelILb1E23Flash_bwd_kernel_traitsILi128ELi64ELi64ELi8ELi4ELi2ELi2ELb1ELb0EN7cutlass6half_tE19Flash_kernel_traitsILi128ELi64ELi64ELi8ES3_EEEEvNS_16Flash_bwd_paramsE --------------------------
	.section	.text._ZN5flash25flash_bwd_dot_do_o_kernelILb1E23Flash_bwd_kernel_traitsILi128ELi64ELi64ELi8ELi4ELi2ELi2ELb1ELb0EN7cutlass6half_tE19Flash_kernel_traitsILi128ELi64ELi64ELi8ES3_EEEEvNS_16Flash_bwd_paramsE,"ax",@progbits
	.align	128
        .global         _ZN5flash25flash_bwd_dot_do_o_kernelILb1E23Flash_bwd_kernel_traitsILi128ELi64ELi64ELi8ELi4ELi2ELi2ELb1ELb0EN7cutlass6half_tE19Flash_kernel_traitsILi128ELi64ELi64ELi8ES3_EEEEvNS_16Flash_bwd_paramsE
        .type           _ZN5flash25flash_bwd_dot_do_o_kernelILb1E23Flash_bwd_kernel_traitsILi128ELi64ELi64ELi8ELi4ELi2ELi2ELb1ELb0EN7cutlass6half_tE19Flash_kernel_traitsILi128ELi64ELi64ELi8ES3_EEEEvNS_16Flash_bwd_paramsE,@function
        .size           _ZN5flash25flash_bwd_dot_do_o_kernelILb1E23Flash_bwd_kernel_traitsILi128ELi64ELi64ELi8ELi4ELi2ELi2ELb1ELb0EN7cutlass6half_tE19Flash_kernel_traitsILi128ELi64ELi64ELi8ES3_EEEEvNS_16Flash_bwd_paramsE,(.L_x_1259 - _ZN5flash25flash_bwd_dot_do_o_kernelILb1E23Flash_bwd_kernel_traitsILi128ELi64ELi64ELi8ELi4ELi2ELi2ELb1ELb0EN7cutlass6half_tE19Flash_kernel_traitsILi128ELi64ELi64ELi8ES3_EEEEvNS_16Flash_bwd_paramsE)
        .other          _ZN5flash25flash_bwd_dot_do_o_kernelILb1E23Flash_bwd_kernel_traitsILi128ELi64ELi64ELi8ELi4ELi2ELi2ELb1ELb0EN7cutlass6half_tE19Flash_kernel_traitsILi128ELi64ELi64ELi8ES3_EEEEvNS_16Flash_bwd_paramsE,@"STO_CUDA_ENTRY STV_DEFAULT"
_ZN5flash25flash_bwd_dot_do_o_kernelILb1E23Flash_bwd_kernel_traitsILi128ELi64ELi64ELi8ELi4ELi2ELi2ELb1ELb0EN7cutlass6half_tE19Flash_kernel_traitsILi128ELi64ELi64ELi8ES3_EEEEvNS_16Flash_bwd_paramsE:
.text._ZN5flash25flash_bwd_dot_do_o_kernelILb1E23Flash_bwd_kernel_traitsILi128ELi64ELi64ELi8ELi4ELi2ELi2ELb1ELb0EN7cutlass6half_tE19Flash_kernel_traitsILi128ELi64ELi64ELi8ES3_EEEEvNS_16Flash_bwd_paramsE:
[----:B------:R-:W-:Y:S08]  /*0000*/  LDC R1, c[0x0][0x37c] ;  /* 0x0000df00ff017b82 */ /* 0x000ff00000000800 */
[----:B------:R-:W0:Y:S01]  /*0010*/  LDC.64 R4, c[0x0][0x460] ;  /* 0x00011800ff047b82 */ /* 0x000e220000000a00 */
[----:B------:R-:W1:Y:S01]  /*0020*/  S2R R7, SR_CTAID.Y ;  /* 0x0000000000077919 */ /* 0x000e620000002600 */
[----:B------:R-:W2:Y:S06]  /*0030*/  LDCU.64 UR4, c[0x0][0x358] ;  /* 0x00006b00ff0477ac */ /* 0x000eac0008000a00 */
[----:B------:R-:W1:Y:S01]  /*0040*/  LDC.64 R2, c[0x0][0x460] ;  /* 0x00011800ff027b82 */ /* 0x000e620000000a00 */
[----:B0-----:R-:W-:-:S02]  /*0050*/  ISETP.NE.U32.AND P0, PT, R4, RZ, PT ;  /* 0x000000ff0400720c */ /* 0x001fc40003f05070 */
[----:B------:R-:W-:Y:S02]  /*0060*/  ISETP.NE.U32.AND P1, PT, R4, RZ, PT ;  /* 0x000000ff0400720c */ /* 0x000fe40003f25070 */
[C---:B------:R-:W-:Y:S02]  /*0070*/  ISETP.NE.AND.EX P0, PT, R5.reuse, RZ, PT, P0 ;  /* 0x000000ff0500720c */ /* 0x040fe40003f05300 */
[----:B------:R-:W-:Y:S02]  /*0080*/  ISETP.NE.AND.EX P1, PT, R5, RZ, PT, P1 ;  /* 0x000000ff0500720c */ /* 0x000fe40003f25310 */
[----:B------:R-:W-:Y:S01]  /*0090*/  MOV R5, 0xffffffff ;  /* 0xffffffff00057802 */ /* 0x000fe20000000f00 */
[----:B-1----:R-:W-:-:S08]  /*00a0*/  IMAD.WIDE.U32 R2, R7, 0x4, R2 ;  /* 0x0000000407027825 */ /* 0x002fd000078e0002 */
[----:B--2---:R-:W2:Y:S04]  /*00b0*/  @P0 LDG.E R5, desc[UR4][R2.64] ;  /* 0x0000000402050981 */ /* 0x004ea8000c1e1900 */
[----:B------:R-:W2:Y:S01]  /*00c0*/  @P1 LDG.E R4, desc[UR4][R2.64+0x4] ;  /* 0x0000040402041981 */ /* 0x000ea2000c1e1900 */
[----:B------:R-:W0:Y:S01]  /*00d0*/  @!P1 LDC R6, c[0x0][0x434] ;  /* 0x00010d00ff069b82 */ /* 0x000e220000000800 */
[----:B------:R-:W1:Y:S02]  /*00e0*/  S2R R0, SR_CTAID.X ;  /* 0x0000000000007919 */ /* 0x000e640000002500 */
[----:B-1----:R-:W-:Y:S02]  /*00f0*/  SHF.L.U32 R21, R0, 0x6, RZ ;  /* 0x0000000600157819 */ /* 0x002fe400000006ff */
[----:B--2---:R-:W-:-:S04]  /*0100*/  @P1 IADD3 R6, PT, PT, R4, -R5, RZ ;  /* 0x8000000504061210 */ /* 0x004fc80007ffe0ff */
[----:B0-----:R-:W-:-:S13]  /*0110*/  ISETP.GT.AND P1, PT, R6, R21, PT ;  /* 0x000000150600720c */ /* 0x001fda0003f24270 */
[----:B------:R-:W-:Y:S05]  /*0120*/  @!P1 EXIT ;  /* 0x000000000000994d */ /* 0x000fea0003800000 */
[----:B------:R-:W-:Y:S01]  /*0130*/  ISETP.NE.AND P1, PT, R5, -0x1, PT ;  /* 0xffffffff0500780c */ /* 0x000fe20003f25270 */
[----:B------:R-:W0:Y:S01]  /*0140*/  LDC R38, c[0x0][0x3e0] ;  /* 0x0000f800ff267b82 */ /* 0x000e220000000800 */
[----:B------:R-:W0:Y:S01]  /*0150*/  LDCU UR7, c[0x0][0x44c] ;  /* 0x00008980ff0777ac */ /* 0x000e220008000800 */
[----:B------:R-:W1:Y:S10]  /*0160*/  S2R R23, SR_CTAID.Z ;  /* 0x0000000000177919 */ /* 0x000e740000002700 */
[----:B------:R-:W2:Y:S08]  /*0170*/  @!P1 LDC.64 R2, c[0x0][0x588] ;  /* 0x00016200ff029b82 */ /* 0x000eb00000000a00 */
[----:B------:R-:W3:Y:S08]  /*0180*/  @!P1 LDC.64 R12, c[0x0][0x400] ;  /* 0x00010000ff0c9b82 */ /* 0x000ef00000000a00 */
[----:B------:R-:W4:Y:S08]  /*0190*/  @P1 LDC.64 R14, c[0x0][0x590] ;  /* 0x00016400ff0e1b82 */ /* 0x000f300000000a00 */
[----:B------:R-:W5:Y:S01]  /*01a0*/  @P1 LDC.64 R16, c[0x0][0x408] ;  /* 0x00010200ff101b82 */ /* 0x000f620000000a00 */
[----:B--2---:R-:W-:-:S04]  /*01b0*/  @!P1 IMAD.WIDE.U32 R10, R7, R2, RZ ;  /* 0x00000002070a9225 */ /* 0x004fc800078e00ff */
[C---:B------:R-:W-:Y:S02]  /*01c0*/  @!P1 IMAD R4, R7.reuse, R3, R11 ;  /* 0x0000000307049224 */ /* 0x040fe400078e020b */
[----:B---3--:R-:W-:-:S04]  /*01d0*/  @!P1 IMAD.WIDE.U32 R8, R7, R12, RZ ;  /* 0x0000000c07089225 */ /* 0x008fc800078e00ff */
[----:B------:R-:W-:Y:S01]  /*01e0*/  @!P1 IMAD R20, R7, R13, R9 ;  /* 0x0000000d07149224 */ /* 0x000fe200078e0209 */
[----:B------:R-:W-:Y:S01]  /*01f0*/  @!P1 MOV R22, R8 ;  /* 0x0000000800169202 */ /* 0x000fe20000000f00 */
[----:B----4-:R-:W-:-:S04]  /*0200*/  @P1 IMAD.WIDE.U32 R2, R5, R14, RZ ;  /* 0x0000000e05021225 */ /* 0x010fc800078e00ff */
[----:B------:R-:W-:Y:S01]  /*0210*/  @P1 IMAD R4, R5, R15, R3 ;  /* 0x0000000f05041224 */ /* 0x000fe200078e0203 */
[----:B------:R-:W-:Y:S01]  /*0220*/  @P1 MOV R10, R2 ;  /* 0x00000002000a1202 */ /* 0x000fe20000000f00 */
[----:B0-----:R-:W-:-:S04]  /*0230*/  IMAD.WIDE R2, R38, UR7, RZ ;  /* 0x0000000726027c25 */ /* 0x001fc8000f8e02ff */
[----:B-----5:R-:W-:-:S04]  /*0240*/  @P1 IMAD.WIDE.U32 R12, R5, R16, RZ ;  /* 0x00000010050c1225 */ /* 0x020fc800078e00ff */
[----:B------:R-:W-:Y:S01]  /*0250*/  @P1 IMAD R20, R5, R17, R13 ;  /* 0x0000001105141224 */ /* 0x000fe200078e020d */
[----:B------:R-:W-:Y:S01]  /*0260*/  @P1 MOV R22, R12 ;  /* 0x0000000c00161202 */ /* 0x000fe20000000f00 */
[----:B-1----:R-:W-:Y:S06]  /*0270*/  @P1 BRA `(.L_x_743) ;  /* 0x0000000000441947 */ /* 0x002fec0003800000 */
[----:B------:R-:W0:Y:S02]  /*0280*/  LDCU UR8, c[0x0][0x444] ;  /* 0x00008880ff0877ac */ /* 0x000e240008000800 */
[----:B0-----:R-:W-:Y:S02]  /*0290*/  USHF.R.S32.HI UR6, URZ, 0x1f, UR8 ;  /* 0x0000001fff067899 */ /* 0x001fe40008011408 */
[----:B------:R-:W-:-:S04]  /*02a0*/  IMAD.WIDE.U32 R8, R7, UR8, RZ ;  /* 0x0000000807087c25 */ /* 0x000fc8000f8e00ff */
[----:B------:R-:W-:Y:S01]  /*02b0*/  IMAD R11, R7, UR6, RZ ;  /* 0x00000006070b7c24 */ /* 0x000fe2000f8e02ff */
[----:B------:R-:W-:Y:S01]  /*02c0*/  USHF.R.S32.HI UR6, URZ, 0x1f, UR7 ;  /* 0x0000001fff067899 */ /* 0x000fe20008011407 */
[----:B------:R-:W-:-:S03]  /*02d0*/  IMAD.WIDE.U32 R12, R8, R38, RZ ;  /* 0x00000026080c7225 */ /* 0x000fc600078e00ff */
[----:B------:R-:W-:Y:S02]  /*02e0*/  IADD3 R11, PT, PT, R9, R11, RZ ;  /* 0x0000000b090b7210 */ /* 0x000fe40007ffe0ff */
[----:B------:R-:W-:-:S03]  /*02f0*/  SHF.R.S32.HI R9, RZ, 0x1f, R38 ;  /* 0x0000001fff097819 */ /* 0x000fc60000011426 */
[----:B------:R-:W-:-:S04]  /*0300*/  IMAD R11, R11, R38, RZ ;  /* 0x000000260b0b7224 */ /* 0x000fc800078e02ff */
[----:B------:R-:W-:-:S05]  /*0310*/  IMAD R9, R9, R8, R11 ;  /* 0x0000000809097224 */ /* 0x000fca00078e020b */
[----:B------:R-:W-:-:S05]  /*0320*/  IADD3 R8, PT, PT, R13, R9, RZ ;  /* 0x000000090d087210 */ /* 0x000fca0007ffe0ff */
[----:B------:R-:W-:Y:S02]  /*0330*/  IMAD R11, R8, UR7, RZ ;  /* 0x00000007080b7c24 */ /* 0x000fe4000f8e02ff */
[----:B------:R-:W-:-:S04]  /*0340*/  IMAD.WIDE.U32 R8, R12, UR7, RZ ;  /* 0x000000070c087c25 */ /* 0x000fc8000f8e00ff */
[----:B------:R-:W-:Y:S01]  /*0350*/  IMAD R11, R12, UR6, R11 ;  /* 0x000000060c0b7c24 */ /* 0x000fe2000f8e020b */
[----:B------:R-:W-:-:S04]  /*0360*/  MOV R13, R8 ;  /* 0x00000008000d7202 */ /* 0x000fc80000000f00 */
[----:B------:R-:W-:Y:S01]  /*0370*/  IADD3 R15, PT, PT, R9, R11, RZ ;  /* 0x0000000b090f7210 */ /* 0x000fe20007ffe0ff */
[----:B------:R-:W-:Y:S06]  /*0380*/  BRA `(.L_x_744) ;  /* 0x0000000000107947 */ /* 0x000fec0003800000 */
.L_x_743:
[-C--:B------:R-:W-:Y:S02]  /*0390*/  IMAD R15, R3, R5.reuse, RZ ;  /* 0x00000005030f7224 */ /* 0x080fe400078e02ff */
[----:B------:R-:W-:-:S05]  /*03a0*/  IMAD.WIDE.U32 R8, R2, R5, RZ ;  /* 0x0000000502087225 */ /* 0x000fca00078e00ff */
[----:B------:R-:W-:Y:S02]  /*03b0*/  IADD3 R15, PT, PT, R9, R15, RZ ;  /* 0x0000000f090f7210 */ /* 0x000fe40007ffe0ff */
[----:B------:R-:W-:-:S07]  /*03c0*/  MOV R13, R8 ;  /* 0x00000008000d7202 */ /* 0x000fce0000000f00 */
.L_x_744:
[----:B------:R-:W0:Y:S01]  /*03d0*/  LDCU.U8 UR6, c[0x0][0x548] ;  /* 0x0000a900ff0677ac */ /* 0x000e220008000000 */
[----:B------:R-:W-:-:S04]  /*03e0*/  SHF.L.U32 R12, R7, 0x7, RZ ;  /* 0x00000007070c7819 */ /* 0x000fc800000006ff */
[----:B------:R-:W-:-:S04]  /*03f0*/  SEL R8, R12, RZ, P0 ;  /* 0x000000ff0c087207 */ /* 0x000fc80000000000 */
[----:B------:R-:W-:-:S04]  /*0400*/  IADD3 R11, P0, PT, R21, R8, RZ ;  /* 0x00000008150b7210 */ /* 0x000fc80007f1e0ff */
[----:B------:R-:W-:Y:S01]  /*0410*/  IADD3.X R9, PT, PT, RZ, RZ, RZ, P0, !PT ;  /* 0x000000ffff097210 */ /* 0x000fe200007fe4ff */
[----:B0-----:R-:W-:-:S04]  /*0420*/  UISETP.NE.AND UP0, UPT, UR6, URZ, UPT ;  /* 0x000000ff0600728c */ /* 0x001fc8000bf05270 */
[-C--:B------:R-:W-:Y:S02]  /*0430*/  IMAD R14, R9, R2.reuse, RZ ;  /* 0x00000002090e7224 */ /* 0x080fe400078e02ff */
[----:B------:R-:W-:-:S04]  /*0440*/  IMAD.WIDE.U32 R8, R11, R2, RZ ;  /* 0x000000020b087225 */ /* 0x000fc800078e00ff */
[----:B------:R-:W-:Y:S02]  /*0450*/  IMAD R11, R3, R11, R14 ;  /* 0x0000000b030b7224 */ /* 0x000fe400078e020e */
[----:B------:R-:W-:-:S03]  /*0460*/  IMAD R3, R23, UR7, RZ ;  /* 0x0000000717037c24 */ /* 0x000fc6000f8e02ff */
[----:B------:R-:W-:Y:S01]  /*0470*/  IADD3 R14, PT, PT, R9, R11, RZ ;  /* 0x0000000b090e7210 */ /* 0x000fe20007ffe0ff */
[----:B------:R-:W-:Y:S06]  /*0480*/  BRA.U !UP0, `(.L_x_745) ;  /* 0x0000000108247547 */ /* 0x000fec000b800000 */
[----:B------:R-:W0:Y:S01]  /*0490*/  LDC R16, c[0x0][0x444] ;  /* 0x00011100ff107b82 */ /* 0x000e220000000800 */
[----:B------:R-:W-:-:S07]  /*04a0*/  ISETP.NE.AND P0, PT, R5, -0x1, PT ;  /* 0xffffffff0500780c */ /* 0x000fce0003f05270 */
[----:B------:R-:W1:Y:S08]  /*04b0*/  LDC R2, c[0x0][0x430] ;  /* 0x00010c00ff027b82 */ /* 0x000e700000000800 */
[----:B------:R-:W1:Y:S01]  /*04c0*/  LDC R11, c[0x0][0x454] ;  /* 0x00011500ff0b7b82 */ /* 0x000e620000000800 */
[----:B0-----:R-:W-:-:S05]  /*04d0*/  @!P0 IMAD R5, R7, R16, RZ ;  /* 0x0000001007058224 */ /* 0x001fca00078e02ff */
[----:B------:R-:W-:Y:S02]  /*04e0*/  IADD3 R5, PT, PT, R12, R5, RZ ;  /* 0x000000050c057210 */ /* 0x000fe40007ffe0ff */
[----:B-1----:R-:W-:-:S05]  /*04f0*/  LEA R2, R2, R11, 0x7 ;  /* 0x0000000b02027211 */ /* 0x002fca00078e38ff */
[----:B------:R-:W-:Y:S01]  /*0500*/  IMAD R39, R2, R23, R5 ;  /* 0x0000001702277224 */ /* 0x000fe200078e0205 */
[----:B------:R-:W-:Y:S06]  /*0510*/  BRA `(.L_x_746) ;  /* 0x00000000000c7947 */ /* 0x000fec0003800000 */
.L_x_745:
[----:B------:R-:W0:Y:S01]  /*0520*/  LDC R2, c[0x0][0x444] ;  /* 0x00011100ff027b82 */ /* 0x000e220000000800 */
[----:B------:R-:W-:-:S04]  /*0530*/  IMAD R7, R7, R38, R23 ;  /* 0x0000002607077224 */ /* 0x000fc800078e0217 */
[----:B0-----:R-:W-:-:S07]  /*0540*/  IMAD R39, R7, R2, RZ ;  /* 0x0000000207277224 */ /* 0x001fce00078e02ff */
.L_x_746:
[----:B------:R-:W0:Y:S01]  /*0550*/  S2R R41, SR_TID.X ;  /* 0x0000000000297919 */ /* 0x000e220000002100 */
[----:B------:R-:W1:Y:S01]  /*0560*/  LDCU.128 UR12, c[0x0][0x590] ;  /* 0x0000b200ff0c77ac */ /* 0x000e620008000c00 */
[----:B------:R-:W-:Y:S01]  /*0570*/  IMAD R38, R38, UR7, RZ ;  /* 0x0000000726267c24 */ /* 0x000fe2000f8e02ff */
[----:B------:R-:W-:Y:S01]  /*0580*/  IADD3 R12, P0, P1, R8, R13, R3 ;  /* 0x0000000d080c7210 */ /* 0x000fe2000791e003 */
[----:B------:R-:W-:Y:S01]  /*0590*/  BSSY.RECONVERGENT B0, `(.L_x_747) ;  /* 0x000002e000007945 */ /* 0x000fe20003800200 */
[----:B------:R-:W2:Y:S01]  /*05a0*/  LDCU.64 UR8, c[0x0][0x570] ;  /* 0x0000ae00ff0877ac */ /* 0x000ea20008000a00 */
[----:B------:R-:W-:Y:S01]  /*05b0*/  IADD3 R11, PT, PT, -R21, R6, RZ ;  /* 0x00000006150b7210 */ /* 0x000fe20007ffe1ff */
[----:B------:R-:W3:Y:S01]  /*05c0*/  LDCU.64 UR10, c[0x0][0x408] ;  /* 0x00008100ff0a77ac */ /* 0x000ee20008000a00 */
[----:B0-----:R-:W-:Y:S02]  /*05d0*/  SHF.L.U32 R7, R41, 0x2, RZ ;  /* 0x0000000229077819 */ /* 0x001fe400000006ff */
[----:B------:R-:W-:-:S02]  /*05e0*/  SHF.R.U32.HI R5, RZ, 0x4, R41 ;  /* 0x00000004ff057819 */ /* 0x000fc40000011629 */
[----:B------:R-:W-:Y:S02]  /*05f0*/  LOP3.LUT R7, R7, 0x3c, RZ, 0xc0, !PT ;  /* 0x0000003c07077812 */ /* 0x000fe400078ec0ff */
[----:B------:R-:W-:Y:S02]  /*0600*/  SHF.L.U32 R2, R41, 0x3, RZ ;  /* 0x0000000329027819 */ /* 0x000fe400000006ff */
[----:B------:R-:W-:Y:S01]  /*0610*/  SHF.R.U32.HI R40, RZ, 0x3, R41 ;  /* 0x00000003ff287819 */ /* 0x000fe20000011629 */
[----:B------:R-:W-:Y:S01]  /*0620*/  IMAD R5, R38, R5, R7 ;  /* 0x0000000526057224 */ /* 0x000fe200078e0207 */
[----:B------:R-:W-:Y:S01]  /*0630*/  SHF.R.S32.HI R7, RZ, 0x1f, R3 ;  /* 0x0000001fff077819 */ /* 0x000fe20000011403 */
[----:B------:R-:W-:Y:S01]  /*0640*/  HFMA2 R3, -RZ, RZ, 0, 0 ;  /* 0x00000000ff037431 */ /* 0x000fe200000001ff */
[----:B------:R-:W-:Y:S02]  /*0650*/  LOP3.LUT R2, R2, 0x38, RZ, 0xc0, !PT ;  /* 0x0000003802027812 */ /* 0x000fe400078ec0ff */
[----:B------:R-:W-:-:S02]  /*0660*/  IADD3.X R14, PT, PT, R14, R15, R7, P0, P1 ;  /* 0x0000000f0e0e7210 */ /* 0x000fc400007e2407 */
[C---:B------:R-:W-:Y:S02]  /*0670*/  ISETP.GE.AND P1, PT, R40.reuse, R11, PT ;  /* 0x0000000b2800720c */ /* 0x040fe40003f26270 */
[----:B------:R-:W-:Y:S02]  /*0680*/  IADD3 R7, P0, PT, R5, R12, RZ ;  /* 0x0000000c05077210 */ /* 0x000fe40007f1e0ff */
[----:B------:R-:W-:Y:S02]  /*0690*/  CS2R R12, SRZ ;  /* 0x00000000000c7805 */ /* 0x000fe4000001ff00 */
[----:B------:R-:W-:Y:S01]  /*06a0*/  IADD3 R6, PT, PT, R40, 0x20, RZ ;  /* 0x0000002028067810 */ /* 0x000fe20007ffe0ff */
[----:B-1----:R-:W-:Y:S01]  /*06b0*/  IMAD.WIDE.U32 R8, R21, UR12, R2 ;  /* 0x0000000c15087c25 */ /* 0x002fe2000f8e0002 */
[----:B--2---:R-:W-:Y:S02]  /*06c0*/  LEA R36, P2, R7, UR8, 0x2 ;  /* 0x0000000807247c11 */ /* 0x004fe4000f8410ff */
[----:B------:R-:W-:Y:S01]  /*06d0*/  LOP3.LUT R46, R2, 0x40, RZ, 0xfc, !PT ;  /* 0x00000040022e7812 */ /* 0x000fe200078efcff */
[----:B------:R-:W-:Y:S01]  /*06e0*/  IMAD R9, R21, UR13, R9 ;  /* 0x0000000d15097c24 */ /* 0x000fe2000f8e0209 */
[----:B------:R-:W-:-:S02]  /*06f0*/  IADD3 R24, P3, PT, R10, R8, RZ ;  /* 0x000000080a187210 */ /* 0x000fc40007f7e0ff */
[----:B------:R-:W-:Y:S02]  /*0700*/  LEA.HI.X.SX32 R8, R5, R14, 0x1, P0 ;  /* 0x0000000e05087211 */ /* 0x000fe400000f0eff */
[----:B------:R-:W-:Y:S02]  /*0710*/  CS2R R14, SRZ ;  /* 0x00000000000e7805 */ /* 0x000fe4000001ff00 */
[----:B------:R-:W-:Y:S02]  /*0720*/  IADD3.X R25, PT, PT, R4, R9, RZ, P3, !PT ;  /* 0x0000000904197210 */ /* 0x000fe40001ffe4ff */
[----:B------:R-:W-:Y:S02]  /*0730*/  CS2R R4, SRZ ;  /* 0x0000000000047805 */ /* 0x000fe4000001ff00 */
[----:B------:R-:W-:Y:S02]  /*0740*/  LEA.HI.X R37, R7, UR9, R8, 0x2, P2 ;  /* 0x0000000907257c11 */ /* 0x000fe400090f1408 */
[----:B------:R-:W-:-:S02]  /*0750*/  CS2R R8, SRZ ;  /* 0x0000000000087805 */ /* 0x000fc4000001ff00 */
[----:B------:R-:W-:Y:S01]  /*0760*/  ISETP.GE.AND P0, PT, R6, R11, PT ;  /* 0x0000000b0600720c */ /* 0x000fe20003f06270 */
[C---:B------:R-:W-:Y:S01]  /*0770*/  IMAD.WIDE.U32 R24, R23.reuse, UR14, R24 ;  /* 0x0000000e17187c25 */ /* 0x040fe2000f8e0018 */
[----:B------:R-:W-:Y:S02]  /*0780*/  CS2R R6, SRZ ;  /* 0x0000000000067805 */ /* 0x000fe4000001ff00 */
[----:B------:R-:W-:Y:S01]  /*0790*/  CS2R R10, SRZ ;  /* 0x00000000000a7805 */ /* 0x000fe2000001ff00 */
[----:B------:R-:W-:Y:S01]  /*07a0*/  IMAD R27, R23, UR15, R25 ;  /* 0x0000000f171b7c24 */ /* 0x000fe2000f8e0219 */
[----:B---3--:R-:W-:Y:S07]  /*07b0*/  @P1 BRA `(.L_x_748) ;  /* 0x00000000002c1947 */ /* 0x008fee0003800000 */
[----:B------:R-:W0:Y:S01]  /*07c0*/  LDCU UR6, c[0x0][0x440] ;  /* 0x00008800ff0677ac */ /* 0x000e220008000800 */
[----:B------:R-:W-:Y:S01]  /*07d0*/  MOV R26, R24 ;  /* 0x00000018001a7202 */ /* 0x000fe20000000f00 */
[----:B------:R-:W1:Y:S04]  /*07e0*/  LDCU.64 UR8, c[0x0][0x550] ;  /* 0x0000aa00ff0877ac */ /* 0x000e680008000a00 */
[----:B------:R-:W-:-:S04]  /*07f0*/  IMAD.WIDE.U32 R16, R40, UR12, R26 ;  /* 0x0000000c28107c25 */ /* 0x000fc8000f8e001a */
[----:B------:R-:W-:Y:S01]  /*0800*/  IMAD R17, R40, UR13, R17 ;  /* 0x0000000d28117c24 */ /* 0x000fe2000f8e0211 */
[----:B0-----:R-:W-:Y:S02]  /*0810*/  ISETP.GE.AND P2, PT, R2, UR6, PT ;  /* 0x0000000602007c0c */ /* 0x001fe4000bf46270 */
[----:B------:R-:W-:Y:S02]  /*0820*/  ISETP.GE.AND P3, PT, R46, UR6, PT ;  /* 0x000000062e007c0c */ /* 0x000fe4000bf66270 */
[----:B-1----:R-:W-:-:S04]  /*0830*/  LEA R18, P4, R16, UR8, 0x1 ;  /* 0x0000000810127c11 */ /* 0x002fc8000f8808ff */
[----:B------:R-:W-:-:S05]  /*0840*/  LEA.HI.X R19, R16, UR9, R17, 0x1, P4 ;  /* 0x0000000910137c11 */ /* 0x000fca000a0f0c11 */
[----:B------:R0:W5:Y:S04]  /*0850*/  @!P2 LDG.E.128 R4, desc[UR4][R18.64] ;  /* 0x000000041204a981 */ /* 0x000168000c1e1d00 */
[----:B------:R0:W5:Y:S02]  /*0860*/  @!P3 LDG.E.128 R8, desc[UR4][R18.64+0x80] ;  /* 0x000080041208b981 */ /* 0x000164000c1e1d00 */
.L_x_748:
[----:B------:R-:W-:Y:S05]  /*0870*/  BSYNC.RECONVERGENT B0 ;  /* 0x0000000000007941 */ /* 0x000fea0003800200 */
.L_x_747:
[----:B------:R-:W-:Y:S01]  /*0880*/  BSSY.RECONVERGENT B0, `(.L_x_749) ;  /* 0x0000013000007945 */ /* 0x000fe20003800200 */
[----:B------:R-:W-:Y:S02]  /*0890*/  CS2R R16, SRZ ;  /* 0x0000000000107805 */ /* 0x000fe4000001ff00 */
[----:B0-----:R-:W-:Y:S01]  /*08a0*/  CS2R R18, SRZ ;  /* 0x0000000000127805 */ /* 0x001fe2000001ff00 */
[----:B------:R-:W-:Y:S06]  /*08b0*/  @P0 BRA `(.L_x_750) ;  /* 0x00000000003c0947 */ /* 0x000fec0003800000 */
[----:B------:R-:W0:Y:S01]  /*08c0*/  LDCU UR6, c[0x0][0x440] ;  /* 0x00008800ff0677ac */ /* 0x000e220008000800 */
[----:B------:R-:W-:Y:S01]  /*08d0*/  IADD3 R29, P2, PT, R40, 0x20, RZ ;  /* 0x00000020281d7810 */ /* 0x000fe20007f5e0ff */
[----:B------:R-:W1:Y:S03]  /*08e0*/  LDCU.64 UR8, c[0x0][0x550] ;  /* 0x0000aa00ff0877ac */ /* 0x000e660008000a00 */
[----:B------:R-:W-:-:S05]  /*08f0*/  IADD3.X R25, PT, PT, RZ, RZ, RZ, P2, !PT ;  /* 0x000000ffff197210 */ /* 0x000fca00017fe4ff */
[----:B------:R-:W-:Y:S01]  /*0900*/  IMAD R26, R25, UR12, RZ ;  /* 0x0000000c191a7c24 */ /* 0x000fe2000f8e02ff */
[----:B------:R-:W-:-:S03]  /*0910*/  MOV R25, R27 ;  /* 0x0000001b00197202 */ /* 0x000fc60000000f00 */
[----:B------:R-:W-:Y:S01]  /*0920*/  IMAD.WIDE.U32 R24, R29, UR12, R24 ;  /* 0x0000000c1d187c25 */ /* 0x000fe2000f8e0018 */
[----:B0-----:R-:W-:-:S03]  /*0930*/  ISETP.GE.AND P3, PT, R2, UR6, PT ;  /* 0x0000000602007c0c */ /* 0x001fc6000bf66270 */
[----:B------:R-:W-:Y:S01]  /*0940*/  IMAD R29, R29, UR13, R26 ;  /* 0x0000000d1d1d7c24 */ /* 0x000fe2000f8e021a */
[----:B------:R-:W-:Y:S02]  /*0950*/  ISETP.GE.AND P4, PT, R46, UR6, PT ;  /* 0x000000062e007c0c */ /* 0x000fe4000bf86270 */
[----:B-1----:R-:W-:Y:S02]  /*0960*/  LEA R26, P2, R24, UR8, 0x1 ;  /* 0x00000008181a7c11 */ /* 0x002fe4000f8408ff */
[----:B------:R-:W-:-:S04]  /*0970*/  IADD3 R25, PT, PT, R25, R29, RZ ;  /* 0x0000001d19197210 */ /* 0x000fc80007ffe0ff */
[----:B------:R-:W-:-:S05]  /*0980*/  LEA.HI.X R27, R24, UR9, R25, 0x1, P2 ;  /* 0x00000009181b7c11 */ /* 0x000fca00090f0c19 */
[----:B------:R0:W5:Y:S04]  /*0990*/  @!P3 LDG.E.128 R12, desc[UR4][R26.64] ;  /* 0x000000041a0cb981 */ /* 0x000168000c1e1d00 */
[----:B------:R0:W5:Y:S02]  /*09a0*/  @!P4 LDG.E.128 R16, desc[UR4][R26.64+0x80] ;  /* 0x000080041a10c981 */ /* 0x000164000c1e1d00 */
.L_x_750:
[----:B------:R-:W-:Y:S05]  /*09b0*/  BSYNC.RECONVERGENT B0 ;  /* 0x0000000000007941 */ /* 0x000fea0003800200 */
.L_x_749:
[----:B------:R-:W1:Y:S01]  /*09c0*/  LDCU.64 UR6, c[0x0][0x410] ;  /* 0x00008200ff0677ac */ /* 0x000e620008000a00 */
[C---:B------:R-:W-:Y:S01]  /*09d0*/  IMAD.WIDE.U32 R24, R21.reuse, UR10, R2 ;  /* 0x0000000a15187c25 */ /* 0x040fe2000f8e0002 */
[----:B------:R-:W-:Y:S01]  /*09e0*/  BSSY.RECONVERGENT B0, `(.L_x_751) ;  /* 0x0000016000007945 */ /* 0x000fe20003800200 */
[----:B0-----:R-:W-:Y:S02]  /*09f0*/  CS2R R26, SRZ ;  /* 0x00000000001a7805 */ /* 0x001fe4000001ff00 */
[----:B------:R-:W-:Y:S01]  /*0a00*/  IMAD R21, R21, UR11, R25 ;  /* 0x0000000b15157c24 */ /* 0x000fe2000f8e0219 */
[----:B------:R-:W-:Y:S02]  /*0a10*/  IADD3 R42, P2, PT, R22, R24, RZ ;  /* 0x00000018162a7210 */ /* 0x000fe40007f5e0ff */
[----:B------:R-:W-:Y:S02]  /*0a20*/  CS2R R24, SRZ ;  /* 0x0000000000187805 */ /* 0x000fe4000001ff00 */
[----:B------:R-:W-:-:S02]  /*0a30*/  IADD3.X R43, PT, PT, R20, R21, RZ, P2, !PT ;  /* 0x00000015142b7210 */ /* 0x000fc400017fe4ff */
[----:B------:R-:W-:Y:S01]  /*0a40*/  CS2R R20, SRZ ;  /* 0x0000000000147805 */ /* 0x000fe2000001ff00 */
[----:B-1----:R-:W-:-:S04]  /*0a50*/  IMAD.WIDE.U32 R42, R23, UR6, R42 ;  /* 0x00000006172a7c25 */ /* 0x002fc8000f8e002a */
[----:B------:R-:W-:Y:S01]  /*0a60*/  IMAD R45, R23, UR7, R43 ;  /* 0x00000007172d7c24 */ /* 0x000fe2000f8e022b */
[----:B------:R-:W-:Y:S01]  /*0a70*/  CS2R R22, SRZ ;  /* 0x0000000000167805 */ /* 0x000fe2000001ff00 */
[----:B------:R-:W-:Y:S06]  /*0a80*/  @P1 BRA `(.L_x_752) ;  /* 0x00000000002c1947 */ /* 0x000fec0003800000 */
        /* <DEDUP_REMOVED lines=11> */
.L_x_752:
[----:B------:R-:W-:Y:S05]  /*0b40*/  BSYNC.RECONVERGENT B0 ;  /* 0x0000000000007941 */ /* 0x000fea0003800200 */
.L_x_751:
[----:B------:R-:W-:Y:S01]  /*0b50*/  BSSY.RECONVERGENT B0, `(.L_x_753) ;  /* 0x0000016000007945 */ /* 0x000fe20003800200 */
[----:B------:R-:W-:Y:S02]  /*0b60*/  CS2R R28, SRZ ;  /* 0x00000000001c7805 */ /* 0x000fe4000001ff00 */
        /* <DEDUP_REMOVED lines=8> */
[----:B------:R-:W-:-:S05]  /*0bf0*/  IADD3.X R40, PT, PT, RZ, RZ, RZ, P0, !PT ;  /* 0x000000ffff287210 */ /* 0x000fca00007fe4ff */
[----:B------:R-:W-:Y:S01]  /*0c00*/  IMAD R40, R40, UR10, RZ ;  /* 0x0000000a28287c24 */ /* 0x000fe2000f8e02ff */
[----:B0-----:R-:W-:Y:S02]  /*0c10*/  ISETP.GE.AND P1, PT, R2, UR6, PT ;  /* 0x0000000602007c0c */ /* 0x001fe4000bf26270 */
[----:B------:R-:W-:Y:S02]  /*0c20*/  MOV R2, R42 ;  /* 0x0000002a00027202 */ /* 0x000fe40000000f00 */
[----:B------:R-:W-:-:S03]  /*0c30*/  ISETP.GE.AND P2, PT, R46, UR6, PT ;  /* 0x000000062e007c0c */ /* 0x000fc6000bf46270 */
[----:B------:R-:W-:-:S04]  /*0c40*/  IMAD.WIDE.U32 R2, R43, UR10, R2 ;  /* 0x0000000a2b027c25 */ /* 0x000fc8000f8e0002 */
[----:B------:R-:W-:Y:S01]  /*0c50*/  IMAD R43, R43, UR11, R40 ;  /* 0x0000000b2b2b7c24 */ /* 0x000fe2000f8e0228 */
[----:B-1----:R-:W-:-:S04]  /*0c60*/  LEA R42, P0, R2, UR8, 0x1 ;  /* 0x00000008022a7c11 */ /* 0x002fc8000f8008ff */
[----:B------:R-:W-:-:S04]  /*0c70*/  IADD3 R3, PT, PT, R3, R43, RZ ;  /* 0x0000002b03037210 */ /* 0x000fc80007ffe0ff */
[----:B------:R-:W-:-:S05]  /*0c80*/  LEA.HI.X R43, R2, UR9, R3, 0x1, P0 ;  /* 0x00000009022b7c11 */ /* 0x000fca00080f0c03 */
[----:B------:R0:W5:Y:S04]  /*0c90*/  @!P1 LDG.E.128 R28, desc[UR4][R42.64] ;  /* 0x000000042a1c9981 */ /* 0x000168000c1e1d00 */
[----:B------:R0:W5:Y:S02]  /*0ca0*/  @!P2 LDG.E.128 R32, desc[UR4][R42.64+0x80] ;  /* 0x000080042a20a981 */ /* 0x000164000c1e1d00 */
.L_x_754:
[----:B------:R-:W-:Y:S05]  /*0cb0*/  BSYNC.RECONVERGENT B0 ;  /* 0x0000000000007941 */ /* 0x000fea0003800200 */
.L_x_753:
[----:B-----5:R-:W-:Y:S01]  /*0cc0*/  HADD2.F32 R2, -RZ, R4.H1_H1 ;  /* 0x30000004ff027230 */ /* 0x020fe20000004100 */
[----:B------:R-:W1:Y:S01]  /*0cd0*/  LDCU.64 UR6, c[0x0][0x5e8] ;  /* 0x0000bd00ff0677ac */ /* 0x000e620008000a00 */
[----:B------:R-:W-:Y:S01]  /*0ce0*/  HADD2.F32 R3, -RZ, R20.H1_H1 ;  /* 0x30000014ff037230 */ /* 0x000fe20000004100 */
[----:B------:R-:W-:Y:S01]  /*0cf0*/  LEA R39, R0, R39, 0x6 ;  /* 0x0000002700277211 */ /* 0x000fe200078e30ff */
[----:B------:R-:W-:Y:S01]  /*0d00*/  HADD2.F32 R40, -RZ, R12.H1_H1 ;  /* 0x3000000cff287230 */ /* 0x000fe20000004100 */
[----:B------:R-:W2:Y:S01]  /*0d10*/  LDCU UR8, c[0x0][0x4f4] ;  /* 0x00009e80ff0877ac */ /* 0x000ea20008000800 */
[----:B------:R-:W-:Y:S02]  /*0d20*/  HADD2.F32 R45, -RZ, R28.H1_H1 ;  /* 0x3000001cff2d7230 */ /* 0x000fe40000004100 */
[----:B0-----:R-:W-:Y:S01]  /*0d30*/  FMUL.FTZ R43, R2, R3 ;  /* 0x00000003022b7220 */ /* 0x001fe20000410000 */
[----:B------:R-:W-:Y:S01]  /*0d40*/  HADD2.F32 R4, -RZ, R4.H0_H0 ;  /* 0x20000004ff047230 */ /* 0x000fe20000004100 */
[----:B------:R-:W-:Y:S01]  /*0d50*/  LOP3.LUT P0, RZ, R41, 0x7, RZ, 0xc0, !PT ;  /* 0x0000000729ff7812 */ /* 0x000fe2000780c0ff */
[----:B------:R-:W-:-:S02]  /*0d60*/  HADD2.F32 R3, -RZ, R20.H0_H0 ;  /* 0x20000014ff037230 */ /* 0x000fc40000004100 */
[----:B------:R-:W-:Y:S01]  /*0d70*/  FMUL.FTZ R40, R40, R45 ;  /* 0x0000002d28287220 */ /* 0x000fe20000410000 */
[----:B------:R-:W-:Y:S02]  /*0d80*/  HADD2.F32 R45, -RZ, R12.H0_H0 ;  /* 0x2000000cff2d7230 */ /* 0x000fe40000004100 */
[----:B------:R-:W-:Y:S02]  /*0d90*/  HADD2.F32 R28, -RZ, R28.H0_H0 ;  /* 0x2000001cff1c7230 */ /* 0x000fe40000004100 */
[----:B------:R-:W-:Y:S01]  /*0da0*/  FFMA.FTZ R43, R4, R3, R43 ;  /* 0x00000003042b7223 */ /* 0x000fe2000001002b */
[----:B------:R-:W-:Y:S02]  /*0db0*/  HADD2.F32 R4, -RZ, R29.H0_H0 ;  /* 0x2000001dff047230 */ /* 0x000fe40000004100 */
[----:B------:R-:W-:Y:S02]  /*0dc0*/  HADD2.F32 R2, -RZ, R5.H0_H0 ;  /* 0x20000005ff027230 */ /* 0x000fe40000004100 */
[----:B------:R-:W-:Y:S01]  /*0dd0*/  FFMA.FTZ R40, R45, R28, R40 ;  /* 0x0000001c2d287223 */ /* 0x000fe20000010028 */
[----:B------:R-:W-:-:S02]  /*0de0*/  HADD2.F32 R45, -RZ, R13.H0_H0 ;  /* 0x2000000dff2d7230 */ /* 0x000fc40000004100 */
[----:B------:R-:W-:Y:S02]  /*0df0*/  HADD2.F32 R3, -RZ, R21.H0_H0 ;  /* 0x20000015ff037230 */ /* 0x000fe40000004100 */
[----:B------:R-:W-:Y:S02]  /*0e00*/  HADD2.F32 R5, -RZ, R5.H1_H1 ;  /* 0x30000005ff057230 */ /* 0x000fe40000004100 */
[----:B------:R-:W-:Y:S01]  /*0e10*/  FFMA.FTZ R40, R45, R4, R40 ;  /* 0x000000042d287223 */ /* 0x000fe20000010028 */
[----:B------:R-:W-:Y:S02]  /*0e20*/  HADD2.F32 R4, -RZ, R21.H1_H1 ;  /* 0x30000015ff047230 */ /* 0x000fe40000004100 */
[----:B------:R-:W-:Y:S01]  /*0e30*/  FFMA.FTZ R12, R2, R3, R43 ;  /* 0x00000003020c7223 */ /* 0x000fe2000001002b */
[----:B------:R-:W-:Y:S02]  /*0e40*/  HADD2.F32 R13, -RZ, R13.H1_H1 ;  /* 0x3000000dff0d7230 */ /* 0x000fe40000004100 */
[----:B------:R-:W-:-:S02]  /*0e50*/  HADD2.F32 R29, -RZ, R29.H1_H1 ;  /* 0x3000001dff1d7230 */ /* 0x000fc40000004100 */
[----:B------:R-:W-:Y:S01]  /*0e60*/  FFMA.FTZ R12, R5, R4, R12 ;  /* 0x00000004050c7223 */ /* 0x000fe2000001000c */
[----:B------:R-:W-:Y:S02]  /*0e70*/  HADD2.F32 R3, -RZ, R6.H0_H0 ;  /* 0x20000006ff037230 */ /* 0x000fe40000004100 */
[----:B------:R-:W-:Y:S02]  /*0e80*/  HADD2.F32 R4, -RZ, R22.H0_H0 ;  /* 0x20000016ff047230 */ /* 0x000fe40000004100 */
[----:B------:R-:W-:Y:S01]  /*0e90*/  FFMA.FTZ R40, R13, R29, R40 ;  /* 0x0000001d0d287223 */ /* 0x000fe20000010028 */
[----:B------:R-:W-:Y:S02]  /*0ea0*/  HADD2.F32 R21, -RZ, R14.H0_H0 ;  /* 0x2000000eff157230 */ /* 0x000fe40000004100 */
[----:B------:R-:W-:Y:S02]  /*0eb0*/  HADD2.F32 R20, -RZ, R30.H0_H0 ;  /* 0x2000001eff147230 */ /* 0x000fe40000004100 */
[----:B------:R-:W-:Y:S01]  /*0ec0*/  FFMA.FTZ R3, R3, R4, R12 ;  /* 0x0000000403037223 */ /* 0x000fe2000001000c */
[----:B------:R-:W-:-:S02]  /*0ed0*/  HADD2.F32 R6, -RZ, R6.H1_H1 ;  /* 0x30000006ff067230 */ /* 0x000fc40000004100 */
[----:B------:R-:W-:Y:S02]  /*0ee0*/  HADD2.F32 R5, -RZ, R22.H1_H1 ;  /* 0x30000016ff057230 */ /* 0x000fe40000004100 */
[----:B------:R-:W-:Y:S01]  /*0ef0*/  FFMA.FTZ R40, R21, R20, R40 ;  /* 0x0000001415287223 */ /* 0x000fe20000010028 */
[--C-:B------:R-:W-:Y:S02]  /*0f00*/  HADD2.F32 R13, -RZ, R23.reuse.H0_H0 ;  /* 0x20000017ff0d7230 */ /* 0x100fe40000004100 */
[----:B------:R-:W-:Y:S02]  /*0f10*/  HADD2.F32 R12, -RZ, R23.H1_H1 ;  /* 0x30000017ff0c7230 */ /* 0x000fe40000004100 */
[----:B------:R-:W-:Y:S01]  /*0f20*/  FFMA.FTZ R21, R6, R5, R3 ;  /* 0x0000000506157223 */ /* 0x000fe20000010003 */
[----:B------:R-:W-:Y:S02]  /*0f30*/  HADD2.F32 R23, -RZ, R14.H1_H1 ;  /* 0x3000000eff177230 */ /* 0x000fe40000004100 */
[----:B------:R-:W-:-:S02]  /*0f40*/  HADD2.F32 R30, -RZ, R30.H1_H1 ;  /* 0x3000001eff1e7230 */ /* 0x000fc40000004100 */
[----:B------:R-:W-:Y:S02]  /*0f50*/  HADD2.F32 R2, -RZ, R7.H0_H0 ;  /* 0x20000007ff027230 */ /* 0x000fe40000004100 */
[----:B------:R-:W-:Y:S02]  /*0f60*/  HADD2.F32 R29, -RZ, R15.H0_H0 ;  /* 0x2000000fff1d7230 */ /* 0x000fe40000004100 */
[----:B------:R-:W-:Y:S01]  /*0f70*/  FFMA.FTZ R40, R23, R30, R40 ;  /* 0x0000001e17287223 */ /* 0x000fe20000010028 */
[----:B------:R-:W-:Y:S02]  /*0f80*/  HADD2.F32 R14, -RZ, R31.H0_H0 ;  /* 0x2000001fff0e7230 */ /* 0x000fe40000004100 */
[----:B------:R-:W-:Y:S01]  /*0f90*/  FFMA.FTZ R2, R2, R13, R21 ;  /* 0x0000000d02027223 */ /* 0x000fe20000010015 */
[----:B------:R-:W-:Y:S02]  /*0fa0*/  HADD2.F32 R7, -RZ, R7.H1_H1 ;  /* 0x30000007ff077230 */ /* 0x000fe40000004100 */
[----:B------:R-:W-:-:S02]  /*0fb0*/  HADD2.F32 R43, -RZ, R15.H1_H1 ;  /* 0x3000000fff2b7230 */ /* 0x000fc40000004100 */
[----:B------:R-:W-:Y:S01]  /*0fc0*/  FFMA.FTZ R40, R29, R14, R40 ;  /* 0x0000000e1d287223 */ /* 0x000fe20000010028 */
[----:B------:R-:W-:Y:S02]  /*0fd0*/  HADD2.F32 R31, -RZ, R31.H1_H1 ;  /* 0x3000001fff1f7230 */ /* 0x000fe40000004100 */
[----:B------:R-:W-:Y:S01]  /*0fe0*/  FFMA.FTZ R23, R7, R12, R2 ;  /* 0x0000000c07177223 */ /* 0x000fe20000010002 */
[----:B------:R-:W-:Y:S02]  /*0ff0*/  HADD2.F32 R6, -RZ, R8.H0_H0 ;  /* 0x20000008ff067230 */ /* 0x000fe40000004100 */
[----:B------:R-:W-:Y:S02]  /*1000*/  HADD2.F32 R15, -RZ, R24.H0_H0 ;  /* 0x20000018ff0f7230 */ /* 0x000fe40000004100 */
[----:B------:R-:W-:Y:S01]  /*1010*/  FFMA.FTZ R40, R43, R31, R40 ;  /* 0x0000001f2b287223 */ /* 0x000fe20000010028 */
[--C-:B------:R-:W-:Y:S02]  /*1020*/  HADD2.F32 R14, -RZ, R25.reuse.H0_H0 ;  /* 0x20000019ff0e7230 */ /* 0x100fe40000004100 */
[----:B------:R-:W-:-:S02]  /*1030*/  HADD2.F32 R20, -RZ, R25.H1_H1 ;  /* 0x30000019ff147230 */ /* 0x000fc40000004100 */
[----:B------:R-:W-:Y:S01]  /*1040*/  FFMA.FTZ R15, R6, R15, R23 ;  /* 0x0000000f060f7223 */ /* 0x000fe20000010017 */
[----:B------:R-:W-:Y:S02]  /*1050*/  HADD2.F32 R25, -RZ, R16.H0_H0 ;  /* 0x20000010ff197230 */ /* 0x000fe40000004100 */
[----:B------:R-:W-:Y:S02]  /*1060*/  HADD2.F32 R22, -RZ, R32.H0_H0 ;  /* 0x20000020ff167230 */ /* 0x000fe40000004100 */
        /* <DEDUP_REMOVED lines=14> */
[----:B------:R-:W-:Y:S01]  /*1150*/  HADD2.F32 R9, -RZ, R9.H1_H1 ;  /* 0x30000009ff097230 */ /* 0x000fe20000004100 */
[----:B------:R-:W0:Y:S01]  /*1160*/  S2R R14, SR_TID.X ;  /* 0x00000000000e7919 */ /* 0x000e220000002100 */
[----:B------:R-:W-:Y:S02]  /*1170*/  HADD2.F32 R5, -RZ, R18.H0_H0 ;  /* 0x20000012ff057230 */ /* 0x000fe40000004100 */
[----:B------:R-:W-:Y:S01]  /*1180*/  FFMA.FTZ R40, R17, R33, R40 ;  /* 0x0000002111287223 */ /* 0x000fe20000010028 */
[----:B------:R-:W-:Y:S02]  /*1190*/  HADD2.F32 R6, -RZ, R34.H0_H0 ;  /* 0x20000022ff067230 */ /* 0x000fe40000004100 */
[----:B------:R-:W-:Y:S01]  /*11a0*/  FFMA.FTZ R8, R9, R20, R8 ;  /* 0x0000001409087223 */ /* 0x000fe20000010008 */
[----:B------:R-:W-:-:S02]  /*11b0*/  HADD2.F32 R3, -RZ, R10.H0_H0 ;  /* 0x2000000aff037230 */ /* 0x000fc40000004100 */
[----:B------:R-:W-:Y:S02]  /*11c0*/  HADD2.F32 R12, -RZ, R26.H0_H0 ;  /* 0x2000001aff0c7230 */ /* 0x000fe40000004100 */
[----:B------:R-:W-:Y:S01]  /*11d0*/  FFMA.FTZ R40, R5, R6, R40 ;  /* 0x0000000605287223 */ /* 0x000fe20000010028 */
[----:B------:R-:W-:Y:S02]  /*11e0*/  HADD2.F32 R9, -RZ, R18.H1_H1 ;  /* 0x30000012ff097230 */ /* 0x000fe40000004100 */
        /* <DEDUP_REMOVED lines=14> */
[----:B------:R-:W-:Y:S02]  /*12d0*/  HADD2.F32 R11, -RZ, R11.H1_H1 ;  /* 0x3000000bff0b7230 */ /* 0x000fe40000004100 */
[----:B------:R-:W-:Y:S02]  /*12e0*/  HADD2.F32 R2, -RZ, R27.H1_H1 ;  /* 0x3000001bff027230 */ /* 0x000fe40000004100 */
[----:B------:R-:W-:Y:S01]  /*12f0*/  FFMA.FTZ R40, R19, R35, R40 ;  /* 0x0000002313287223 */ /* 0x000fe20000010028 */
[----:B0-----:R-:W-:Y:S01]  /*1300*/  SHF.R.U32.HI R14, RZ, 0x3, R14 ;  /* 0x00000003ff0e7819 */ /* 0x001fe2000001160e */
[----:B------:R-:W-:-:S04]  /*1310*/  IMAD.WIDE R8, R38, 0x80, RZ ;  /* 0x0000008026087825 */ /* 0x000fc800078e02ff */
[----:B------:R-:W-:Y:S01]  /*1320*/  FFMA.FTZ R4, R11, R2, R4 ;  /* 0x000000020b047223 */ /* 0x000fe20000010004 */
[----:B------:R-:W0:Y:S01]  /*1330*/  SHFL.BFLY PT, R5, R40, 0x4, 0x1f ;  /* 0x0c801f0028057f89 */ /* 0x000e2200000e0000 */
[----:B------:R-:W-:-:S03]  /*1340*/  IADD3 R14, P1, PT, R14, R39, RZ ;  /* 0x000000270e0e7210 */ /* 0x000fc60007f3e0ff */
[----:B------:R-:W3:Y:S01]  /*1350*/  SHFL.BFLY PT, R3, R4, 0x4, 0x1f ;  /* 0x0c801f0004037f89 */ /* 0x000ee200000e0000 */
[----:B------:R-:W-:Y:S01]  /*1360*/  LEA.HI.X.SX32 R39, R39, RZ, 0x1, P1 ;  /* 0x000000ff27277211 */ /* 0x000fe200008f0eff */
[----:B0-----:R-:W-:Y:S01]  /*1370*/  FADD.FTZ R7, R40, R5 ;  /* 0x0000000528077221 */ /* 0x001fe20000010000 */
[----:B------:R-:W-:Y:S01]  /*1380*/  SHF.L.U32 R5, R38, 0x2, RZ ;  /* 0x0000000226057819 */ /* 0x000fe200000006ff */
[----:B---3--:R-:W-:-:S03]  /*1390*/  FADD.FTZ R6, R4, R3 ;  /* 0x0000000304067221 */ /* 0x008fc60000010000 */
[----:B------:R-:W0:Y:S04]  /*13a0*/  SHFL.BFLY PT, R2, R7, 0x2, 0x1f ;  /* 0x0c401f0007027f89 */ /* 0x000e2800000e0000 */
[----:B------:R-:W3:Y:S01]  /*13b0*/  SHFL.BFLY PT, R3, R6, 0x2, 0x1f ;  /* 0x0c401f0006037f89 */ /* 0x000ee200000e0000 */
[----:B0-----:R-:W-:Y:S01]  /*13c0*/  FADD.FTZ R12, R7, R2 ;  /* 0x00000002070c7221 */ /* 0x001fe20000010000 */
[----:B---3--:R-:W-:-:S04]  /*13d0*/  FADD.FTZ R10, R6, R3 ;  /* 0x00000003060a7221 */ /* 0x008fc80000010000 */
[----:B------:R-:W0:Y:S01]  /*13e0*/  SHFL.BFLY PT, R13, R12, 0x1, 0x1f ;  /* 0x0c201f000c0d7f89 */ /* 0x000e2200000e0000 */
[----:B------:R-:W-:-:S03]  /*13f0*/  IMAD.WIDE R2, R5, 0x10, R36 ;  /* 0x0000001005027825 */ /* 0x000fc600078e0224 */
[----:B------:R-:W3:Y:S01]  /*1400*/  SHFL.BFLY PT, R11, R10, 0x1, 0x1f ;  /* 0x0c201f000a0b7f89 */ /* 0x000ee200000e0000 */
[----:B------:R-:W-:-:S04]  /*1410*/  IMAD.WIDE R4, R38, 0x40, R2 ;  /* 0x0000004026047825 */ /* 0x000fc800078e0202 */
[----:B------:R-:W-:-:S03]  /*1420*/  IMAD.WIDE R6, R38, 0x40, R4 ;  /* 0x0000004026067825 */ /* 0x000fc600078e0204 */
[----:B------:R-:W-:-:S04]  /*1430*/  IADD3 R8, P2, PT, R6, -R8, RZ ;  /* 0x8000000806087210 */ /* 0x000fc80007f5e0ff */
[----:B------:R-:W-:Y:S01]  /*1440*/  IADD3.X R9, PT, PT, R7, ~R9, RZ, P2, !PT ;  /* 0x8000000907097210 */ /* 0x000fe200017fe4ff */
[----:B0-----:R-:W-:Y:S01]  /*1450*/  FADD.FTZ R0, R12, R13 ;  /* 0x0000000d0c007221 */ /* 0x001fe20000010000 */
[----:B-1----:R-:W-:Y:S01]  /*1460*/  LEA R12, P1, R14, UR6, 0x2 ;  /* 0x000000060e0c7c11 */ /* 0x002fe2000f8210ff */
[----:B---3--:R-:W-:-:S03]  /*1470*/  FADD.FTZ R15, R10, R11 ;  /* 0x0000000b0a0f7221 */ /* 0x008fc60000010000 */
[----:B------:R-:W-:Y:S01]  /*1480*/  LEA.HI.X R13, R14, UR7, R39, 0x2, P1 ;  /* 0x000000070e0d7c11 */ /* 0x000fe200088f1427 */
[----:B--2---:R-:W-:Y:S01]  /*1490*/  FMUL.FTZ R17, R0, UR8 ;  /* 0x0000000800117c20 */ /* 0x004fe20008410000 */
[----:B------:R-:W-:-:S04]  /*14a0*/  IMAD.WIDE R10, R38, 0x40, R8 ;  /* 0x00000040260a7825 */ /* 0x000fc800078e0208 */
[----:B------:R-:W-:Y:S01]  /*14b0*/  @!P0 FMUL.FTZ R15, R15, UR8 ;  /* 0x000000080f0f8c20 */ /* 0x000fe20008410000 */
[----:B------:R-:W-:Y:S01]  /*14c0*/  @!P0 STG.E desc[UR4][R12.64+0x80], R17 ;  /* 0x000080110c008986 */ /* 0x000fe2000c101904 */
[----:B------:R-:W-:-:S03]  /*14d0*/  IMAD.WIDE R38, R38, 0x40, R10 ;  /* 0x0000004026267825 */ /* 0x000fc600078e020a */
[----:B------:R-:W-:Y:S04]  /*14e0*/  @!P0 STG.E desc[UR4][R12.64], R15 ;  /* 0x0000000f0c008986 */ /* 0x000fe8000c101904 */
[----:B------:R-:W-:Y:S04]  /*14f0*/  STG.E.128 desc[UR4][R36.64], RZ ;  /* 0x000000ff24007986 */ /* 0x000fe8000c101d04 */
[----:B------:R-:W-:Y:S04]  /*1500*/  STG.E.128 desc[UR4][R2.64], RZ ;  /* 0x000000ff02007986 */ /* 0x000fe8000c101d04 */
[----:B------:R-:W-:Y:S04]  /*1510*/  STG.E.128 desc[UR4][R4.64], RZ ;  /* 0x000000ff04007986 */ /* 0x000fe8000c101d04 */
[----:B------:R-:W-:Y:S04]  /*1520*/  STG.E.128 desc[UR4][R6.64], RZ ;  /* 0x000000ff06007986 */ /* 0x000fe8000c101d04 */
[----:B------:R-:W-:Y:S04]  /*1530*/  STG.E.128 desc[UR4][R36.64+0x100], RZ ;  /* 0x000100ff24007986 */ /* 0x000fe8000c101d04 */
[----:B------:R-:W-:Y:S04]  /*1540*/  STG.E.128 desc[UR4][R8.64+0x100], RZ ;  /* 0x000100ff08007986 */ /* 0x000fe8000c101d04 */
[----:B------:R-:W-:Y:S04]  /*1550*/  STG.E.128 desc[UR4][R10.64+0x100], RZ ;  /* 0x000100ff0a007986 */ /* 0x000fe8000c101d04 */
[----:B------:R-:W-:Y:S01]  /*1560*/  STG.E.128 desc[UR4][R38.64+0x100], RZ ;  /* 0x000100ff26007986 */ /* 0x000fe2000c101d04 */
[----:B------:R-:W-:Y:S05]  /*1570*/  EXIT ;  /* 0x000000000000794d */ /* 0x000fea0003800000 */
.L_x_755:
        /* <DEDUP_REMOVED lines=16> */
.L_x_1259:


//--------------------- .text._ZN5flash27flash_bwd_convert_dq_kernelI23Flash_bwd_kernel_traitsILi128ELi64ELi128ELi8ELi2ELi4ELi2ELb0ELb0EN7cutlass6half_tE19Flash_kernel_traitsILi128ELi64ELi128ELi8ES3_EEEEvNS_16Flash_bwd_paramsEi --------------------------
	.section	.text._ZN5flash27flash_bwd_convert_dq_kernelI23Flash_bwd_kernel_traitsILi128ELi64ELi128ELi8ELi2ELi4ELi2ELb0ELb0EN7cutlass6half_tE19Flash_kernel_traitsILi128ELi64ELi128ELi8ES3_EEEEvNS_16Flash_bwd_paramsEi,"ax",@progbits
	.align	128
        .global         _ZN5flash27flash_bwd_convert_dq_kernelI23Flash_bwd_kernel_traitsILi128ELi64ELi128ELi8ELi2ELi4ELi2ELb0ELb0EN7cutlass6half_tE19Flash_kernel_traitsILi128ELi64ELi128ELi8ES3_EEEEvNS_16Flash_bwd_paramsEi
        .type           _ZN5flash27flash_bwd_convert_dq_kernelI23Flash_bwd_kernel_traitsILi128ELi64ELi128ELi8ELi2ELi4ELi2ELb0ELb0EN7cutlass6half_tE19Flash_kernel_traitsILi128ELi64ELi128ELi8ES3_EEEEvNS_16Flash_bwd_paramsEi,@function
        .size           _ZN5flash27flash_bwd_convert_dq_kernelI23Flash_bwd_kernel_traitsILi128ELi64ELi128ELi8ELi2ELi4ELi2ELb0ELb0EN7cutlass6half_tE19Flash_kernel_traitsILi128ELi64ELi128ELi8ES3_EEEEvNS_16Flash_bwd_paramsEi,(.L_x_1260 - _ZN5flash27flash_bwd_convert_dq_kernelI23Flash_bwd_kernel_traitsILi128ELi64ELi128ELi8ELi2ELi4ELi2ELb0ELb0EN7cutlass6half_tE19Flash_kernel_traitsILi128ELi64ELi128ELi8ES3_EEEEvNS_16Flash_bwd_paramsEi)
        .other          _ZN5flash27flash_bwd_convert_dq_kernelI23Flash_bwd_kernel_traitsILi128ELi64ELi128ELi8ELi2ELi4ELi2ELb0ELb0EN7cutlass6half_tE19Flash_kernel_traitsILi128ELi64ELi128ELi8ES3_EEEEvNS_16Flash_bwd_paramsEi,@"STO_CUDA_ENTRY STV_DEFAULT"
_ZN5flash27flash_bwd_convert_dq_kernelI23Flash_bwd_kernel_traitsILi128ELi64ELi128ELi8ELi2ELi4ELi2ELb0ELb0EN7cutlass6half_tE19Flash_kernel_traitsILi128ELi64ELi128ELi8ES3_EEEEvNS_16Flash_bwd_paramsEi:
.text._ZN5flash27flash_bwd_convert_dq_kernelI23Flash_bwd_kernel_traitsILi128ELi64ELi128ELi8ELi2ELi4ELi2ELb0ELb0EN7cutlass6half_tE19Flash_kernel_traitsILi128ELi64ELi128ELi8ES3_EEEEvNS_16Flash_bwd_paramsEi:
        /* <DEDUP_REMOVED lines=48> */
.L_x_756:
[-C--:B------:R-:W-:Y:S02]  /*0300*/  IMAD R9, R3, R25.reuse, RZ ;  /* 0x0000001903097224 */ /* 0x080fe400078e02ff */
[----:B------:R-:W-:-:S04]  /*0310*/  IMAD.WIDE.U32 R24, R2, R25, RZ ;  /* 0x0000001902187225 */ /* 0x000fc800078e00ff */
[----:B------:R-:W-:-:S07]  /*0320*/  IMAD.IADD R22, R25, 0x1, R9 ;  /* 0x0000000119167824 */ /* 0x000fce00078e0209 */
.L_x_757:
        /* <DEDUP_REMOVED lines=48> */
.L_x_759:
        /* <DEDUP_REMOVED lines=80> */
.L_x_758:
        /* <DEDUP_REMOVED lines=120> */
.L_x_761:
[----:B------:R-:W-:Y:S05]  /*12b0*/  BSYNC.RECONVERGENT B0 ;  /* 0x0000000000007941 */ /* 0x000fea0003800200 */
.L_x_760:
        /* <DEDUP_REMOVED lines=20> */
.L_x_762:
        /* <DEDUP_REMOVED lines=16> */
.L_x_1260:


//--------------------- .text._ZN5flash44flash_bwd_dq_dk_dv_loop_seqk_parallel_kernelI23Flash_bwd_kernel_traitsILi128ELi64ELi128ELi8ELi2ELi4ELi2ELb0ELb0EN7cutlass6half_tE19Flash_kernel_traitsILi128ELi64ELi128ELi8ES3_EELb1ELb1ELb0ELb0ELb0ELb0ELb0EEEvNS_16Flash_bwd_paramsE --------------------------
	.section	.text._ZN5flash44flash_bwd_dq_dk_dv_loop_seqk_parallel_kernelI23Flash_bwd_kernel_traitsILi128ELi64ELi128ELi8ELi2ELi4ELi2ELb0ELb0EN7cutlass6half_tE19Flash_kernel_traitsILi128ELi64ELi128ELi8ES3_EELb1ELb1ELb0ELb0ELb0ELb0ELb0EEEvNS_16Flash_bwd_paramsE,"ax",@progbits
	.align	128
        .global         _ZN5flash44flash_bwd_dq_dk_dv_loop_seqk_parallel_kernelI23Flash_bwd_kernel_traitsILi128ELi64ELi128ELi8ELi2ELi4ELi2ELb0ELb0EN7cutlass6half_tE19Flash_kernel_traitsILi128ELi64ELi128ELi8ES3_EELb1ELb1ELb0ELb0ELb0ELb0ELb0EEEvNS_16Flash_bwd_paramsE
        .type           _ZN5flash44flash_bwd_dq_dk_dv_loop_seqk_parallel_kernelI23Flash_bwd_kernel_traitsILi128ELi64ELi128ELi8ELi2ELi4ELi2ELb0ELb0EN7cutlass6half_tE19Flash_kernel_traitsILi128ELi64ELi128ELi8ES3_EELb1ELb1ELb0ELb0ELb0ELb0ELb0EEEvNS_16Flash_bwd_paramsE,@function
        .size           _ZN5flash44flash_bwd_dq_dk_dv_loop_seqk_parallel_kernelI23Flash_bwd_kernel_traitsILi128ELi64ELi128ELi8ELi2ELi4ELi2ELb0ELb0EN7cutlass6half_tE19Flash_kernel_traitsILi128ELi64ELi128ELi8ES3_EELb1ELb1ELb0ELb0ELb0ELb0ELb0EEEvNS_16Flash_bwd_paramsE,(.L_x_1261 - _ZN5flash44flash_bwd_dq_dk_dv_loop_seqk_parallel_kernelI23Flash_bwd_kernel_traitsILi128ELi64ELi128ELi8ELi2ELi4ELi2ELb0ELb0EN7cutlass6half_tE19Flash_kernel_traitsILi128ELi64ELi128ELi8ES3_EELb1ELb1ELb0ELb0ELb0ELb0ELb0EEEvNS_16Flash_bwd_paramsE)
        .other          _ZN5flash44flash_bwd_dq_dk_dv_loop_seqk_parallel_kernelI23Flash_bwd_kernel_traitsILi128ELi64ELi128ELi8ELi2ELi4ELi2ELb0ELb0EN7cutlass6half_tE19Flash_kernel_traitsILi128ELi64ELi128ELi8ES3_EELb1ELb1ELb0ELb0ELb0ELb0ELb0EEEvNS_16Flash_bwd_paramsE,@"STO_CUDA_ENTRY STV_DEFAULT"
_ZN5flash44flash_bwd_dq_dk_dv_loop_seqk_parallel_kernelI23Flash_bwd_kernel_traitsILi128ELi64ELi128ELi8ELi2ELi4ELi2ELb0ELb0EN7cutlass6half_tE19Flash_kernel_traitsILi128ELi64ELi128ELi8ES3_EELb1ELb1ELb0ELb0ELb0ELb0ELb0EEEvNS_16Flash_bwd_paramsE:
.text._ZN5flash44flash_bwd_dq_dk_dv_loop_seqk_parallel_kernelI23Flash_bwd_kernel_traitsILi128ELi64ELi128ELi8ELi2ELi4ELi2ELb0ELb0EN7cutlass6half_tE19Flash_kernel_traitsILi128ELi64ELi128ELi8ES3_EELb1ELb1ELb0ELb0ELb0ELb0ELb0EEEvNS_16Flash_bwd_paramsE:
        /* <DEDUP_REMOVED lines=29> */
[----:B------:R-:W2:Y:S01]  /*01d0*/  S2UR UR18, SR_CTAID.Y ;  /* 0x00000000001279c3 */ /* 0x000ea20000002600 */
[----:B------:R-:W3:Y:S01]  /*01e0*/  LDCU.64 UR6, c[0x0][0x470] ;  /* 0x00008e00ff0677ac */ /* 0x000ee20008000a00 */
[----:B----4-:R-:W-:Y:S02]  /*01f0*/  UISETP.NE.AND UP3, UPT, UR8, URZ, UPT ;  /* 0x000000ff0800728c */ /* 0x010fe4000bf65270 */
[----:B------:R-:W-:-:S04]  /*0200*/  UISETP.NE.AND.EX UP6, UPT, UR5, URZ, UPT, UP6 ;  /* 0x000000ff0500728c */ /* 0x000fc8000bfc5360 */
[----:B------:R-:W4:Y:S01]  /*0210*/  S2UR UR20, SR_CTAID.Z ;  /* 0x00000000001479c3 */ /* 0x000f220000002700 */
[----:B------:R-:W-:Y:S01]  /*0220*/  UISETP.EQ.OR.EX UP0, UPT, UR5, URZ, !UP3, UP2 ;  /* 0x000000ff0500728c */ /* 0x000fe2000df02720 */
[----:B------:R-:W-:Y:S02]  /*0230*/  UMOV UR8, 0x400 ;  /* 0x0000040000087882 */ /* 0x000fe40000000000 */
[----:B------:R-:W-:Y:S01]  /*0240*/  UMOV UR5, 0x400 ;  /* 0x0000040000057882 */ /* 0x000fe20000000000 */
[----:B------:R-:W-:Y:S02]  /*0250*/  UP2UR UR26, UPR, URZ, 0x1 ;  /* 0x00000001ff1a7883 */ /* 0x000fe40008000000 */
[----:B------:R-:W-:Y:S02]  /*0260*/  UP2UR UR25, UPR, URZ, 0x8 ;  /* 0x00000008ff197883 */ /* 0x000fe40008000000 */
        /* <DEDUP_REMOVED lines=10> */
[----:B--2---:R-:W-:-:S08]  /*0310*/  UMOV UR30, URZ ;  /* 0x000000ff001e7c82 */ /* 0x004fd00008000000 */
.L_x_843:
[----:B--2---:R-:W2:Y:S01]  /*0320*/  LDCU.64 UR8, c[0x0][0x478] ;  /* 0x00008f00ff0877ac */ /* 0x004ea20008000a00 */
        /* <DEDUP_REMOVED lines=9> */
[----:B--2---:R-:W-:Y:S02]  /*03c0*/  UISETP.NE.U32.AND UP0, UPT, UR8, URZ, UPT ;  /* 0x000000ff0800728c */ /* 0x004fe4000bf05070 */
[----:B------:R-:W2:Y:S02]  /*03d0*/  @P1 LDG.E R6, desc[UR32][R4.64] ;  /* 0x0000002004061981 */ /* 0x000ea4000c1e1900 */
[----:B------:R-:W-:-:S06]  /*03e0*/  UISETP.NE.AND.EX UP0, UPT, UR9, URZ, UPT, UP0 ;  /* 0x000000ff0900728c */ /* 0x000fcc000bf05300 */
[----:B------:R-:W-:-:S05]  /*03f0*/  PLOP3.LUT P0, PT, PT, PT, UP0, 0x80, 0x8 ;  /* 0x000000000008781c */ /* 0x000fca0003f0f008 */
[----:B------:R-:W-:Y:S01]  /*0400*/  @UP0 ULEA UR14, UP1, UR24, UR8, 0x2 ;  /* 0x00000008180e0291 */ /* 0x000fe2000f8210ff */
[----:B------:R-:W-:Y:S01]  /*0410*/  PLOP3.LUT P3, PT, PT, PT, UP2, 0x80, 0x8 ;  /* 0x000000000008781c */ /* 0x000fe20003f6f028 */
[----:B------:R-:W1:Y:S02]  /*0420*/  @!UP0 LDCU UR11, c[0x0][0x43c] ;  /* 0x00008780ff0b87ac */ /* 0x000e640008000800 */
[----:B------:R-:W-:Y:S02]  /*0430*/  @UP0 ULEA.HI.X UR15, UR24, UR9, URZ, 0x2, UP1 ;  /* 0x00000009180f0291 */ /* 0x000fe400088f14ff */
[----:B------:R-:W-:Y:S01]  /*0440*/  IMAD.U32 R2, RZ, RZ, UR14 ;  /* 0x0000000eff027e24 */ /* 0x000fe2000f8e00ff */
[----:B-----5:R-:W5:Y:S03]  /*0450*/  @!UP0 LDCU.64 UR8, c[0x0][0x488] ;  /* 0x00009100ff0887ac */ /* 0x020f660008000a00 */
[----:B------:R-:W-:-:S05]  /*0460*/  IMAD.U32 R3, RZ, RZ, UR15 ;  /* 0x0000000fff037e24 */ /* 0x000fca000f8e00ff */
[----:B------:R4:W3:Y:S01]  /*0470*/  @P0 LDG.E R4, desc[UR32][R2.64] ;  /* 0x0000002002040981 */ /* 0x0008e2000c1e1900 */
[----:B------:R-:W-:Y:S01]  /*0480*/  UMOV UR38, URZ ;  /* 0x000000ff00267c82 */ /* 0x000fe20008000000 */
[----:B------:R-:W-:Y:S01]  /*0490*/  UMOV UR16, 0xffffffff ;  /* 0xffffffff00107882 */ /* 0x000fe20000000000 */
[----:B------:R-:W-:Y:S01]  /*04a0*/  UMOV UR40, 0xffffffff ;  /* 0xffffffff00287882 */ /* 0x000fe20000000000 */
[----:B-----5:R-:W-:-:S04]  /*04b0*/  @!UP0 UISETP.NE.U32.AND UP1, UPT, UR8, URZ, UPT ;  /* 0x000000ff0800828c */ /* 0x020fc8000bf25070 */
[----:B------:R-:W-:Y:S02]  /*04c0*/  @!UP0 UISETP.NE.AND.EX UP1, UPT, UR9, URZ, UPT, UP1 ;  /* 0x000000ff0900828c */ /* 0x000fe4000bf25310 */
[----:B------:R-:W-:Y:S02]  /*04d0*/  USHF.L.U32 UR48, UR41, 0x7, URZ ;  /* 0x0000000729307899 */ /* 0x000fe400080006ff */
[----:B-1----:R-:W-:Y:S01]  /*04e0*/  @!UP0 USEL UR9, UR11, URZ, UP1 ;  /* 0x000000ff0b098287 */ /* 0x002fe20008800000 */
[----:B----4-:R-:W-:Y:S02]  /*04f0*/  IMAD.U32 R2, RZ, RZ, UR12 ;  /* 0x0000000cff027e24 */ /* 0x010fe4000f8e00ff */
[----:B------:R-:W-:-:S05]  /*0500*/  IMAD.U32 R3, RZ, RZ, UR13 ;  /* 0x0000000dff037e24 */ /* 0x000fca000f8e00ff */
[----:B------:R-:W4:Y:S04]  /*0510*/  @P4 LDG.E R5, desc[UR32][R2.64] ;  /* 0x0000002002054981 */ /* 0x000f28000c1e1900 */
[----:B------:R1:W5:Y:S02]  /*0520*/  @P2 LDG.E R0, desc[UR32][R2.64+0x4] ;  /* 0x0000042002002981 */ /* 0x000364000c1e1900 */
[----:B-1----:R-:W-:Y:S02]  /*0530*/  IMAD.U32 R2, RZ, RZ, UR42 ;  /* 0x0000002aff027e24 */ /* 0x002fe4000f8e00ff */
[----:B------:R-:W-:-:S05]  /*0540*/  IMAD.U32 R3, RZ, RZ, UR43 ;  /* 0x0000002bff037e24 */ /* 0x000fca000f8e00ff */
[----:B------:R-:W5:Y:S01]  /*0550*/  @!P3 LDG.E R2, desc[UR32][R2.64] ;  /* 0x000000200202b981 */ /* 0x000f62000c1e1900 */
[----:B--2---:R-:W-:Y:S02]  /*0560*/  @P1 R2UR UR38, R6 ;  /* 0x00000000062612ca */ /* 0x004fe400000e0000 */
[----:B---3--:R-:W-:-:S13]  /*0570*/  @P0 R2UR UR37, R4 ;  /* 0x00000000042502ca */ /* 0x008fda00000e0000 */
[----:B------:R-:W-:Y:S01]  /*0580*/  @UP0 UIADD3 UR37, UPT, UPT, UR37, -UR38, URZ ;  /* 0x8000002625250290 */ /* 0x000fe2000fffe0ff */
[----:B----4-:R-:W-:Y:S02]  /*0590*/  @P4 R2UR UR16, R5 ;  /* 0x00000000051042ca */ /* 0x010fe400000e0000 */
[----:B-----5:R-:W-:Y:S02]  /*05a0*/  @P2 R2UR UR8, R0 ;  /* 0x00000000000822ca */ /* 0x020fe400000e0000 */
        /* <DEDUP_REMOVED lines=11> */
.L_x_763:
        /* <DEDUP_REMOVED lines=34> */
.L_x_765:
[----:B------:R-:W1:Y:S01]  /*0880*/  LDCU.64 UR14, c[0x0][0x3b8] ;  /* 0x00007700ff0e77ac */ /* 0x000e620008000a00 */
[----:B------:R-:W-:-:S04]  /*0890*/  UIADD3 UR8, UPT, UPT, UR38, UR40, URZ ;  /* 0x0000002826087290 */ /* 0x000fc8000fffe0ff */
[----:B-1----:R-:W-:Y:S02]  /*08a0*/  UIMAD.WIDE.U32 UR54, UR8, UR14, URZ ;  /* 0x0000000e083672a5 */ /* 0x002fe4000f8e00ff */
[----:B------:R-:W-:-:S04]  /*08b0*/  UIMAD UR8, UR8, UR15, URZ ;  /* 0x0000000f080872a4 */ /* 0x000fc8000f8e02ff */
[----:B------:R-:W-:-:S06]  /*08c0*/  UIADD3 UR8, UPT, UPT, UR55, UR8, URZ ;  /* 0x0000000837087290 */ /* 0x000fcc000fffe0ff */
[----:B------:R-:W-:Y:S02]  /*08d0*/  MOV R20, UR8 ;  /* 0x0000000800147c02 */ /* 0x000fe40008000f00 */
.L_x_766:
        /* <DEDUP_REMOVED lines=43> */
.L_x_767:
[----:B------:R-:W1:Y:S01]  /*0b90*/  LDCU.64 UR12, c[0x0][0x3c0] ;  /* 0x00007800ff0c77ac */ /* 0x000e620008000a00 */
[----:B------:R-:W-:-:S04]  /*0ba0*/  UIADD3 UR8, UPT, UPT, UR38, UR40, URZ ;  /* 0x0000002826087290 */ /* 0x000fc8000fffe0ff */
[----:B-1----:R-:W-:Y:S02]  /*0bb0*/  UIMAD.WIDE.U32 UR52, UR8, UR12, URZ ;  /* 0x0000000c083472a5 */ /* 0x002fe4000f8e00ff */
[----:B------:R-:W-:-:S04]  /*0bc0*/  UIMAD UR8, UR8, UR13, URZ ;  /* 0x0000000d080872a4 */ /* 0x000fc8000f8e02ff */
[----:B------:R-:W-:-:S06]  /*0bd0*/  UIADD3 UR8, UPT, UPT, UR53, UR8, URZ ;  /* 0x0000000835087290 */ /* 0x000fcc000fffe0ff */
[----:B------:R-:W-:-:S07]  /*0be0*/  MOV R24, UR8 ;  /* 0x0000000800187c02 */ /* 0x000fce0008000f00 */
.L_x_768:
        /* <DEDUP_REMOVED lines=28> */
.L_x_769:
[----:B------:R-:W-:Y:S02]  /*0db0*/  UIMAD.WIDE.U32 UR10, UR58, UR16, URZ ;  /* 0x000000103a0a72a5 */ /* 0x000fe4000f8e00ff */
[----:B------:R-:W-:-:S04]  /*0dc0*/  UIMAD UR8, UR59, UR16, URZ ;  /* 0x000000103b0872a4 */ /* 0x000fc8000f8e02ff */
[----:B------:R-:W-:-:S12]  /*0dd0*/  UIADD3 UR8, UPT, UPT, UR11, UR8, URZ ;  /* 0x000000080b087290 */ /* 0x000fd8000fffe0ff */
.L_x_770:
        /* <DEDUP_REMOVED lines=20> */
.L_x_771:
[----:B------:R-:W1:Y:S01]  /*0f20*/  LDCU UR59, c[0x0][0x434] ;  /* 0x00008680ff3b77ac */ /* 0x000e620008000800 */
[----:B------:R-:W-:-:S04]  /*0f30*/  UIMAD UR9, UR24, UR44, UR23 ;  /* 0x0000002c180972a4 */ /* 0x000fc8000f8e0217 */
[----:B-1----:R-:W-:Y:S02]  /*0f40*/  UIMAD UR59, UR9, UR59, URZ ;  /* 0x0000003b093b72a4 */ /* 0x002fe4000f8e02ff */
.L_x_772:
        /* <DEDUP_REMOVED lines=11> */
.L_x_773:
[----:B------:R-:W1:Y:S01]  /*1000*/  LDCU UR58, c[0x0][0x444] ;  /* 0x00008880ff3a77ac */ /* 0x000e620008000800 */
[----:B------:R-:W-:-:S04]  /*1010*/  UIMAD UR9, UR24, UR44, UR23 ;  /* 0x0000002c180972a4 */ /* 0x000fc8000f8e0217 */
[----:B-1----:R-:W-:-:S12]  /*1020*/  UIMAD UR58, UR9, UR58, URZ ;  /* 0x0000003a093a72a4 */ /* 0x002fd8000f8e02ff */
.L_x_774:
        /* <DEDUP_REMOVED lines=8> */
[----:B------:R-:W-:Y:S01]  /*10b0*/  ULEA UR58, UR53, UR58, 0x6 ;  /* 0x0000003a353a7291 */ /* 0x000fe2000f8e30ff */
[----:B------:R-:W-:Y:S01]  /*10c0*/  BSSY.RECONVERGENT B1, `(.L_x_764) ;  /* 0x0000a35000017945 */ /* 0x000fe20003800200 */
[----:B------:R-:W-:Y:S01]  /*10d0*/  ULEA UR59, UR53, UR59, 0x6 ;  /* 0x0000003b353b7291 */ /* 0x000fe2000f8e30ff */
[----:B------:R-:W3:Y:S01]  /*10e0*/  LDC.64 R8, c[0x0][0x5f8] ;  /* 0x00017e00ff087b82 */ /* 0x000ee20000000a00 */
[----:B------:R-:W4:Y:S01]  /*10f0*/  LDCU UR9, c[0x0][0x508] ;  /* 0x0000a100ff0977ac */ /* 0x000f220008000800 */
[----:B--2---:R-:W-:Y:S01]  /*1100*/  IMAD R6, R12, UR50, RZ ;  /* 0x000000320c067c24 */ /* 0x004fe2000f8e02ff */
[----:B----4-:R-:W-:Y:S01]  /*1110*/  UIADD3 UR9, UPT, UPT, UR46, -UR9, -UR37 ;  /* 0x800000092e097290 */ /* 0x010fe2000fffe825 */
[----:B-1----:R-:W-:-:S03]  /*1120*/  IMAD.SHL.U32 R26, R28, 0x8, RZ ;  /* 0x000000081c1a7824 */ /* 0x002fc600078e00ff */
[----:B------:R-:W-:Y:S01]  /*1130*/  USHF.R.S32.HI UR8, URZ, 0x1f, UR9 ;  /* 0x0000001fff087899 */ /* 0x000fe20008011409 */
[--C-:B------:R-:W-:Y:S02]  /*1140*/  SHF.R.U32.HI R25, RZ, 0x3, R28.reuse ;  /* 0x00000003ff197819 */ /* 0x100fe4000001161c */
[----:B------:R-:W-:Y:S01]  /*1150*/  LOP3.LUT R248, R28, 0x1f, RZ, 0xc0, !PT ;  /* 0x0000001f1cf87812 */ /* 0x000fe200078ec0ff */
[----:B------:R-:W-:Y:S01]  /*1160*/  ULEA.HI UR8, UR8, UR9, URZ, 0x6 ;  /* 0x0000000908087291 */ /* 0x000fe2000f8f30ff */
[----:B------:R-:W-:Y:S02]  /*1170*/  LOP3.LUT R10, R26, 0x38, RZ, 0xc0, !PT ;  /* 0x000000381a0a7812 */ /* 0x000fe400078ec0ff */
[----:B------:R-:W-:Y:S01]  /*1180*/  SHF.R.U32.HI R244, RZ, 0x5, R28 ;  /* 0x00000005fff47819 */ /* 0x000fe2000001161c */
[----:B------:R-:W-:Y:S01]  /*1190*/  USHF.R.S32.HI UR45, URZ, 0x6, UR8 ;  /* 0x00000006ff2d7899 */ /* 0x000fe20008011408 */
[----:B------:R-:W-:Y:S01]  /*11a0*/  IADD3 R2, P0, PT, R10, UR62, RZ ;  /* 0x0000003e0a027c10 */ /* 0x000fe2000ff1e0ff */
[----:B------:R-:W-:Y:S01]  /*11b0*/  IMAD.WIDE.U32 R4, R12, UR51, R10 ;  /* 0x000000330c047c25 */ /* 0x000fe2000f8e000a */
[----:B------:R-:W1:Y:S01]  /*11c0*/  LDCU.64 UR62, c[0x0][0x5e8] ;  /* 0x0000bd00ff3e77ac */ /* 0x000e620008000a00 */
[----:B------:R-:W-:-:S02]  /*11d0*/  IADD3 R27, PT, PT, R25, 0x60, RZ ;  /* 0x00000060191b7810 */ /* 0x000fc40007ffe0ff */
[----:B------:R-:W-:Y:S01]  /*11e0*/  IMAD.X R3, RZ, RZ, UR17, P0 ;  /* 0x00000011ff037e24 */ /* 0x000fe200080e06ff */
[----:B------:R-:W2:Y:S01]  /*11f0*/  LDCU.128 UR8, c[0x0][0x590] ;  /* 0x0000b200ff0877ac */ /* 0x000ea20008000c00 */
[----:B------:R-:W-:-:S04]  /*1200*/  UISETP.LT.AND UP0, UPT, URZ, UR45, UPT ;  /* 0x0000002dff00728c */ /* 0x000fc8000bf01270 */
[----:B------:R-:W-:-:S04]  /*1210*/  USEL UR45, URZ, UR45, !UP0 ;  /* 0x0000002dff2d7287 */ /* 0x000fc8000c000000 */
[----:B------:R-:W-:Y:S02]  /*1220*/  UISETP.GT.AND UP0, UPT, UR36, UR45, UPT ;  /* 0x0000002d2400728c */ /* 0x000fe4000bf04270 */
[----:B--2---:R-:W-:Y:S01]  /*1230*/  UIMAD UR16, UR50, UR8, URZ ;  /* 0x00000008321072a4 */ /* 0x004fe2000f8e02ff */
[----:B------:R-:W-:Y:S01]  /*1240*/  IMAD.U32 R0, RZ, RZ, UR8 ;  /* 0x00000008ff007e24 */ /* 0x000fe2000f8e00ff */
[----:B------:R-:W-:Y:S02]  /*1250*/  UIMAD UR50, UR44, UR61, URZ ;  /* 0x0000003d2c3272a4 */ /* 0x000fe4000f8e02ff */
[----:B------:R-:W-:Y:S01]  /*1260*/  UIMAD UR16, UR51, UR9, UR16 ;  /* 0x00000009331072a4 */ /* 0x000fe2000f8e0210 */
[----:B------:R-:W-:Y:S01]  /*1270*/  IMAD.WIDE.U32 R2, R0, UR51, R2 ;  /* 0x0000003300027c25 */ /* 0x000fe2000f8e0002 */
[----:B------:R-:W2:Y:S03]  /*1280*/  LDCU.64 UR60, c[0x0][0x420] ;  /* 0x00008400ff3c77ac */ /* 0x000ea60008000a00 */
[----:B------:R-:W-:Y:S01]  /*1290*/  IMAD.U32 R0, RZ, RZ, UR10 ;  /* 0x0000000aff007e24 */ /* 0x000fe2000f8e00ff */
[----:B------:R-:W-:-:S05]  /*12a0*/  IADD3 R3, PT, PT, R3, UR16, RZ ;  /* 0x0000001003037c10 */ /* 0x000fca000fffe0ff */
[----:B------:R-:W4:Y:S01]  /*12b0*/  LDCU.64 UR16, c[0x0][0x3c8] ;  /* 0x00007900ff1077ac */ /* 0x000f220008000a00 */
[----:B------:R-:W-:-:S04]  /*12c0*/  IMAD.WIDE.U32 R2, R0, UR23, R2 ;  /* 0x0000001700027c25 */ /* 0x000fc8000f8e0002 */
[----:B------:R-:W-:Y:S01]  /*12d0*/  IMAD.U32 R0, RZ, RZ, UR11 ;  /* 0x0000000bff007e24 */ /* 0x000fe2000f8e00ff */
[----:B------:R-:W5:Y:S03]  /*12e0*/  LDCU.64 UR10, c[0x0][0x550] ;  /* 0x0000aa00ff0a77ac */ /* 0x000f660008000a00 */
[----:B------:R-:W-:Y:S02]  /*12f0*/  IMAD R3, R0, UR23, R3 ;  /* 0x0000001700037c24 */ /* 0x000fe4000f8e0203 */
[----:B------:R-:W-:Y:S01]  /*1300*/  IMAD R0, R13, UR51, R6 ;  /* 0x000000330d007c24 */ /* 0x000fe2000f8e0206 */
[----:B------:R-:W-:Y:S01]  /*1310*/  IADD3 R6, P0, PT, R4, UR56, RZ ;  /* 0x0000003804067c10 */ /* 0x000fe2000ff1e0ff */
[----:B------:R-:W-:Y:S01]  /*1320*/  IMAD.WIDE.U32 R2, R25, UR8, R2 ;  /* 0x0000000819027c25 */ /* 0x000fe2000f8e0002 */
[----:B------:R-:W-:Y:S02]  /*1330*/  USHF.L.U32 UR51, UR8, 0x5, URZ ;  /* 0x0000000508337899 */ /* 0x000fe400080006ff */
[----:B------:R-:W-:Y:S01]  /*1340*/  IADD3.X R7, PT, PT, R5, UR49, R0, P0, !PT ;  /* 0x0000003105077c10 */ /* 0x000fe200087fe400 */
[----:B------:R-:W-:Y:S01]  /*1350*/  IMAD R14, R25, UR9, R3 ;  /* 0x00000009190e7c24 */ /* 0x000fe2000f8e0203 */
[----:B----4-:R-:W-:Y:S01]  /*1360*/  MOV R0, UR16 ;  /* 0x0000001000007c02 */ /* 0x010fe20008000f00 */
[----:B---3--:R-:W-:Y:S01]  /*1370*/  IMAD.WIDE.U32 R4, R8, UR21, RZ ;  /* 0x0000001508047c25 */ /* 0x008fe2000f8e00ff */
[----:B------:R-:W-:Y:S01]  /*1380*/  USHF.L.U64.HI UR49, UR8, 0x5, UR9 ;  /* 0x0000000508317899 */ /* 0x000fe20008010209 */
[----:B------:R-:W3:Y:S02]  /*1390*/  LDCU.64 UR8, c[0x0][0x380] ;  /* 0x00007000ff0877ac */ /* 0x000ee40008000a00 */
[----:B------:R-:W-:Y:S01]  /*13a0*/  IMAD.U32 R3, RZ, RZ, UR17 ;  /* 0x00000011ff037e24 */ /* 0x000fe2000f8e00ff */
[----:B------:R-:W-:Y:S01]  /*13b0*/  SEL R4, R4, RZ, P3 ;  /* 0x000000ff04047207 */ /* 0x000fe20001800000 */
[----:B------:R-:W-:Y:S01]  /*13c0*/  IMAD.WIDE.U32 R6, R0, UR23, R6 ;  /* 0x0000001700067c25 */ /* 0x000fe2000f8e0006 */
[----:B------:R-:W4:Y:S01]  /*13d0*/  LDCU.64 UR16, c[0x0][0x570] ;  /* 0x0000ae00ff1077ac */ /* 0x000f220008000a00 */
[----:B-----5:R-:W-:-:S02]  /*13e0*/  LEA R242, P2, R2, UR10, 0x1 ;  /* 0x0000000a02f27c11 */ /* 0x020fc4000f8408ff */
[----:B------:R-:W-:Y:S01]  /*13f0*/  IMAD R0, R244, UR50, R248 ;  /* 0x00000032f4007c24 */ /* 0x000fe2000f8e02f8 */
[----:B------:R-:W-:Y:S01]  /*1400*/  USHF.L.U32 UR56, UR50, 0x6, URZ ;  /* 0x0000000632387899 */ /* 0x000fe200080006ff */
[----:B------:R-:W-:Y:S01]  /*1410*/  IMAD R8, R9, UR21, R5 ;  /* 0x0000001509087c24 */ /* 0x000fe2000f8e0205 */
[----:B------:R-:W-:Y:S01]  /*1420*/  LEA.HI.X R241, R2, UR11, R14, 0x1, P2 ;  /* 0x0000000b02f17c11 */ /* 0x000fe200090f0c0e */
[----:B------:R-:W-:Y:S01]  /*1430*/  IMAD R3, R3, UR23, R7 ;  /* 0x0000001703037c24 */ /* 0x000fe2000f8e0207 */
[----:B------:R-:W-:Y:S01]  /*1440*/  IADD3 R9, P1, P0, R0, UR57, R4 ;  /* 0x0000003900097c10 */ /* 0x000fe2000f83e004 */
[----:B------:R-:W-:Y:S01]  /*1450*/  IMAD.MOV.U32 R2, RZ, RZ, R6 ;  /* 0x000000ffff027224 */ /* 0x000fe200078e0006 */
[----:B------:R-:W-:Y:S01]  /*1460*/  SHF.R.S32.HI R5, RZ, 0x1f, R0 ;  /* 0x0000001fff057819 */ /* 0x000fe20000011400 */
[----:B-1----:R-:W-:Y:S01]  /*1470*/  UIMAD.WIDE UR10, UR58, 0x4, UR62 ;  /* 0x000000043a0a78a5 */ /* 0x002fe2000f8e023e */
[----:B------:R-:W-:Y:S01]  /*1480*/  SEL R0, R8, RZ, P3 ;  /* 0x000000ff08007207 */ /* 0x000fe20001800000 */
[----:B------:R-:W-:Y:S01]  /*1490*/  IMAD.WIDE.U32 R2, R25, R12, R2 ;  /* 0x0000000c19027225 */ /* 0x000fe200078e0002 */
[----:B------:R-:W-:-:S02]  /*14a0*/  MOV R4, UR56 ;  /* 0x0000003800047c02 */ /* 0x000fc40008000f00 */
[----:B------:R-:W-:Y:S01]  /*14b0*/  IADD3.X R5, PT, PT, R5, UR55, R0, P1, P0 ;  /* 0x0000003705057c10 */ /* 0x000fe20008fe0400 */
[----:B------:R-:W-:Y:S01]  /*14c0*/  IMAD R3, R25, R13, R3 ;  /* 0x0000000d19037224 */ /* 0x000fe200078e0203 */
[----:B------:R-:W-:Y:S01]  /*14d0*/  IADD3 R0, P0, PT, R9, UR56, RZ ;  /* 0x0000003809007c10 */ /* 0x000fe2000ff1e0ff */
[----:B------:R-:W-:Y:S01]  /*14e0*/  IMAD.SHL.U32 R7, R12, 0x20, RZ ;  /* 0x000000200c077824 */ /* 0x000fe200078e00ff */
[----:B---3--:R-:W-:Y:S01]  /*14f0*/  LEA R240, P1, R2, UR8, 0x1 ;  /* 0x0000000802f07c11 */ /* 0x008fe2000f8208ff */
[----:B------:R-:W-:Y:S01]  /*1500*/  VIADD R14, R25, 0x40 ;  /* 0x00000040190e7836 */ /* 0x000fe20000000000 */
[----:B------:R-:W-:Y:S01]  /*1510*/  LEA.HI.X.SX32 R4, R4, R5, 0x1, P0 ;  /* 0x0000000504047211 */ /* 0x000fe200000f0eff */
[----:B--2---:R-:W-:Y:S01]  /*1520*/  UIMAD.WIDE UR56, UR59, 0x4, UR60 ;  /* 0x000000043b3878a5 */ /* 0x004fe2000f8e023c */
[----:B----4-:R-:W-:Y:S01]  /*1530*/  LEA R236, P0, R0, UR16, 0x2 ;  /* 0x0000001000ec7c11 */ /* 0x010fe2000f8010ff */
[----:B------:R-:W-:Y:S01]  /*1540*/  UMOV UR16, UR10 ;  /* 0x0000000a00107c82 */ /* 0x000fe20008000000 */
[----:B------:R-:W-:-:S02]  /*1550*/  LEA.HI.X R239, R2, UR9, R3, 0x1, P1 ;  /* 0x0000000902ef7c11 */ /* 0x000fc400088f0c03 */
[----:B------:R-:W-:Y:S02]  /*1560*/  LEA.HI.X R237, R0, UR17, R4, 0x2, P0 ;  /* 0x0000001100ed7c11 */ /* 0x000fe400080f1404 */
[C---:B------:R-:W-:Y:S02]  /*1570*/  IADD3 R17, P2, PT, R25.reuse, 0x40, RZ ;  /* 0x0000004019117810 */ /* 0x040fe40007f5e0ff */
[C---:B------:R-:W-:Y:S02]  /*1580*/  IADD3 R16, P0, PT, R25.reuse, 0x20, RZ ;  /* 0x0000002019107810 */ /* 0x040fe40007f1e0ff */
[C---:B------:R-:W-:Y:S01]  /*1590*/  IADD3 R18, P1, PT, R25.reuse, 0x60, RZ ;  /* 0x0000006019127810 */ /* 0x040fe20007f3e0ff */
[----:B------:R-:W-:Y:S01]  /*15a0*/  IMAD.X R22, RZ, RZ, RZ, P2 ;  /* 0x000000ffff167224 */ /* 0x000fe200010e06ff */
[----:B------:R-:W-:Y:S01]  /*15b0*/  SHF.L.U64.HI R8, R12, 0x5, R13 ;  /* 0x000000050c087819 */ /* 0x000fe2000001020d */
[----:B------:R-:W-:Y:S01]  /*15c0*/  VIADD R12, R25, 0x20 ;  /* 0x00000020190c7836 */ /* 0x000fe20000000000 */
[----:B------:R-:W-:Y:S01]  /*15d0*/  IADD3.X R23, PT, PT, RZ, RZ, RZ, P1, !PT ;  /* 0x000000ffff177210 */ /* 0x000fe20000ffe4ff */
[----:B------:R-:W-:Y:S01]  /*15e0*/  IMAD.X R19, RZ, RZ, RZ, P0 ;  /* 0x000000ffff137224 */ /* 0x000fe200000e06ff */
        /* <DEDUP_REMOVED lines=15> */
.L_x_776:
[----:B------:R-:W1:Y:S01]  /*16e0*/  LDCU.64 UR10, c[0x0][0x5c0] ;  /* 0x0000b800ff0a77ac */ /* 0x000e620008000a00 */
[----:B------:R-:W-:-:S04]  /*16f0*/  UIADD3 UR8, UPT, UPT, UR38, UR40, URZ ;  /* 0x0000002826087290 */ /* 0x000fc8000fffe0ff */
[----:B-1----:R-:W-:Y:S02]  /*1700*/  UIMAD.WIDE.U32 UR16, UR8, UR10, URZ ;  /* 0x0000000a081072a5 */ /* 0x002fe4000f8e00ff */
[----:B------:R-:W-:-:S04]  /*1710*/  UIMAD UR8, UR8, UR11, URZ ;  /* 0x0000000b080872a4 */ /* 0x000fc8000f8e02ff */
[----:B------:R-:W-:-:S06]  /*1720*/  UIADD3 UR8, UPT, UPT, UR17, UR8, URZ ;  /* 0x0000000811087290 */ /* 0x000fcc000fffe0ff */
[----:B------:R-:W-:Y:S02]  /*1730*/  MOV R0, UR8 ;  /* 0x0000000800007c02 */ /* 0x000fe40008000f00 */
.L_x_777:
        /* <DEDUP_REMOVED lines=13> */
.L_x_778:
[----:B------:R-:W1:Y:S01]  /*1810*/  LDCU.64 UR8, c[0x0][0x5c8] ;  /* 0x0000b900ff0877ac */ /* 0x000e620008000a00 */
[----:B------:R-:W-:-:S04]  /*1820*/  UIADD3 UR38, UPT, UPT, UR38, UR40, URZ ;  /* 0x0000002826267290 */ /* 0x000fc8000fffe0ff */
[----:B-1----:R-:W-:Y:S02]  /*1830*/  UIMAD.WIDE.U32 UR14, UR38, UR8, URZ ;  /* 0x00000008260e72a5 */ /* 0x002fe4000f8e00ff */
[----:B------:R-:W-:-:S04]  /*1840*/  UIMAD UR38, UR38, UR9, URZ ;  /* 0x00000009262672a4 */ /* 0x000fc8000f8e02ff */
[----:B------:R-:W-:-:S06]  /*1850*/  UIADD3 UR38, UPT, UPT, UR15, UR38, URZ ;  /* 0x000000260f267290 */ /* 0x000fcc000fffe0ff */
[----:B------:R-:W-:-:S07]  /*1860*/  MOV R9, UR38 ;  /* 0x0000002600097c02 */ /* 0x000fce0008000f00 */
.L_x_779:
        /* <DEDUP_REMOVED lines=30> */
.L_x_781:
[----:B------:R-:W-:Y:S05]  /*1a50*/  BSYNC.RECONVERGENT B0 ;  /* 0x0000000000007941 */ /* 0x000fea0003800200 */
.L_x_780:
        /* <DEDUP_REMOVED lines=16> */
.L_x_783:
[----:B------:R-:W-:Y:S05]  /*1b60*/  BSYNC.RECONVERGENT B0 ;  /* 0x0000000000007941 */ /* 0x000fea0003800200 */
.L_x_782:
        /* <DEDUP_REMOVED lines=16> */
.L_x_785:
[----:B------:R-:W-:Y:S05]  /*1c70*/  BSYNC.RECONVERGENT B0 ;  /* 0x0000000000007941 */ /* 0x000fea0003800200 */
.L_x_784:
        /* <DEDUP_REMOVED lines=16> */
.L_x_787:
[----:B------:R-:W-:Y:S05]  /*1d80*/  BSYNC.RECONVERGENT B0 ;  /* 0x0000000000007941 */ /* 0x000fea0003800200 */
.L_x_786:
        /* <DEDUP_REMOVED lines=25> */
.L_x_789:
[----:B------:R-:W-:Y:S05]  /*1f20*/  BSYNC.RECONVERGENT B0 ;  /* 0x0000000000007941 */ /* 0x000fea0003800200 */
.L_x_788:
        /* <DEDUP_REMOVED lines=16> */
.L_x_791:
[----:B------:R-:W-:Y:S05]  /*2030*/  BSYNC.RECONVERGENT B0 ;  /* 0x0000000000007941 */ /* 0x000fea0003800200 */
.L_x_790:
        /* <DEDUP_REMOVED lines=16> */
.L_x_793:
[----:B------:R-:W-:Y:S05]  /*2140*/  BSYNC.RECONVERGENT B0 ;  /* 0x0000000000007941 */ /* 0x000fea0003800200 */
.L_x_792:
        /* <DEDUP_REMOVED lines=17> */
.L_x_775:
        /* <DEDUP_REMOVED lines=30> */
.L_x_796:
[----:B------:R2:W-:Y:S04]  /*2440*/  STS.128 [R6+0x8000], RZ ;  /* 0x008000ff06007388 */ /* 0x0005e80000000c00 */
[----:B------:R2:W-:Y:S02]  /*2450*/  STS.128 [R6+0xa000], RZ ;  /* 0x00a000ff06007388 */ /* 0x0005e40000000c00 */
.L_x_797:
[----:B------:R-:W-:Y:S05]  /*2460*/  BSYNC.RECONVERGENT B0 ;  /* 0x0000000000007941 */ /* 0x000fea0003800200 */
.L_x_795:
        /* <DEDUP_REMOVED lines=23> */
.L_x_799:
[----:B------:R-:W-:Y:S05]  /*25e0*/  BSYNC.RECONVERGENT B0 ;  /* 0x0000000000007941 */ /* 0x000fea0003800200 */
.L_x_798:
        /* <DEDUP_REMOVED lines=21> */
.L_x_801:
[----:B------:R1:W-:Y:S04]  /*2740*/  STS.128 [R234], RZ ;  /* 0x000000ffea007388 */ /* 0x0003e80000000c00 */
[----:B------:R1:W-:Y:S02]  /*2750*/  STS.128 [R234+0x2000], RZ ;  /* 0x002000ffea007388 */ /* 0x0003e40000000c00 */
.L_x_802:
[----:B------:R-:W-:Y:S05]  /*2760*/  BSYNC.RECONVERGENT B0 ;  /* 0x0000000000007941 */ /* 0x000fea0003800200 */
.L_x_800:
        /* <DEDUP_REMOVED lines=18> */
[----:B------:R1:W5:Y:S04]  /*2890*/  @!P2 LDG.E R252, desc[UR32][R2.64+0x20] ;  /* 0x0000202002fca981 */ /* 0x000368000c1e1900 */
[----:B------:R1:W5:Y:S04]  /*28a0*/  @!P1 LDG.E R251, desc[UR32][R2.64+0x80] ;  /* 0x0000802002fb9981 */ /* 0x000368000c1e1900 */
[----:B------:R1:W5:Y:S01]  /*28b0*/  @!P0 LDG.E R250, desc[UR32][R2.64+0xa0] ;  /* 0x0000a02002fa8981 */ /* 0x000362000c1e1900 */
[----:B------:R-:W-:Y:S03]  /*28c0*/  BSSY.RECONVERGENT B0, `(.L_x_803) ;  /* 0x0000014000007945 */ /* 0x000fe60003800200 */
[----:B------:R1:W-:Y:S04]  /*28d0*/  @P4 STS.128 [R234+0x1000], RZ ;  /* 0x001000ffea004388 */ /* 0x0003e80000000c00 */
[----:B------:R1:W-:Y:S04]  /*28e0*/  @P4 STS.128 [R234+0x3000], RZ ;  /* 0x003000ffea004388 */ /* 0x0003e80000000c00 */
[----:B----4-:R1:W-:Y:S01]  /*28f0*/  STL [R1], R4 ;  /* 0x0000000401007387 */ /* 0x0103e20000100800 */
        /* <DEDUP_REMOVED lines=16> */
.L_x_804:
[----:B------:R-:W-:Y:S05]  /*2a00*/  BSYNC.RECONVERGENT B0 ;  /* 0x0000000000007941 */ /* 0x000fea0003800200 */
.L_x_803:
[----:B------:R-:W2:Y:S01]  /*2a10*/  LDCU.64 UR8, c[0x0][0x3d0] ;  /* 0x00007a00ff0877ac */ /* 0x000ea20008000a00 */
[----:B------:R-:W-:Y:S01]  /*2a20*/  MOV R0, UR14 ;  /* 0x0000000e00007c02 */ /* 0x000fe20008000f00 */
[----:B------:R-:W-:Y:S01]  /*2a30*/  BSSY.RECONVERGENT B0, `(.L_x_805) ;  /* 0x0000024000007945 */ /* 0x000fe20003800200 */
[----:B------:R-:W-:Y:S02]  /*2a40*/  UIADD3 UR17, UPT, UPT, -UR48, UR37, URZ ;  /* 0x0000002530117290 */ /* 0x000fe4000fffe1ff */
[----:B------:R-:W-:Y:S01]  /*2a50*/  UIMAD UR53, UR47, UR14, URZ ;  /* 0x0000000e2f3572a4 */ /* 0x000fe2000f8e02ff */
[----:B-1--4-:R-:W-:-:S03]  /*2a60*/  IMAD.WIDE.U32 R2, R0, UR48, R10 ;  /* 0x0000003000027c25 */ /* 0x012fc6000f8e000a */
        /* <DEDUP_REMOVED lines=30> */
.L_x_806:
[----:B------:R2:W-:Y:S04]  /*2c50*/  STS.128 [R6+0xc000], RZ ;  /* 0x00c000ff06007388 */ /* 0x0005e80000000c00 */
[----:B------:R2:W-:Y:S02]  /*2c60*/  STS.128 [R6+0x10000], RZ ;  /* 0x010000ff06007388 */ /* 0x0005e40000000c00 */
.L_x_807:
[----:B------:R-:W-:Y:S05]  /*2c70*/  BSYNC.RECONVERGENT B0 ;  /* 0x0000000000007941 */ /* 0x000fea0003800200 */
.L_x_805:
        /* <DEDUP_REMOVED lines=29> */
.L_x_809:
[----:B------:R-:W-:Y:S05]  /*2e50*/  BSYNC.RECONVERGENT B0 ;  /* 0x0000000000007941 */ /* 0x000fea0003800200 */
.L_x_808:
        /* <DEDUP_REMOVED lines=26> */
.L_x_811:
[----:B------:R-:W-:Y:S05]  /*3000*/  BSYNC.RECONVERGENT B0 ;  /* 0x0000000000007941 */ /* 0x000fea0003800200 */
.L_x_810:
        /* <DEDUP_REMOVED lines=26> */
.L_x_813:
[----:B------:R-:W-:Y:S05]  /*31b0*/  BSYNC.RECONVERGENT B0 ;  /* 0x0000000000007941 */ /* 0x000fea0003800200 */
.L_x_812:
        /* <DEDUP_REMOVED lines=34> */
.L_x_815:
[----:B------:R1:W-:Y:S04]  /*33e0*/  STS.128 [R6+0x14000], RZ ;  /* 0x014000ff06007388 */ /* 0x0003e80000000c00 */
[----:B------:R1:W-:Y:S02]  /*33f0*/  STS.128 [R6+0x18000], RZ ;  /* 0x018000ff06007388 */ /* 0x0003e40000000c00 */
.L_x_816:
[----:B------:R-:W-:Y:S05]  /*3400*/  BSYNC.RECONVERGENT B0 ;  /* 0x0000000000007941 */ /* 0x000fea0003800200 */
.L_x_814:
[----:B------:R-:W3:Y:S02]  /*3410*/  LDC.64 R20, c[0x0][0x528] ;  /* 0x00014a00ff147b82 */ /* 0x000ee40000000a00 */
[----:B---3--:R3:W5:Y:S04]  /*3420*/  LDG.E.64 R14, desc[UR32][R20.64+0x8] ;  /* 0x00000820140e7981 */ /* 0x008768000c1e1b00 */
[----:B------:R-:W5:Y:S01]  /*3430*/  LDG.E.64 R20, desc[UR32][R20.64] ;  /* 0x0000002014147981 */ /* 0x000f62000c1e1b00 */
[----:B------:R-:W-:Y:S01]  /*3440*/  LOP3.LUT R244, R244, 0x1, RZ, 0xc0, !PT ;  /* 0x00000001f4f47812 */ /* 0x000fe200078ec0ff */
[----:B------:R-:W-:Y:S01]  /*3450*/  IMAD.U32 R0, RZ, RZ, UR36 ;  /* 0x00000024ff007e24 */ /* 0x000fe2000f8e00ff */
[----:B------:R-:W-:Y:S01]  /*3460*/  SHF.L.U32 R208, R28, 0x6, RZ ;  /* 0x000000061cd07819 */ /* 0x000fe200000006ff */
[----:B------:R-:W1:Y:S01]  /*3470*/  S2R R215, SR_TID.X ;  /* 0x0000000000d77919 */ /* 0x000e620000002100 */
[----:B------:R-:W-:Y:S01]  /*3480*/  BSSY.RECONVERGENT B0, `(.L_x_817) ;  /* 0x000001c000007945 */ /* 0x000fe20003800200 */
[----:B------:R-:W-:Y:S01]  /*3490*/  IMAD R244, R0, 0x4, R244 ;  /* 0x0000000400f47824 */ /* 0x000fe200078e02f4 */
[----:B------:R-:W-:Y:S01]  /*34a0*/  LOP3.LUT R7, R208, 0x1c0, RZ, 0xc0, !PT ;  /* 0x000001c0d0077812 */ /* 0x000fe200078ec0ff */
[----:B------:R3:W-:Y:S04]  /*34b0*/  @P5 STS.128 [R6+0x15000], RZ ;  /* 0x015000ff06005388 */ /* 0x0007e80000000c00 */
[----:B------:R3:W-:Y:S01]  /*34c0*/  @P5 STS.128 [R6+0x19000], RZ ;  /* 0x019000ff06005388 */ /* 0x0007e20000000c00 */
[----:B------:R-:W-:Y:S05]  /*34d0*/  @P5 BRA `(.L_x_818) ;  /* 0x0000000000585947 */ /* 0x000fea0003800000 */
[----:B------:R-:W4:Y:S01]  /*34e0*/  LDCU UR14, c[0x0][0x440] ;  /* 0x00008800ff0e77ac */ /* 0x000f220008000800 */
[----:B--2---:R-:W-:Y:S01]  /*34f0*/  MOV R3, R12 ;  /* 0x0000000c00037202 */ /* 0x004fe20000000f00 */
[----:B------:R-:W-:Y:S01]  /*3500*/  IMAD R0, R19, UR12, RZ ;  /* 0x0000000c13007c24 */ /* 0x000fe2000f8e02ff */
[----:B------:R-:W2:Y:S01]  /*3510*/  LDCU.64 UR8, c[0x0][0x390] ;  /* 0x00007200ff0877ac */ /* 0x000ea20008000a00 */
[----:B------:R-:W-:Y:S02]  /*3520*/  IMAD.MOV.U32 R2, RZ, RZ, R8 ;  /* 0x000000ffff027224 */ /* 0x000fe400078e0008 */
[C---:B------:R-:W-:Y:S02]  /*3530*/  IMAD R0, R16.reuse, UR13, R0 ;  /* 0x0000000d10007c24 */ /* 0x040fe4000f8e0200 */
[----:B------:R-:W-:-:S04]  /*3540*/  IMAD.WIDE.U32 R4, R16, UR12, R2 ;  /* 0x0000000c10047c25 */ /* 0x000fc8000f8e0002 */
[----:B------:R-:W-:Y:S01]  /*3550*/  IMAD.IADD R0, R5, 0x1, R0 ;  /* 0x0000000105007824 */ /* 0x000fe200078e0200 */
[----:B----4-:R-:W-:Y:S02]  /*3560*/  ISETP.GE.AND P1, PT, R10, UR14, PT ;  /* 0x0000000e0a007c0c */ /* 0x010fe4000bf26270 */
        /* <DEDUP_REMOVED lines=13> */
.L_x_818:
[----:B------:R-:W-:Y:S05]  /*3640*/  BSYNC.RECONVERGENT B0 ;  /* 0x0000000000007941 */ /* 0x000fea0003800200 */
.L_x_817:
[----:B------:R1:W-:Y:S01]  /*3650*/  @P4 STS.128 [R6+0x16000], RZ ;  /* 0x016000ff06004388 */ /* 0x0003e20000000c00 */
[----:B--2---:R-:W-:Y:S01]  /*3660*/  SHF.R.U32.HI R2, RZ, 0x4, R28 ;  /* 0x00000004ff027819 */ /* 0x004fe2000001161c */
[----:B------:R-:W-:Y:S01]  /*3670*/  IMAD.U32 R0, RZ, RZ, UR35 ;  /* 0x00000023ff007e24 */ /* 0x000fe2000f8e00ff */
[----:B------:R-:W-:Y:S01]  /*3680*/  LOP3.LUT R16, R7, 0x38, R26, 0xf8, !PT ;  /* 0x0000003807107812 */ /* 0x000fe200078ef81a */
[----:B------:R2:W-:Y:S01]  /*3690*/  @P4 STS.128 [R6+0x1a000], RZ ;  /* 0x01a000ff06004388 */ /* 0x0005e20000000c00 */
[----:B------:R-:W-:Y:S01]  /*36a0*/  LOP3.LUT R2, R2, 0x8, RZ, 0xc0, !PT ;  /* 0x0000000802027812 */ /* 0x000fe200078ec0ff */
[----:B------:R-:W-:Y:S01]  /*36b0*/  IMAD.SHL.U32 R209, R28, 0x20, RZ ;  /* 0x000000201cd17824 */ /* 0x000fe200078e00ff */
[----:B------:R-:W-:Y:S01]  /*36c0*/  LOP3.LUT R4, R208, 0x200, RZ, 0xc0, !PT ;  /* 0x00000200d0047812 */ /* 0x000fe200078ec0ff */
[----:B------:R-:W-:Y:S01]  /*36d0*/  IMAD.U32 R7, RZ, RZ, UR39 ;  /* 0x00000027ff077e24 */ /* 0x000fe2000f8e00ff */
[----:B------:R-:W-:Y:S01]  /*36e0*/  LOP3.LUT R2, R2, 0x10, R28, 0xf8, !PT ;  /* 0x0000001002027812 */ /* 0x000fe200078ef81c */
[----:B------:R-:W1:Y:S01]  /*36f0*/  LDCU UR14, c[0x0][0x440] ;  /* 0x00008800ff0e77ac */ /* 0x000e620008000800 */
[----:B------:R-:W-:Y:S01]  /*3700*/  IADD3 R5, PT, PT, R0, UR37, R245 ;  /* 0x0000002500057c10 */ /* 0x000fe2000fffe0f5 */
[----:B------:R-:W-:Y:S01]  /*3710*/  BSSY.RECONVERGENT B0, `(.L_x_819) ;  /* 0x0000020000007945 */ /* 0x000fe20003800200 */
[----:B------:R-:W-:-:S02]  /*3720*/  LOP3.LUT R4, R4, 0x400, R209, 0xf8, !PT ;  /* 0x0000040004047812 */ /* 0x000fc400078ef8d1 */
[----:B------:R-:W-:Y:S02]  /*3730*/  LOP3.LUT R3, R16, 0x8, R29, 0x78, !PT ;  /* 0x0000000810037812 */ /* 0x000fe400078e781d */
[----:B------:R-:W-:Y:S02]  /*3740*/  LOP3.LUT R2, R2, R16, RZ, 0x3c, !PT ;  /* 0x0000001002027212 */ /* 0x000fe400078e3cff */
[----:B------:R-:W-:Y:S02]  /*3750*/  LOP3.LUT R0, R16, 0x8, R28, 0x78, !PT ;  /* 0x0000000810007812 */ /* 0x000fe400078e781c */
[----:B------:R-:W-:Y:S02]  /*3760*/  IADD3 R235, PT, PT, R5, -0x1f, -R7 ;  /* 0xffffffe105eb7810 */ /* 0x000fe40007ffe807 */
[----:B------:R-:W-:Y:S02]  /*3770*/  LOP3.LUT R213, R4, R3, RZ, 0xfc, !PT ;  /* 0x0000000304d57212 */ /* 0x000fe400078efcff */
[----:B------:R-:W-:-:S02]  /*3780*/  LOP3.LUT R208, R2, 0x200, R208, 0xf8, !PT ;  /* 0x0000020002d07812 */ /* 0x000fc400078ef8d0 */
[----:B------:R-:W-:Y:S01]  /*3790*/  LOP3.LUT R209, R0, 0x7a00, R209, 0xf8, !PT ;  /* 0x00007a0000d17812 */ /* 0x000fe200078ef8d1 */
[----:B-12---:R-:W-:Y:S06]  /*37a0*/  @P4 BRA `(.L_x_820) ;  /* 0x0000000000584947 */ /* 0x006fec0003800000 */
[----:B------:R-:W1:Y:S01]  /*37b0*/  LDCU UR15, c[0x0][0x440] ;  /* 0x00008800ff0f77ac */ /* 0x000e620008000800 */
[----:B------:R-:W-:Y:S01]  /*37c0*/  MOV R3, R12 ;  /* 0x0000000c00037202 */ /* 0x000fe20000000f00 */
[----:B------:R-:W-:Y:S01]  /*37d0*/  IMAD R0, R22, UR12, RZ ;  /* 0x0000000c16007c24 */ /* 0x000fe2000f8e02ff */
[----:B------:R-:W2:Y:S01]  /*37e0*/  LDCU.64 UR8, c[0x0][0x390] ;  /* 0x00007200ff0877ac */ /* 0x000ea20008000a00 */
[----:B------:R-:W-:Y:S02]  /*37f0*/  IMAD.MOV.U32 R2, RZ, RZ, R8 ;  /* 0x000000ffff027224 */ /* 0x000fe400078e0008 */
        /* <DEDUP_REMOVED lines=17> */
.L_x_820:
[----:B------:R-:W-:Y:S05]  /*3910*/  BSYNC.RECONVERGENT B0 ;  /* 0x0000000000007941 */ /* 0x000fea0003800200 */
.L_x_819:
[----:B------:R2:W-:Y:S01]  /*3920*/  @P3 STS.128 [R6+0x17000], RZ ;  /* 0x017000ff06003388 */ /* 0x0005e20000000c00 */
[----:B------:R-:W-:Y:S03]  /*3930*/  BSSY.RECONVERGENT B0, `(.L_x_821) ;  /* 0x0000019000007945 */ /* 0x000fe60003800200 */
[----:B------:R2:W-:Y:S01]  /*3940*/  @P3 STS.128 [R6+0x1b000], RZ ;  /* 0x01b000ff06003388 */ /* 0x0005e20000000c00 */
[----:B------:R-:W-:Y:S05]  /*3950*/  @P3 BRA `(.L_x_822) ;  /* 0x0000000000583947 */ /* 0x000fea0003800000 */
[----:B------:R-:W3:Y:S01]  /*3960*/  LDCU UR15, c[0x0][0x440] ;  /* 0x00008800ff0f77ac */ /* 0x000ee20008000800 */
[----:B------:R-:W-:Y:S01]  /*3970*/  MOV R5, R12 ;  /* 0x0000000c00057202 */ /* 0x000fe20000000f00 */
        /* <DEDUP_REMOVED lines=20> */
.L_x_822:
[----:B------:R-:W-:Y:S05]  /*3ac0*/  BSYNC.RECONVERGENT B0 ;  /* 0x0000000000007941 */ /* 0x000fea0003800200 */
.L_x_821:
[C---:B------:R-:W-:Y:S01]  /*3ad0*/  IMAD.SHL.U32 R0, R215.reuse, 0x40, RZ ;  /* 0x00000040d7007824 */ /* 0x040fe200078e00ff */
[----:B------:R-:W-:Y:S01]  /*3ae0*/  UIMAD UR9, UR24, UR44, UR23 ;  /* 0x0000002c180972a4 */ /* 0x000fe2000f8e0217 */
[C---:B-1234-:R-:W-:Y:S01]  /*3af0*/  IMAD.SHL.U32 R6, R215.reuse, 0x20, RZ ;  /* 0x00000020d7067824 */ /* 0x05efe200078e00ff */
[--C-:B------:R-:W-:Y:S01]  /*3b00*/  SHF.R.U32.HI R8, RZ, 0x1, R215.reuse ;  /* 0x00000001ff087819 */ /* 0x100fe200000116d7 */
[C---:B------:R-:W-:Y:S01]  /*3b10*/  IMAD.SHL.U32 R9, R215.reuse, 0x2, RZ ;  /* 0x00000002d7097824 */ /* 0x040fe200078e00ff */
[C---:B------:R-:W-:Y:S01]  /*3b20*/  LOP3.LUT R4, R0.reuse, 0x1c0, RZ, 0xc0, !PT ;  /* 0x000001c000047812 */ /* 0x040fe200078ec0ff */
[C---:B------:R-:W-:Y:S01]  /*3b30*/  IMAD.SHL.U32 R216, R215.reuse, 0x8, RZ ;  /* 0x00000008d7d87824 */ /* 0x040fe200078e00ff */
[----:B------:R-:W-:Y:S01]  /*3b40*/  LOP3.LUT R2, R0, 0x200, RZ, 0xc0, !PT ;  /* 0x0000020000027812 */ /* 0x000fe200078ec0ff */
[----:B------:R-:W-:Y:S01]  /*3b50*/  IMAD.SHL.U32 R7, R215, 0x10, RZ ;  /* 0x00000010d7077824 */ /* 0x000fe200078e00ff */
[----:B------:R-:W-:Y:S01]  /*3b60*/  LOP3.LUT R3, R9, 0x7006, R6, 0xc8, !PT ;  /* 0x0000700609037812 */ /* 0x000fe200078ec806 */
[----:B------:R-:W-:Y:S01]  /*3b70*/  USHF.L.U32 UR9, UR9, 0x5, URZ ;  /* 0x0000000509097899 */ /* 0x000fe200080006ff */
[----:B------:R-:W-:Y:S01]  /*3b80*/  LOP3.LUT R0, R4, 0x38, R216, 0xf8, !PT ;  /* 0x0000003804007812 */ /* 0x000fe200078ef8d8 */
[----:B------:R-:W1:Y:S01]  /*3b90*/  LDC R243, c[0x0][0x44c] ;  /* 0x00011300fff37b82 */ /* 0x000e620000000800 */
[----:B------:R-:W-:Y:S01]  /*3ba0*/  LOP3.LUT R7, R7, 0x1c0, RZ, 0xc0, !PT ;  /* 0x000001c007077812 */ /* 0x000fe200078ec0ff */
[----:B------:R-:W-:Y:S01]  /*3bb0*/  USHF.R.S32.HI UR13, URZ, 0x1f, UR9 ;  /* 0x0000001fff0d7899 */ /* 0x000fe20008011409 */
[--C-:B------:R-:W-:Y:S01]  /*3bc0*/  LOP3.LUT R5, R3, 0x400, R6.reuse, 0xf8, !PT ;  /* 0x0000040003057812 */ /* 0x100fe200078ef806 */
[----:B------:R-:W0:Y:S01]  /*3bd0*/  LDGDEPBAR ;  /* 0x00000000000079af */ /* 0x000e220000000000 */
[----:B------:R-:W-:Y:S01]  /*3be0*/  LOP3.LUT R3, R0, 0x8, R215, 0x78, !PT ;  /* 0x0000000800037812 */ /* 0x000fe200078e78d7 */
[----:B------:R-:W-:Y:S01]  /*3bf0*/  IMAD.MOV.U32 R202, RZ, RZ, 0x40 ;  /* 0x00000040ffca7424 */ /* 0x000fe200078e00ff */
[----:B------:R-:W-:Y:S01]  /*3c00*/  LOP3.LUT R4, R7, 0x38, R9, 0xf8, !PT ;  /* 0x0000003807047812 */ /* 0x000fe200078ef809 */
[----:B------:R-:W-:Y:S01]  /*3c10*/  IMAD.MOV.U32 R201, RZ, RZ, 0x20 ;  /* 0x00000020ffc97424 */ /* 0x000fe200078e00ff */
[----:B------:R-:W-:Y:S01]  /*3c20*/  LOP3.LUT R2, R2, 0x400, R6, 0xf8, !PT ;  /* 0x0000040002027812 */ /* 0x000fe200078ef806 */
[----:B------:R-:W-:Y:S01]  /*3c30*/  IMAD.MOV.U32 R238, RZ, RZ, R234 ;  /* 0x000000ffffee7224 */ /* 0x000fe200078e00ea */
[----:B------:R-:W-:-:S02]  /*3c40*/  LOP3.LUT R0, R0, 0x8, R8, 0x78, !PT ;  /* 0x0000000800007812 */ /* 0x000fc400078e7808 */
[----:B------:R-:W-:Y:S02]  /*3c50*/  CS2R R158, SRZ ;  /* 0x00000000009e7805 */ /* 0x000fe4000001ff00 */
[----:B------:R-:W-:Y:S02]  /*3c60*/  LOP3.LUT R6, R3, 0x7a00, R6, 0xf8, !PT ;  /* 0x00007a0003067812 */ /* 0x000fe400078ef806 */
[----:B------:R-:W-:Y:S02]  /*3c70*/  CS2R R156, SRZ ;  /* 0x00000000009c7805 */ /* 0x000fe4000001ff00 */
[----:B------:R-:W-:Y:S02]  /*3c80*/  LOP3.LUT R3, R4, 0x20, R8, 0x78, !PT ;  /* 0x0000002004037812 */ /* 0x000fe400078e7808 */
[----:B------:R-:W-:Y:S02]  /*3c90*/  CS2R R162, SRZ ;  /* 0x0000000000a27805 */ /* 0x000fe4000001ff00 */
[----:B------:R-:W-:Y:S01]  /*3ca0*/  LOP3.LUT R214, R2, R0, RZ, 0xfc, !PT ;  /* 0x0000000002d67212 */ /* 0x000fe200078efcff */
[----:B------:R-:W-:Y:S01]  /*3cb0*/  STL [R1+0xc], R6 ;  /* 0x00000c0601007387 */ /* 0x000fe20000100800 */
[----:B------:R-:W-:-:S02]  /*3cc0*/  LOP3.LUT R0, R5, R3, RZ, 0xfc, !PT ;  /* 0x0000000305007212 */ /* 0x000fc400078efcff */
[----:B------:R-:W-:Y:S02]  /*3cd0*/  CS2R R160, SRZ ;  /* 0x0000000000a07805 */ /* 0x000fe4000001ff00 */
[----:B-----5:R-:W-:Y:S02]  /*3ce0*/  IADD3 R248, P3, P0, R14, UR9, R248 ;  /* 0x000000090ef87c10 */ /* 0x020fe4000f87e0f8 */
[----:B------:R-:W-:Y:S02]  /*3cf0*/  CS2R R154, SRZ ;  /* 0x00000000009a7805 */ /* 0x000fe4000001ff00 */
[----:B------:R-:W-:Y:S01]  /*3d00*/  R2UR UR15, R21 ;  /* 0x00000000150f72ca */ /* 0x000fe200000e0000 */
[----:B------:R2:W-:Y:S01]  /*3d10*/  STL [R1+0x8], R0 ;  /* 0x0000080001007387 */ /* 0x0005e20000100800 */
[----:B------:R-:W-:Y:S02]  /*3d20*/  R2P PR, R28, 0x6 ;  /* 0x000000061c007804 */ /* 0x000fe40000000000 */
[----:B------:R-:W-:-:S02]  /*3d30*/  CS2R R152, SRZ ;  /* 0x0000000000987805 */ /* 0x000fc4000001ff00 */
[----:B------:R-:W-:Y:S02]  /*3d40*/  R2UR UR17, R20 ;  /* 0x00000000141172ca */ /* 0x000fe400000e0000 */
[----:B------:R-:W-:Y:S02]  /*3d50*/  CS2R R150, SRZ ;  /* 0x0000000000967805 */ /* 0x000fe4000001ff00 */
[----:B------:R-:W-:Y:S02]  /*3d60*/  LEA R209, R209, UR34, 0x1 ;  /* 0x00000022d1d17c11 */ /* 0x000fe4000f8e08ff */
[----:B------:R-:W-:Y:S02]  /*3d70*/  CS2R R148, SRZ ;  /* 0x0000000000947805 */ /* 0x000fe4000001ff00 */
[----:B------:R-:W-:Y:S02]  /*3d80*/  SEL R202, R202, 0xffffffc0, !P2 ;  /* 0xffffffc0caca7807 */ /* 0x000fe40005000000 */
[----:B------:R-:W-:-:S02]  /*3d90*/  CS2R R142, SRZ ;  /* 0x00000000008e7805 */ /* 0x000fc4000001ff00 */
[----:B------:R-:W-:Y:S02]  /*3da0*/  LEA R213, R213, UR34, 0x1 ;  /* 0x00000022d5d57c11 */ /* 0x000fe4000f8e08ff */
[----:B------:R-:W-:Y:S02]  /*3db0*/  CS2R R140, SRZ ;  /* 0x00000000008c7805 */ /* 0x000fe4000001ff00 */
[----:B------:R-:W-:Y:S01]  /*3dc0*/  LEA R208, R208, UR34, 0x1 ;  /* 0x00000022d0d07c11 */ /* 0x000fe2000f8e08ff */
[----:B------:R-:W-:Y:S01]  /*3dd0*/  IMAD.IADD R210, R202, 0x1, R209 ;  /* 0x00000001cad27824 */ /* 0x000fe200078e02d1 */
[----:B------:R-:W-:Y:S02]  /*3de0*/  SEL R201, R201, 0xffffffe0, !P1 ;  /* 0xffffffe0c9c97807 */ /* 0x000fe40004800000 */
        /* <DEDUP_REMOVED lines=11> */
[----:B--2---:R-:W-:Y:S01]  /*3ea0*/  IADD3.X R0, PT, PT, R15, UR13, RZ, P3, P0 ;  /* 0x0000000d0f007c10 */ /* 0x004fe20009fe04ff */
[----:B------:R-:W2:Y:S01]  /*3eb0*/  LDCU UR13, c[0x0][0x590] ;  /* 0x0000b200ff0d77ac */ /* 0x000ea20008000800 */
[----:B------:R-:W-:Y:S02]  /*3ec0*/  LOP3.LUT P0, RZ, R215, 0x4, RZ, 0xc0, !PT ;  /* 0x00000004d7ff7812 */ /* 0x000fe4000780c0ff */
[----:B------:R-:W-:-:S02]  /*3ed0*/  CS2R R122, SRZ ;  /* 0x00000000007a7805 */ /* 0x000fc4000001ff00 */
[----:B------:R-:W-:Y:S01]  /*3ee0*/  CS2R R120, SRZ ;  /* 0x0000000000787805 */ /* 0x000fe2000001ff00 */
[----:B------:R3:W-:Y:S01]  /*3ef0*/  STL [R1+0x4], R0 ;  /* 0x0000040001007387 */ /* 0x0007e20000100800 */
        /* <DEDUP_REMOVED lines=23> */
[----:B------:R-:W-:Y:S01]  /*4070*/  CS2R R72, SRZ ;  /* 0x0000000000487805 */ /* 0x000fe2000001ff00 */
[----:B---3--:R-:W-:Y:S01]  /*4080*/  IMAD.MOV.U32 R0, RZ, RZ, 0x10 ;  /* 0x00000010ff007424 */ /* 0x008fe200078e00ff */
        /* <DEDUP_REMOVED lines=19> */
[----:B------:R-:W-:Y:S01]  /*41c0*/  VIADD R244, R244, 0xfffffffc ;  /* 0xfffffffcf4f47836 */ /* 0x000fe20000000000 */
[----:B------:R-:W-:Y:S01]  /*41d0*/  LOP3.LUT P4, RZ, R215, 0x8, RZ, 0xc0, !PT ;  /* 0x00000008d7ff7812 */ /* 0x000fe2000788c0ff */
[----:B------:R-:W-:Y:S01]  /*41e0*/  VIADD R213, R213, UR10 ;  /* 0x0000000ad5d57c36 */ /* 0x000fe20008000000 */
[----:B------:R-:W-:Y:S01]  /*41f0*/  SHF.R.U32.HI R217, RZ, 0x3, R215 ;  /* 0x00000003ffd97819 */ /* 0x000fe200000116d7 */
[----:B------:R-:W-:Y:S01]  /*4200*/  VIADD R208, R208, UR10 ;  /* 0x0000000ad0d07c36 */ /* 0x000fe20008000000 */
[----:B------:R-:W-:Y:S01]  /*4210*/  SEL R0, R0, 0xfffffff0, !P0 ;  /* 0xfffffff000007807 */ /* 0x000fe20004000000 */
[C---:B------:R-:W-:Y:S01]  /*4220*/  IMAD.IADD R211, R201.reuse, 0x1, R209 ;  /* 0x00000001c9d37824 */ /* 0x040fe200078e02d1 */
[----:B------:R-:W-:Y:S01]  /*4230*/  LOP3.LUT R247, R2, 0x40, RZ, 0xfc, !PT ;  /* 0x0000004002f77812 */ /* 0x000fe200078efcff */
[----:B------:R-:W-:Y:S01]  /*4240*/  IMAD.IADD R212, R201, 0x1, R210 ;  /* 0x00000001c9d47824 */ /* 0x000fe200078e02d2 */
[----:B------:R-:W3:Y:S01]  /*4250*/  LDCU UR8, c[0x0][0x3e0] ;  /* 0x00007c00ff0877ac */ /* 0x000ee20008000800 */
[----:B------:R-:W-:Y:S01]  /*4260*/  IMAD.WIDE.U32 R248, R248, -0x2daee0ad, RZ ;  /* 0xd2511f53f8f87825 */ /* 0x000fe200078e00ff */
[----:B------:R-:W4:Y:S01]  /*4270*/  LDCU UR12, c[0x0][0x45c] ;  /* 0x00008b80ff0c77ac */ /* 0x000f220008000800 */
[----:B------:R-:W1:Y:S01]  /*4280*/  LDCU.U8 UR9, c[0x0][0x4f8] ;  /* 0x00009f00ff0977ac */ /* 0x000e620008000000 */
[----:B--2---:R-:W-:-:S02]  /*4290*/  USHF.L.U32 UR13, UR13, 0x6, URZ ;  /* 0x000000060d0d7899 */ /* 0x004fc400080006ff */
[----:B------:R-:W-:Y:S02]  /*42a0*/  UIADD3 UR46, UPT, UPT, UR46, 0x80, -UR37 ;  /* 0x000000802e2e7890 */ /* 0x000fe4000fffe825 */
[----:B------:R-:W-:Y:S02]  /*42b0*/  USHF.L.U32 UR50, UR50, 0x3, URZ ;  /* 0x0000000332327899 */ /* 0x000fe400080006ff */
[----:B------:R-:W-:Y:S02]  /*42c0*/  UIADD3 UR60, UPT, UPT, UR17, -0x61c88647, URZ ;  /* 0x9e3779b9113c7890 */ /* 0x000fe4000fffe0ff */
[----:B------:R-:W-:Y:S02]  /*42d0*/  UIADD3 UR59, UPT, UPT, UR15, -0x4498517b, URZ ;  /* 0xbb67ae850f3b7890 */ /* 0x000fe4000fffe0ff */
[----:B------:R-:W-:Y:S02]  /*42e0*/  UIADD3 UR58, UPT, UPT, UR17, 0x3c6ef372, URZ ;  /* 0x3c6ef372113a7890 */ /* 0x000fe4000fffe0ff */
[----:B------:R-:W-:-:S02]  /*42f0*/  UIADD3 UR55, UPT, UPT, UR15, 0x76cf5d0a, URZ ;  /* 0x76cf5d0a0f377890 */ /* 0x000fc4000fffe0ff */
[----:B------:R-:W-:Y:S02]  /*4300*/  UIADD3 UR54, UPT, UPT, UR17, -0x255992d5, URZ ;  /* 0xdaa66d2b11367890 */ /* 0x000fe4000fffe0ff */
[----:B------:R-:W-:Y:S02]  /*4310*/  UIADD3 UR53, UPT, UPT, UR15, 0x32370b8f, URZ ;  /* 0x32370b8f0f357890 */ /* 0x000fe4000fffe0ff */
[----:B------:R-:W-:Y:S02]  /*4320*/  UIADD3 UR52, UPT, UPT, UR17, 0x78dde6e4, URZ ;  /* 0x78dde6e411347890 */ /* 0x000fe4000fffe0ff */
[----:B------:R-:W-:Y:S02]  /*4330*/  UIADD3 UR48, UPT, UPT, UR15, -0x126145ec, URZ ;  /* 0xed9eba140f307890 */ /* 0x000fe4000fffe0ff */
[----:B------:R-:W-:Y:S02]  /*4340*/  UIADD3 UR47, UPT, UPT, UR17, 0x1715609d, URZ ;  /* 0x1715609d112f7890 */ /* 0x000fe4000fffe0ff */
[----:B------:R-:W-:-:S02]  /*4350*/  UIADD3 UR44, UPT, UPT, UR15, -0x56f99767, URZ ;  /* 0xa90668990f2c7890 */ /* 0x000fc4000fffe0ff */
[----:B------:R-:W-:Y:S02]  /*4360*/  UIADD3 UR39, UPT, UPT, UR17, -0x4ab325aa, URZ ;  /* 0xb54cda5611277890 */ /* 0x000fe4000fffe0ff */
[----:B-1-34-:R-:W-:-:S12]  /*4370*/  UIADD3 UR24, UPT, UPT, UR15, 0x646e171e, URZ ;  /* 0x646e171e0f187890 */ /* 0x01afd8000fffe0ff */
.L_x_825:
[----:B------:R-:W0:Y:S01]  /*4380*/  LDGDEPBAR ;  /* 0x00000000000079af */ /* 0x000e220000000000 */
[C---:B------:R-:W-:Y:S01]  /*4390*/  IMAD.IADD R0, R213.reuse, 0x1, R201 ;  /* 0x00000001d5007824 */ /* 0x040fe200078e02c9 */
[----:B------:R-:W-:Y:S01]  /*43a0*/  UIADD3 UR35, UPT, UPT, UR35, -0x40, URZ ;  /* 0xffffffc023237890 */ /* 0x000fe2000fffe0ff */
[----:B------:R-:W-:Y:S05]  /*43b0*/  IMAD.IADD R3, R213, 0x1, R202 ;  /* 0x00000001d5037824 */ /* 0x000fea00078e02ca */
[----:B------:R-:W2:Y:S01]  /*43c0*/  LDL R219, [R1+0x8] ;  /* 0x0000080001db7983 */ /* 0x000ea20000100800 */
[----:B------:R-:W-:Y:S01]  /*43d0*/  USHF.L.U32 UR10, UR41, 0x7, URZ ;  /* 0x00000007290a7899 */ /* 0x000fe200080006ff */
[----:B------:R-:W-:Y:S01]  /*43e0*/  SHF.R.U32.HI R220, RZ, 0x6, R215 ;  /* 0x00000006ffdc7819 */ /* 0x000fe200000116d7 */
[----:B------:R-:W-:Y:S01]  /*43f0*/  IMAD.IADD R2, R201, 0x1, R3 ;  /* 0x00000001c9027824 */ /* 0x000fe200078e0203 */
[----:B------:R-:W3:Y:S01]  /*4400*/  LDL R218, [R1+0x4] ;  /* 0x0000040001da7983 */ /* 0x000ee20000100800 */
[----:B------:R-:W-:Y:S01]  /*4410*/  UISETP.GE.AND UP0, UPT, UR35, UR46, UPT ;  /* 0x0000002e2300728c */ /* 0x000fe2000bf06270 */
[----:B-----5:R-:W-:Y:S01]  /*4420*/  FSETP.NEU.FTZ.AND P6, PT, R252, -INF , PT ;  /* 0xff800000fc00780b */ /* 0x020fe20003fdd000 */
[----:B------:R-:W-:Y:S01]  /*4430*/  UIADD3 UR10, UPT, UPT, UR10, 0x80, URZ ;  /* 0x000000800a0a7890 */ /* 0x000fe2000fffe0ff */
[----:B------:R-:W-:Y:S01]  /*4440*/  FSETP.NEU.FTZ.AND P5, PT, R251, -INF , PT ;  /* 0xff800000fb00780b */ /* 0x000fe20003fbd000 */
[----:B------:R-:W-:Y:S01]  /*4450*/  IMAD.SHL.U32 R246, R215, 0x10, RZ ;  /* 0x00000010d7f67824 */ /* 0x000fe200078e00ff */
[----:B------:R-:W-:Y:S02]  /*4460*/  UIADD3 UR36, UPT, UPT, UR36, -0x1, URZ ;  /* 0xffffffff24247890 */ /* 0x000fe4000fffe0ff */
[----:B------:R-:W-:Y:S02]  /*4470*/  UISETP.LT.AND UP0, UPT, UR10, UR37, UP0 ;  /* 0x000000250a00728c */ /* 0x000fe40008701270 */
[----:B------:R-:W-:Y:S04]  /*4480*/  LOP3.LUT R246, R246, 0x1c0, RZ, 0xc0, !PT ;  /* 0x000001c0f6f67812 */ /* 0x000fe800078ec0ff */
        /* <DEDUP_REMOVED lines=21> */
[----:B------:R-:W-:Y:S01]  /*45e0*/  LDSM.16.M88.4 R196, [R2] ;  /* 0x0000000002c4783b */ /* 0x000fe20000000200 */
[-C--:B------:R-:W-:Y:S07]  /*45f0*/  HMMA.16816.F32 R28, R28, R166.reuse, RZ ;  /* 0x000000a61c1c723c */ /* 0x080fee00000018ff */
[----:B------:R-:W-:Y:S01]  /*4600*/  LDSM.16.M88.4 R200, [R212+0xc000] ;  /* 0x00c00000d4c8783b */ /* 0x000fe20000000200 */
[----:B------:R-:W-:Y:S07]  /*4610*/  HMMA.16816.F32 R32, R32, R166, RZ ;  /* 0x000000a62020723c */ /* 0x000fee00000018ff */
[----:B------:R-:W4:Y:S01]  /*4620*/  LDSM.16.M88.4 R164, [R210+0xc800] ;  /* 0x00c80000d2a4783b */ /* 0x000f220000000200 */
[-C--:B------:R-:W-:Y:S07]  /*4630*/  HMMA.16816.F32 R4, R168, R172.reuse, R4 ;  /* 0x000000aca804723c */ /* 0x080fee0000001804 */
[----:B------:R-:W4:Y:S01]  /*4640*/  LDSM.16.M88.4 R204, [R2+0x1000] ;  /* 0x0010000002cc783b */ /* 0x000f220000000200 */
[C---:B-1----:R-:W-:Y:S08]  /*4650*/  HMMA.16816.F32 R8, R176.reuse, R172, R8 ;  /* 0x000000acb008723c */ /* 0x042ff00000001808 */
[-C--:B------:R-:W-:Y:S08]  /*4660*/  HMMA.16816.F32 R12, R176, R174.reuse, R12 ;  /* 0x000000aeb00c723c */ /* 0x080ff0000000180c */
[C---:B------:R-:W-:Y:S01]  /*4670*/  HMMA.16816.F32 R16, R168.reuse, R174, R16 ;  /* 0x000000aea810723c */ /* 0x040fe20000001810 */
[----:B------:R-:W-:Y:S07]  /*4680*/  LDSM.16.M88.4 R172, [R213+0x2000] ;  /* 0x00200000d5ac783b */ /* 0x000fee0000000200 */
[-C--:B----4-:R-:W-:Y:S08]  /*4690*/  HMMA.16816.F32 R20, R168, R180.reuse, R20 ;  /* 0x000000b4a814723c */ /* 0x090ff00000001814 */
[C---:B------:R-:W-:Y:S08]  /*46a0*/  HMMA.16816.F32 R24, R176.reuse, R180, R24 ;  /* 0x000000b4b018723c */ /* 0x040ff00000001818 */
[-C--:B------:R-:W-:Y:S01]  /*46b0*/  HMMA.16816.F32 R28, R176, R182.reuse, R28 ;  /* 0x000000b6b01c723c */ /* 0x080fe2000000181c */
[----:B------:R-:W-:Y:S07]  /*46c0*/  LDSM.16.M88.4 R176, [R209+0x10000] ;  /* 0x01000000d1b0783b */ /* 0x000fee0000000200 */
[----:B------:R-:W-:Y:S01]  /*46d0*/  HMMA.16816.F32 R32, R168, R182, R32 ;  /* 0x000000b6a820723c */ /* 0x000fe20000001820 */
[----:B------:R-:W1:Y:S07]  /*46e0*/  LDSM.16.M88.4 R168, [R212+0xc800] ;  /* 0x00c80000d4a8783b */ /* 0x000e6e0000000200 */
[-C--:B------:R-:W-:Y:S01]  /*46f0*/  HMMA.16816.F32 R4, R184, R188.reuse, R4 ;  /* 0x000000bcb804723c */ /* 0x080fe20000001804 */
[----:B------:R-:W4:Y:S07]  /*4700*/  LDSM.16.M88.4 R180, [R213+0x3000] ;  /* 0x00300000d5b4783b */ /* 0x000f2e0000000200 */
[C---:B------:R-:W-:Y:S08]  /*4710*/  HMMA.16816.F32 R8, R192.reuse, R188, R8 ;  /* 0x000000bcc008723c */ /* 0x040ff00000001808 */
        /* <DEDUP_REMOVED lines=8> */
[----:B------:R-:W2:Y:S07]  /*47a0*/  LDSM.16.M88.4 R164, [R209+0x10800] ;  /* 0x01080000d1a4783b */ /* 0x000eae0000000200 */
[-C--:B------:R-:W-:Y:S01]  /*47b0*/  HMMA.16816.F32 R4, R196, R200.reuse, R4 ;  /* 0x000000c8c404723c */ /* 0x080fe20000001804 */
[----:B------:R1:W3:Y:S07]  /*47c0*/  LDSM.16.M88.4 R184, [R0+0x2000] ;  /* 0x0020000000b8783b */ /* 0x0002ee0000000200 */
[C---:B------:R-:W-:Y:S08]  /*47d0*/  HMMA.16816.F32 R8, R204.reuse, R200, R8 ;  /* 0x000000c8cc08723c */ /* 0x040ff00000001808 */
[-C--:B------:R-:W-:Y:S08]  /*47e0*/  HMMA.16816.F32 R12, R204, R202.reuse, R12 ;  /* 0x000000cacc0c723c */ /* 0x080ff0000000180c */
[C---:B------:R-:W-:Y:S01]  /*47f0*/  HMMA.16816.F32 R16, R196.reuse, R202, R16 ;  /* 0x000000cac410723c */ /* 0x040fe20000001810 */
[----:B------:R-:W-:Y:S01]  /*4800*/  LDSM.16.M88.4 R200, [R210+0x10000] ;  /* 0x01000000d2c8783b */ /* 0x000fe20000000200 */
[----:B-1----:R-:W-:Y:S04]  /*4810*/  IMAD.U32 R0, RZ, RZ, UR41 ;  /* 0x00000029ff007e24 */ /* 0x002fe8000f8e00ff */
[----:B------:R-:W-:Y:S02]  /*4820*/  IMAD R0, R0, 0x4, R220 ;  /* 0x0000000400007824 */ /* 0x000fe400078e02dc */
[-C--:B------:R-:W-:Y:S08]  /*4830*/  HMMA.16816.F32 R20, R196, R168.reuse, R20 ;  /* 0x000000a8c414723c */ /* 0x080ff00000001814 */
[C---:B------:R-:W-:Y:S08]  /*4840*/  HMMA.16816.F32 R24, R204.reuse, R168, R24 ;  /* 0x000000a8cc18723c */ /* 0x040ff00000001818 */
[-C--:B------:R-:W-:Y:S01]  /*4850*/  HMMA.16816.F32 R28, R204, R170.reuse, R28 ;  /* 0x000000aacc1c723c */ /* 0x080fe2000000181c */
[----:B------:R-:W-:Y:S07]  /*4860*/  LDSM.16.M88.4 R204, [R3+0x3000] ;  /* 0x0030000003cc783b */ /* 0x000fee0000000200 */
[----:B------:R-:W-:Y:S01]  /*4870*/  HMMA.16816.F32 R32, R196, R170, R32 ;  /* 0x000000aac420723c */ /* 0x000fe20000001820 */
[----:B------:R-:W1:Y:S07]  /*4880*/  LDSM.16.M88.4 R168, [R211+0x10800] ;  /* 0x01080000d3a8783b */ /* 0x000e6e0000000200 */
[-C--:B------:R-:W-:Y:S01]  /*4890*/  HMMA.16816.F32 R4, R172, R176.reuse, R4 ;  /* 0x000000b0ac04723c */ /* 0x080fe20000001804 */
[----:B------:R2:W1:Y:S07]  /*48a0*/  LDSM.16.M88.4 R196, [R3+0x2000] ;  /* 0x0020000003c4783b */ /* 0x00046e0000000200 */
[C---:B----4-:R-:W-:Y:S08]  /*48b0*/  HMMA.16816.F32 R8, R180.reuse, R176, R8 ;  /* 0x000000b0b408723c */ /* 0x050ff00000001808 */
[-C--:B------:R-:W-:Y:S08]  /*48c0*/  HMMA.16816.F32 R12, R180, R178.reuse, R12 ;  /* 0x000000b2b40c723c */ /* 0x080ff0000000180c */
[C---:B------:R-:W-:Y:S01]  /*48d0*/  HMMA.16816.F32 R16, R172.reuse, R178, R16 ;  /* 0x000000b2ac10723c */ /* 0x040fe20000001810 */
[----:B------:R-:W-:Y:S03]  /*48e0*/  LDSM.16.M88.4 R176, [R2+0x3000] ;  /* 0x0030000002b0783b */ /* 0x000fe60000000200 */
[----:B--2---:R-:W-:Y:S04]  /*48f0*/  LOP3.LUT R3, R0, UR15, R249, 0x96, !PT ;  /* 0x0000000f00037c12 */ /* 0x004fe8000f8e96f9 */
[-C--:B------:R-:W-:Y:S08]  /*4900*/  HMMA.16816.F32 R20, R172, R164.reuse, R20 ;  /* 0x000000a4ac14723c */ /* 0x080ff00000001814 */
[C---:B------:R-:W-:Y:S08]  /*4910*/  HMMA.16816.F32 R24, R180.reuse, R164, R24 ;  /* 0x000000a4b418723c */ /* 0x040ff00000001818 */
[-C--:B------:R-:W-:Y:S03]  /*4920*/  HMMA.16816.F32 R28, R180, R166.reuse, R28 ;  /* 0x000000a6b41c723c */ /* 0x080fe6000000181c */
[----:B------:R-:W-:Y:S05]  /*4930*/  IMAD.WIDE.U32 R182, R244, -0x326172a9, RZ ;  /* 0xcd9e8d57f4b67825 */ /* 0x000fea00078e00ff */
[----:B------:R-:W-:Y:S01]  /*4940*/  HMMA.16816.F32 R32, R172, R166, R32 ;  /* 0x000000a6ac20723c */ /* 0x000fe20000001820 */
[----:B------:R-:W2:Y:S07]  /*4950*/  LDSM.16.M88.4 R164, [R210+0x10800] ;  /* 0x01080000d2a4783b */ /* 0x000eae0000000200 */
[-C--:B---3--:R-:W-:Y:S01]  /*4960*/  HMMA.16816.F32 R4, R184, R188.reuse, R4 ;  /* 0x000000bcb804723c */ /* 0x088fe20000001804 */
[----:B------:R-:W-:Y:S07]  /*4970*/  LDSM.16.M88.4 R172, [R212+0x10000] ;  /* 0x01000000d4ac783b */ /* 0x000fee0000000200 */
[C---:B------:R-:W-:Y:S04]  /*4980*/  HMMA.16816.F32 R8, R192.reuse, R188, R8 ;  /* 0x000000bcc008723c */ /* 0x040fe80000001808 */
[----:B------:R-:W-:Y:S04]  /*4990*/  LOP3.LUT R188, R218, UR17, R183, 0x96, !PT ;  /* 0x00000011dabc7c12 */ /* 0x000fe8000f8e96b7 */
[-C--:B------:R-:W-:Y:S03]  /*49a0*/  HMMA.16816.F32 R12, R192, R190.reuse, R12 ;  /* 0x000000bec00c723c */ /* 0x080fe6000000180c */
[----:B------:R-:W-:Y:S05]  /*49b0*/  IMAD.WIDE.U32 R188, R188, -0x2daee0ad, RZ ;  /* 0xd2511f53bcbc7825 */ /* 0x000fea00078e00ff */
[C---:B------:R-:W-:Y:S08]  /*49c0*/  HMMA.16816.F32 R16, R184.reuse, R190, R16 ;  /* 0x000000beb810723c */ /* 0x040ff00000001810 */
[-C--:B-1----:R-:W-:Y:S08]  /*49d0*/  HMMA.16816.F32 R20, R184, R168.reuse, R20 ;  /* 0x000000a8b814723c */ /* 0x082ff00000001814 */
[C---:B------:R-:W-:Y:S08]  /*49e0*/  HMMA.16816.F32 R24, R192.reuse, R168, R24 ;  /* 0x000000a8c018723c */ /* 0x040ff00000001818 */
[-C--:B------:R-:W-:Y:S08]  /*49f0*/  HMMA.16816.F32 R28, R192, R170.reuse, R28 ;  /* 0x000000aac01c723c */ /* 0x080ff0000000181c */
[----:B------:R-:W-:Y:S01]  /*4a00*/  HMMA.16816.F32 R32, R184, R170, R32 ;  /* 0x000000aab820723c */ /* 0x000fe20000001820 */
[----:B------:R1:W3:Y:S03]  /*4a10*/  LDSM.16.M88.4 R168, [R2+0x2000] ;  /* 0x0020000002a8783b */ /* 0x0002e60000000200 */
[----:B------:R-:W-:Y:S01]  /*4a20*/  LEA R184, R219, UR4, 0x1 ;  /* 0x00000004dbb87c11 */ /* 0x000fe2000f8e08ff */
[----:B------:R-:W-:Y:S03]  /*4a30*/  VIADD R186, R244, 0x2 ;  /* 0x00000002f4ba7836 */ /* 0x000fe60000000000 */
[-C--:B------:R-:W-:Y:S05]  /*4a40*/  HMMA.16816.F32 R4, R196, R200.reuse, R4 ;  /* 0x000000c8c404723c */ /* 0x080fea0000001804 */
[C---:B------:R-:W-:Y:S02]  /*4a50*/  VIADD R0, R184.reuse, 0x20000 ;  /* 0x00020000b8007836 */ /* 0x040fe40000000000 */
[----:B------:R-:W-:Y:S01]  /*4a60*/  VIADD R185, R184, 0x20020 ;  /* 0x00020020b8b97836 */ /* 0x000fe20000000000 */
[C---:B------:R-:W-:Y:S04]  /*4a70*/  HMMA.16816.F32 R8, R204.reuse, R200, R8 ;  /* 0x000000c8cc08723c */ /* 0x040fe80000001808 */
[----:B------:R-:W-:Y:S01]  /*4a80*/  @P4 VIADD R185, R0, 0xffffffe0 ;  /* 0xffffffe000b94836 */ /* 0x000fe20000000000 */
[----:B------:R-:W-:Y:S01]  /*4a90*/  LOP3.LUT R200, R248, UR59, R189, 0x96, !PT ;  /* 0x0000003bf8c87c12 */ /* 0x000fe2000f8e96bd */
[----:B------:R-:W-:Y:S02]  /*4aa0*/  IMAD.WIDE.U32 R186, R186, -0x326172a9, RZ ;  /* 0xcd9e8d57baba7825 */ /* 0x000fe400078e00ff */
[-C--:B------:R-:W-:Y:S03]  /*4ab0*/  HMMA.16816.F32 R12, R204, R202.reuse, R12 ;  /* 0x000000cacc0c723c */ /* 0x080fe6000000180c */
[----:B------:R-:W-:Y:S01]  /*4ac0*/  LOP3.LUT R180, R218, UR17, R187, 0x96, !PT ;  /* 0x00000011dab47c12 */ /* 0x000fe2000f8e96bb */
[----:B-1----:R-:W-:Y:S04]  /*4ad0*/  IMAD.WIDE.U32 R2, R3, -0x326172a9, RZ ;  /* 0xcd9e8d5703027825 */ /* 0x002fe800078e00ff */
[C---:B------:R-:W-:Y:S01]  /*4ae0*/  HMMA.16816.F32 R16, R196.reuse, R202, R16 ;  /* 0x000000cac410723c */ /* 0x040fe20000001810 */
[----:B------:R-:W4:Y:S03]  /*4af0*/  LDL R202, [R1] ;  /* 0x0000000001ca7983 */ /* 0x000f260000100800 */
[----:B------:R-:W-:Y:S01]  /*4b00*/  IMAD.WIDE.U32 R180, R180, -0x2daee0ad, RZ ;  /* 0xd2511f53b4b47825 */ /* 0x000fe200078e00ff */
[----:B------:R-:W-:Y:S03]  /*4b10*/  LOP3.LUT R192, R186, UR60, R3, 0x96, !PT ;  /* 0x0000003cbac07c12 */ /* 0x000fe6000f8e9603 */
[-C--:B--2---:R-:W-:Y:S03]  /*4b20*/  HMMA.16816.F32 R20, R196, R164.reuse, R20 ;  /* 0x000000a4c414723c */ /* 0x084fe60000001814 */
[----:B------:R-:W-:Y:S01]  /*4b30*/  LOP3.LUT R190, R248, UR59, R181, 0x96, !PT ;  /* 0x0000003bf8be7c12 */ /* 0x000fe2000f8e96b5 */
[----:B------:R-:W-:Y:S04]  /*4b40*/  IMAD.WIDE.U32 R192, R192, -0x2daee0ad, RZ ;  /* 0xd2511f53c0c07825 */ /* 0x000fe800078e00ff */
[C---:B------:R-:W-:Y:S01]  /*4b50*/  HMMA.16816.F32 R24, R204.reuse, R164, R24 ;  /* 0x000000a4cc18723c */ /* 0x040fe20000001818 */
[----:B------:R-:W-:Y:S03]  /*4b60*/  IMAD.U32 R164, RZ, RZ, UR41 ;  /* 0x00000029ffa47e24 */ /* 0x000fe6000f8e00ff */
[----:B------:R-:W-:Y:S01]  /*4b70*/  LOP3.LUT R165, R182, UR60, R3, 0x96, !PT ;  /* 0x0000003cb6a57c12 */ /* 0x000fe2000f8e9603 */
[----:B------:R-:W-:Y:S04]  /*4b80*/  IMAD.WIDE.U32 R190, R190, -0x326172a9, RZ ;  /* 0xcd9e8d57bebe7825 */ /* 0x000fe800078e00ff */
[----:B------:R-:W-:Y:S01]  /*4b90*/  FMUL.FTZ R3, R251, 1.4426950216293334961 ;  /* 0x3fb8aa3bfb037820 */ /* 0x000fe20000410000 */
[-C--:B------:R-:W-:Y:S01]  /*4ba0*/  HMMA.16816.F32 R28, R204, R166.reuse, R28 ;  /* 0x000000a6cc1c723c */ /* 0x080fe2000000181c */
[----:B------:R-:W-:Y:S02]  /*4bb0*/  IMAD.MOV.U32 R182, RZ, RZ, 0x20 ;  /* 0x00000020ffb67424 */ /* 0x000fe400078e00ff */
[----:B------:R-:W-:Y:S01]  /*4bc0*/  IMAD.SHL.U32 R218, R215, 0x2, RZ ;  /* 0x00000002d7da7824 */ /* 0x000fe200078e00ff */
[----:B------:R-:W-:Y:S01]  /*4bd0*/  LOP3.LUT R187, R2, UR58, R191, 0x96, !PT ;  /* 0x0000003a02bb7c12 */ /* 0x000fe2000f8e96bf */
[----:B------:R-:W-:Y:S01]  /*4be0*/  IMAD.WIDE.U32 R200, R200, -0x326172a9, RZ ;  /* 0xcd9e8d57c8c87825 */ /* 0x000fe200078e00ff */
[----:B------:R-:W-:Y:S02]  /*4bf0*/  @!P1 VIADDMNMX R182, R235, -R182, UR37, PT ;  /* 0x00000025ebb69e46 */ /* 0x000fe4000b8009b6 */
[----:B------:R-:W-:Y:S01]  /*4c00*/  HMMA.16816.F32 R32, R196, R166, R32 ;  /* 0x000000a6c420723c */ /* 0x000fe20000001820 */
[----:B------:R-:W2:Y:S01]  /*4c10*/  LDL R197, [R1+0xc] ;  /* 0x00000c0001c57983 */ /* 0x000ea20000100800 */
[----:B------:R-:W-:Y:S02]  /*4c20*/  IMAD.MOV.U32 R196, RZ, RZ, 0x10 ;  /* 0x00000010ffc47424 */ /* 0x000fe400078e00ff */
[----:B------:R-:W-:Y:S01]  /*4c30*/  @!P1 LOP3.LUT R0, R218, 0x6, RZ, 0xc0, !PT ;  /* 0x00000006da009812 */ /* 0x000fe200078ec0ff */
[----:B------:R-:W-:Y:S01]  /*4c40*/  IMAD.SHL.U32 R205, R215, 0x20, RZ ;  /* 0x00000020d7cd7824 */ /* 0x000fe200078e00ff */
[----:B------:R-:W-:Y:S02]  /*4c50*/  SHF.R.U32.HI R218, RZ, 0x1, R215 ;  /* 0x00000001ffda7819 */ /* 0x000fe400000116d7 */
[-C--:B---3--:R-:W-:Y:S05]  /*4c60*/  HMMA.16816.F32 R4, R168, R172.reuse, R4 ;  /* 0x000000aca804723c */ /* 0x088fea0000001804 */
[----:B------:R-:W-:Y:S02]  /*4c70*/  @!P1 LOP3.LUT R0, R0, 0x1e0, R218, 0xf8, !PT ;  /* 0x000001e000009812 */ /* 0x000fe400078ef8da */
[----:B------:R-:W-:Y:S01]  /*4c80*/  LOP3.LUT R194, R2, UR58, R201, 0x96, !PT ;  /* 0x0000003a02c27c12 */ /* 0x000fe2000f8e96c9 */
[C---:B------:R-:W-:Y:S04]  /*4c90*/  HMMA.16816.F32 R8, R176.reuse, R172, R8 ;  /* 0x000000acb008723c */ /* 0x040fe80000001808 */
[----:B------:R-:W-:Y:S02]  /*4ca0*/  @!P1 IMAD R0, R164, 0x80, R0 ;  /* 0x00000080a4009824 */ /* 0x000fe400078e0200 */
[----:B------:R-:W-:Y:S01]  /*4cb0*/  FMUL.FTZ R2, R252, 1.4426950216293334961 ;  /* 0x3fb8aa3bfc027820 */ /* 0x000fe20000410000 */
[----:B------:R-:W-:Y:S01]  /*4cc0*/  IMAD.WIDE.U32 R164, R165, -0x2daee0ad, RZ ;  /* 0xd2511f53a5a47825 */ /* 0x000fe200078e00ff */
[----:B------:R-:W-:Y:S01]  /*4cd0*/  FSEL R3, R3, RZ, P5 ;  /* 0x000000ff03037208 */ /* 0x000fe20002800000 */
[-C--:B------:R-:W-:Y:S03]  /*4ce0*/  HMMA.16816.F32 R12, R176, R174.reuse, R12 ;  /* 0x000000aeb00c723c */ /* 0x080fe6000000180c */
[----:B------:R-:W-:Y:S01]  /*4cf0*/  IMAD.WIDE.U32 R194, R194, -0x2daee0ad, RZ ;  /* 0xd2511f53c2c27825 */ /* 0x000fe200078e00ff */
[----:B------:R-:W-:Y:S02]  /*4d00*/  LOP3.LUT R191, R188, UR55, R165, 0x96, !PT ;  /* 0x00000037bcbf7c12 */ /* 0x000fe4000f8e96a5 */
[----:B------:R-:W-:Y:S01]  /*4d10*/  LOP3.LUT R188, R180, UR55, R193, 0x96, !PT ;  /* 0x00000037b4bc7c12 */ /* 0x000fe2000f8e96c1 */
[----:B------:R-:W-:Y:S01]  /*4d20*/  FMUL.FTZ R180, R250, 1.4426950216293334961 ;  /* 0x3fb8aa3bfab47820 */ /* 0x000fe20000410000 */
[C---:B------:R-:W-:Y:S04]  /*4d30*/  HMMA.16816.F32 R16, R168.reuse, R174, R16 ;  /* 0x000000aea810723c */ /* 0x040fe80000001810 */
[----:B------:R-:W-:Y:S01]  /*4d40*/  LOP3.LUT R189, R164, UR53, R195, 0x96, !PT ;  /* 0x00000035a4bd7c12 */ /* 0x000fe2000f8e96c3 */
[----:B------:R-:W-:Y:S01]  /*4d50*/  @!P1 VIADD R186, R0, 0x1 ;  /* 0x0000000100ba9836 */ /* 0x000fe20000000000 */
[----:B------:R-:W1:Y:S01]  /*4d60*/  LDSM.16.M88.4 R164, [R212+0x10800] ;  /* 0x01080000d4a4783b */ /* 0x000e620000000200 */
[----:B------:R-:W-:Y:S01]  /*4d70*/  FSEL R172, R2, RZ, P6 ;  /* 0x000000ff02ac7208 */ /* 0x000fe20003000000 */
[----:B------:R-:W-:Y:S01]  /*4d80*/  @!P1 VIADD R174, R0, 0x8 ;  /* 0x0000000800ae9836 */ /* 0x000fe20000000000 */
[----:B------:R-:W-:Y:S01]  /*4d90*/  SEL R196, R196, 0xfffffff0, !P0 ;  /* 0xfffffff0c4c47807 */ /* 0x000fe20004000000 */
[----:B------:R-:W-:Y:S01]  /*4da0*/  @!P1 VIADD R175, R0, 0x9 ;  /* 0x0000000900af9836 */ /* 0x000fe20000000000 */
[----:B------:R-:W-:Y:S04]  /*4db0*/  @!P1 ISETP.GE.AND P5, PT, R186, R182, PT ;  /* 0x000000b6ba00920c */ /* 0x000fe80003fa6270 */
[----:B------:R-:W-:Y:S01]  /*4dc0*/  @!P1 FSEL R5, R5, -INF , !P5 ;  /* 0xff80000005059808 */ /* 0x000fe20006800000 */
[-C--:B-1----:R-:W-:Y:S08]  /*4dd0*/  HMMA.16816.F32 R20, R168, R164.reuse, R20 ;  /* 0x000000a4a814723c */ /* 0x082ff00000001814 */
[C---:B------:R-:W-:Y:S08]  /*4de0*/  HMMA.16816.F32 R24, R176.reuse, R164, R24 ;  /* 0x000000a4b018723c */ /* 0x040ff00000001818 */
[-C--:B------:R-:W-:Y:S08]  /*4df0*/  HMMA.16816.F32 R28, R176, R166.reuse, R28 ;  /* 0x000000a6b01c723c */ /* 0x080ff0000000181c */
[----:B------:R-:W-:Y:S04]  /*4e00*/  HMMA.16816.F32 R32, R168, R166, R32 ;  /* 0x000000a6a820723c */ /* 0x000fe80000001820 */
[----:B------:R-:W-:Y:S04]  /*4e10*/  IMAD.WIDE.U32 R166, R189, -0x326172a9, RZ ;  /* 0xcd9e8d57bda67825 */ /* 0x000fe800078e00ff */
[C---:B----4-:R-:W-:Y:S01]  /*4e20*/  FMUL.FTZ R183, R202.reuse, 1.4426950216293334961 ;  /* 0x3fb8aa3bcab77820 */ /* 0x050fe20000410000 */
[----:B------:R-:W-:Y:S01]  /*4e30*/  FSETP.NEU.FTZ.AND P2, PT, R202, -INF , PT ;  /* 0xff800000ca00780b */ /* 0x000fe20003f5d000 */
[----:B------:R-:W-:Y:S03]  /*4e40*/  IMAD.MOV.U32 R202, RZ, RZ, 0x18 ;  /* 0x00000018ffca7424 */ /* 0x000fe600078e00ff */
[----:B------:R-:W-:Y:S02]  /*4e50*/  FSEL R183, R183, RZ, P2 ;  /* 0x000000ffb7b77208 */ /* 0x000fe40001000000 */
[----:B------:R-:W-:Y:S02]  /*4e60*/  FSETP.NEU.FTZ.AND P2, PT, R250, -INF , PT ;  /* 0xff800000fa00780b */ /* 0x000fe40003f5d000 */
[C---:B------:R-:W-:Y:S01]  /*4e70*/  @!P1 VIADDMNMX R181, R235.reuse, -R202, UR37, PT ;  /* 0x00000025ebb59e46 */ /* 0x040fe2000b8009ca */
[----:B------:R-:W-:Y:S01]  /*4e80*/  IMAD.MOV.U32 R202, RZ, RZ, 0x8 ;  /* 0x00000008ffca7424 */ /* 0x000fe200078e00ff */
[----:B------:R-:W-:Y:S02]  /*4e90*/  FSEL R2, R180, RZ, P2 ;  /* 0x000000ffb4027208 */ /* 0x000fe40001000000 */
[C---:B------:R-:W-:Y:S02]  /*4ea0*/  @!P1 ISETP.GE.AND P2, PT, R0.reuse, R182, PT ;  /* 0x000000b60000920c */ /* 0x040fe40003f46270 */
[-C--:B------:R-:W-:Y:S02]  /*4eb0*/  @!P1 ISETP.GE.AND P6, PT, R0, R181.reuse, PT ;  /* 0x000000b50000920c */ /* 0x080fe40003fc6270 */
[----:B------:R-:W-:Y:S02]  /*4ec0*/  @!P1 FSEL R4, R4, -INF , !P2 ;  /* 0xff80000004049808 */ /* 0x000fe40005000000 */
[C---:B------:R-:W-:Y:S02]  /*4ed0*/  @!P1 VIMNMX R180, PT, PT, R235.reuse, UR37, PT ;  /* 0x00000025ebb49c48 */ /* 0x040fe4000bfe0100 */
[----:B------:R-:W-:Y:S01]  /*4ee0*/  @!P1 FSEL R6, R6, -INF , !P6 ;  /* 0xff80000006069808 */ /* 0x000fe20007000000 */
[----:B------:R-:W-:Y:S01]  /*4ef0*/  FFMA.FTZ R4, R4, UR12, -R183 ;  /* 0x0000000c04047c23 */ /* 0x000fe200080108b7 */
[C---:B------:R-:W-:Y:S02]  /*4f00*/  @!P1 ISETP.GE.AND P2, PT, R186.reuse, R181, PT ;  /* 0x000000b5ba00920c */ /* 0x040fe40003f46270 */
[----:B------:R-:W-:Y:S01]  /*4f10*/  @!P1 ISETP.GE.AND P6, PT, R186, R180, PT ;  /* 0x000000b4ba00920c */ /* 0x000fe20003fc6270 */
[----:B------:R1:W3:Y:S01]  /*4f20*/  MUFU.EX2 R203, R4 ;  /* 0x0000000400cb7308 */ /* 0x0002e20000000800 */
[----:B------:R-:W-:Y:S01]  /*4f30*/  @!P1 VIADDMNMX R173, R235, R202, UR37, PT ;  /* 0x00000025ebad9e46 */ /* 0x000fe2000b8001ca */
[--C-:B------:R-:W-:Y:S01]  /*4f40*/  FFMA.FTZ R6, R6, UR12, -R172.reuse ;  /* 0x0000000c06067c23 */ /* 0x100fe200080108ac */
[----:B------:R-:W-:Y:S02]  /*4f50*/  @!P1 FSEL R7, R7, -INF , !P2 ;  /* 0xff80000007079808 */ /* 0x000fe40005000000 */
[----:B------:R-:W-:Y:S02]  /*4f60*/  @!P1 FSEL R9, R9, -INF , !P6 ;  /* 0xff80000009099808 */ /* 0x000fe40007000000 */
[-C--:B------:R-:W-:Y:S01]  /*4f70*/  @!P1 ISETP.GE.AND P2, PT, R186, R173.reuse, PT ;  /* 0x000000adba00920c */ /* 0x080fe20003f46270 */
[----:B------:R-:W-:Y:S01]  /*4f80*/  FFMA.FTZ R7, R7, UR12, -R172 ;  /* 0x0000000c07077c23 */ /* 0x000fe200080108ac */
[-C--:B------:R-:W-:Y:S01]  /*4f90*/  @!P1 ISETP.GE.AND P6, PT, R174, R180.reuse, PT ;  /* 0x000000b4ae00920c */ /* 0x080fe20003fc6270 */
[----:B------:R-:W-:Y:S01]  /*4fa0*/  FFMA.FTZ R9, R9, UR12, -R3 ;  /* 0x0000000c09097c23 */ /* 0x000fe20008010803 */
[----:B------:R-:W-:Y:S01]  /*4fb0*/  @!P1 ISETP.GE.AND P5, PT, R0, R180, PT ;  /* 0x000000b40000920c */ /* 0x000fe20003fa6270 */
[----:B------:R-:W-:Y:S01]  /*4fc0*/  MUFU.EX2 R226, R6 ;  /* 0x0000000600e27308 */ /* 0x000fe20000000800 */
[----:B------:R-:W-:Y:S02]  /*4fd0*/  @!P1 FSEL R11, R11, -INF , !P2 ;  /* 0xff8000000b0b9808 */ /* 0x000fe40005000000 */
[----:B------:R-:W-:Y:S01]  /*4fe0*/  @!P1 FSEL R12, R12, -INF , !P6 ;  /* 0xff8000000c0c9808 */ /* 0x000fe20007000000 */
[----:B-1----:R-:W-:Y:S01]  /*4ff0*/  FFMA.FTZ R4, R5, UR12, -R183 ;  /* 0x0000000c05047c23 */ /* 0x002fe200080108b7 */
[-C--:B------:R-:W-:Y:S01]  /*5000*/  @!P1 ISETP.GE.AND P2, PT, R174, R173.reuse, PT ;  /* 0x000000adae00920c */ /* 0x080fe20003f46270 */
[----:B------:R-:W-:Y:S01]  /*5010*/  @!P1 VIADD R5, R0, 0x10 ;  /* 0x0000001000059836 */ /* 0x000fe20000000000 */
[-C--:B------:R-:W-:Y:S03]  /*5020*/  @!P1 ISETP.GE.AND P6, PT, R175, R173.reuse, PT ;  /* 0x000000adaf00920c */ /* 0x080fe60003fc6270 */
[----:B------:R1:W4:Y:S01]  /*5030*/  MUFU.EX2 R204, R4 ;  /* 0x0000000400cc7308 */ /* 0x0003220000000800 */
[----:B------:R-:W-:Y:S01]  /*5040*/  @!P1 FSEL R8, R8, -INF , !P5 ;  /* 0xff80000008089808 */ /* 0x000fe20006800000 */
[--C-:B------:R-:W-:Y:S01]  /*5050*/  FFMA.FTZ R11, R11, UR12, -R2.reuse ;  /* 0x0000000c0b0b7c23 */ /* 0x100fe20008010802 */
[----:B------:R-:W-:Y:S01]  /*5060*/  @!P1 ISETP.GE.AND P5, PT, R0, R173, PT ;  /* 0x000000ad0000920c */ /* 0x000fe20003fa6270 */
[--C-:B------:R-:W-:Y:S01]  /*5070*/  FFMA.FTZ R12, R12, UR12, -R3.reuse ;  /* 0x0000000c0c0c7c23 */ /* 0x100fe20008010803 */
[----:B------:R-:W-:Y:S01]  /*5080*/  @!P1 FSEL R14, R14, -INF , !P2 ;  /* 0xff8000000e0e9808 */ /* 0x000fe20005000000 */
[----:B------:R-:W-:Y:S01]  /*5090*/  FFMA.FTZ R8, R8, UR12, -R3 ;  /* 0x0000000c08087c23 */ /* 0x000fe20008010803 */
[----:B------:R-:W-:Y:S03]  /*50a0*/  @!P1 FSEL R15, R15, -INF , !P6 ;  /* 0xff8000000f0f9808 */ /* 0x000fe60007000000 */
[----:B------:R-:W-:Y:S01]  /*50b0*/  MUFU.EX2 R230, R9 ;  /* 0x0000000900e67308 */ /* 0x000fe20000000800 */
[-C--:B------:R-:W-:Y:S01]  /*50c0*/  @!P1 ISETP.GE.AND P2, PT, R174, R181.reuse, PT ;  /* 0x000000b5ae00920c */ /* 0x080fe20003f46270 */
[--C-:B------:R-:W-:Y:S01]  /*50d0*/  FFMA.FTZ R14, R14, UR12, -R2.reuse ;  /* 0x0000000c0e0e7c23 */ /* 0x100fe20008010802 */
[----:B------:R-:W-:Y:S01]  /*50e0*/  @!P1 ISETP.GE.AND P6, PT, R175, R182, PT ;  /* 0x000000b6af00920c */ /* 0x000fe20003fc6270 */
[--C-:B------:R-:W-:Y:S01]  /*50f0*/  FFMA.FTZ R15, R15, UR12, -R2.reuse ;  /* 0x0000000c0f0f7c23 */ /* 0x100fe20008010802 */
[----:B------:R-:W-:Y:S02]  /*5100*/  @!P1 FSEL R10, R10, -INF , !P5 ;  /* 0xff8000000a0a9808 */ /* 0x000fe40006800000 */
[----:B------:R-:W-:Y:S03]  /*5110*/  @!P1 ISETP.GE.AND P5, PT, R175, R180, PT ;  /* 0x000000b4af00920c */ /* 0x000fe60003fa6270 */
[----:B------:R2:W-:Y:S01]  /*5120*/  MUFU.EX2 R231, R8 ;  /* 0x0000000800e77308 */ /* 0x0005e20000000800 */
[----:B-1----:R-:W-:Y:S01]  /*5130*/  @!P1 VIADD R4, R0, 0x11 ;  /* 0x0000001100049836 */ /* 0x002fe20000000000 */
[----:B------:R-:W-:Y:S01]  /*5140*/  @!P1 FSEL R17, R17, -INF , !P6 ;  /* 0xff80000011119808 */ /* 0x000fe20007000000 */
[----:B------:R-:W-:Y:S01]  /*5150*/  FFMA.FTZ R10, R10, UR12, -R2 ;  /* 0x0000000c0a0a7c23 */ /* 0x000fe20008010802 */
[----:B------:R-:W-:Y:S02]  /*5160*/  @!P1 FSEL R18, R18, -INF , !P2 ;  /* 0xff80000012129808 */ /* 0x000fe40005000000 */
[-C--:B------:R-:W-:Y:S01]  /*5170*/  @!P1 ISETP.GE.AND P6, PT, R5, R182.reuse, PT ;  /* 0x000000b60500920c */ /* 0x080fe20003fc6270 */
[--C-:B------:R-:W-:Y:S01]  /*5180*/  FFMA.FTZ R17, R17, UR12, -R183.reuse ;  /* 0x0000000c11117c23 */ /* 0x100fe200080108b7 */
[-C--:B------:R-:W-:Y:S02]  /*5190*/  @!P1 ISETP.GE.AND P2, PT, R4, R182.reuse, PT ;  /* 0x000000b60400920c */ /* 0x080fe40003f46270 */
[----:B------:R-:W-:Y:S01]  /*51a0*/  MUFU.EX2 R233, R10 ;  /* 0x0000000a00e97308 */ /* 0x000fe20000000800 */
[----:B------:R-:W-:Y:S01]  /*51b0*/  @!P1 FSEL R13, R13, -INF , !P5 ;  /* 0xff8000000d0d9808 */ /* 0x000fe20006800000 */
[--C-:B------:R-:W-:Y:S01]  /*51c0*/  FFMA.FTZ R18, R18, UR12, -R172.reuse ;  /* 0x0000000c12127c23 */ /* 0x100fe200080108ac */
[----:B------:R-:W-:Y:S02]  /*51d0*/  @!P1 ISETP.GE.AND P5, PT, R174, R182, PT ;  /* 0x000000b6ae00920c */ /* 0x000fe40003fa6270 */
[----:B------:R-:W-:Y:S02]  /*51e0*/  @!P1 FSEL R20, R20, -INF , !P6 ;  /* 0xff80000014149808 */ /* 0x000fe40007000000 */
[----:B------:R-:W-:Y:S03]  /*51f0*/  @!P1 FSEL R21, R21, -INF , !P2 ;  /* 0xff80000015159808 */ /* 0x000fe60005000000 */
[----:B------:R1:W4:Y:S01]  /*5200*/  MUFU.EX2 R225, R7 ;  /* 0x0000000700e17308 */ /* 0x0003220000000800 */
[-C--:B------:R-:W-:Y:S01]  /*5210*/  @!P1 ISETP.GE.AND P6, PT, R4, R181.reuse, PT ;  /* 0x000000b50400920c */ /* 0x080fe20003fc6270 */
[----:B--2---:R-:W-:Y:S01]  /*5220*/  IMAD.WIDE.U32 R8, R187, -0x2daee0ad, RZ ;  /* 0xd2511f53bb087825 */ /* 0x004fe200078e00ff */
[-C--:B------:R-:W-:Y:S02]  /*5230*/  @!P1 ISETP.GE.AND P2, PT, R5, R180.reuse, PT ;  /* 0x000000b40500920c */ /* 0x080fe40003f46270 */
[----:B------:R-:W-:Y:S01]  /*5240*/  @!P1 FSEL R16, R16, -INF , !P5 ;  /* 0xff80000010109808 */ /* 0x000fe20006800000 */
[--C-:B------:R-:W-:Y:S01]  /*5250*/  FFMA.FTZ R20, R20, UR12, -R183.reuse ;  /* 0x0000000c14147c23 */ /* 0x100fe200080108b7 */
[----:B------:R-:W-:Y:S03]  /*5260*/  @!P1 ISETP.GE.AND P5, PT, R175, R181, PT ;  /* 0x000000b5af00920c */ /* 0x000fe60003fa6270 */
[----:B------:R2:W-:Y:S01]  /*5270*/  MUFU.EX2 R232, R11 ;  /* 0x0000000b00e87308 */ /* 0x0005e20000000800 */
[----:B------:R-:W-:Y:S01]  /*5280*/  @!P1 FSEL R23, R23, -INF , !P6 ;  /* 0xff80000017179808 */ /* 0x000fe20007000000 */
[--C-:B------:R-:W-:Y:S01]  /*5290*/  FFMA.FTZ R16, R16, UR12, -R183.reuse ;  /* 0x0000000c10107c23 */ /* 0x100fe200080108b7 */
[----:B------:R-:W-:Y:S01]  /*52a0*/  @!P1 FSEL R24, R24, -INF , !P2 ;  /* 0xff80000018189808 */ /* 0x000fe20005000000 */
[----:B------:R-:W-:Y:S01]  /*52b0*/  FFMA.FTZ R21, R21, UR12, -R183 ;  /* 0x0000000c15157c23 */ /* 0x000fe200080108b7 */
[CC--:B------:R-:W-:Y:S01]  /*52c0*/  @!P1 ISETP.GE.AND P6, PT, R4.reuse, R180.reuse, PT ;  /* 0x000000b40400920c */ /* 0x0c0fe20003fc6270 */
[--C-:B------:R-:W-:Y:S01]  /*52d0*/  FFMA.FTZ R23, R23, UR12, -R172.reuse ;  /* 0x0000000c17177c23 */ /* 0x100fe200080108ac */
[----:B------:R-:W-:Y:S01]  /*52e0*/  @!P1 ISETP.GE.AND P2, PT, R4, R173, PT ;  /* 0x000000ad0400920c */ /* 0x000fe20003f46270 */
[C---:B------:R-:W-:Y:S01]  /*52f0*/  @!P1 VIADD R4, R0.reuse, 0x18 ;  /* 0x0000001800049836 */ /* 0x040fe20000000000 */
[----:B------:R-:W-:Y:S01]  /*5300*/  @!P1 FSEL R19, R19, -INF , !P5 ;  /* 0xff80000013139808 */ /* 0x000fe20006800000 */
[----:B------:R-:W-:Y:S01]  /*5310*/  @!P1 VIADD R0, R0, 0x19 ;  /* 0x0000001900009836 */ /* 0x000fe20000000000 */
[----:B------:R-:W-:Y:S01]  /*5320*/  @!P1 ISETP.GE.AND P5, PT, R5, R181, PT ;  /* 0x000000b50500920c */ /* 0x000fe20003fa6270 */
[----:B------:R3:W4:Y:S01]  /*5330*/  MUFU.EX2 R227, R12 ;  /* 0x0000000c00e37308 */ /* 0x0007220000000800 */
[----:B------:R-:W-:Y:S01]  /*5340*/  @!P1 FSEL R25, R25, -INF , !P6 ;  /* 0xff80000019199808 */ /* 0x000fe20007000000 */
[----:B-1----:R-:W-:Y:S01]  /*5350*/  IMAD.WIDE.U32 R6, R188, -0x326172a9, RZ ;  /* 0xcd9e8d57bc067825 */ /* 0x002fe200078e00ff */
[----:B------:R-:W-:Y:S02]  /*5360*/  @!P1 FSEL R22, R22, -INF , !P5 ;  /* 0xff80000016169808 */ /* 0x000fe40006800000 */
[-C--:B------:R-:W-:Y:S01]  /*5370*/  @!P1 ISETP.GE.AND P5, PT, R5, R173.reuse, PT ;  /* 0x000000ad0500920c */ /* 0x080fe20003fa6270 */
[--C-:B------:R-:W-:Y:S01]  /*5380*/  FFMA.FTZ R19, R19, UR12, -R172.reuse ;  /* 0x0000000c13137c23 */ /* 0x100fe200080108ac */
[-C--:B------:R-:W-:Y:S03]  /*5390*/  @!P1 ISETP.GE.AND P6, PT, R4, R180.reuse, PT ;  /* 0x000000b40400920c */ /* 0x080fe60003fc6270 */
[----:B------:R1:W-:Y:S01]  /*53a0*/  MUFU.EX2 R229, R14 ;  /* 0x0000000e00e57308 */ /* 0x0003e20000000800 */
[----:B------:R-:W-:Y:S01]  /*53b0*/  @!P1 FSEL R26, R26, -INF , !P5 ;  /* 0xff8000001a1a9808 */ /* 0x000fe20006800000 */
[----:B------:R-:W-:Y:S01]  /*53c0*/  FFMA.FTZ R22, R22, UR12, -R172 ;  /* 0x0000000c16167c23 */ /* 0x000fe200080108ac */
[----:B------:R-:W-:Y:S01]  /*53d0*/  @!P1 FSEL R28, R28, -INF , !P6 ;  /* 0xff8000001c1c9808 */ /* 0x000fe20007000000 */
[--C-:B------:R-:W-:Y:S01]  /*53e0*/  FFMA.FTZ R25, R25, UR12, -R3.reuse ;  /* 0x0000000c19197c23 */ /* 0x100fe20008010803 */
[----:B------:R-:W-:Y:S01]  /*53f0*/  @!P1 ISETP.GE.AND P5, PT, R0, R180, PT ;  /* 0x000000b40000920c */ /* 0x000fe20003fa6270 */
[--C-:B------:R-:W-:Y:S01]  /*5400*/  FFMA.FTZ R24, R24, UR12, -R3.reuse ;  /* 0x0000000c18187c23 */ /* 0x100fe20008010803 */
[-C--:B------:R-:W-:Y:S03]  /*5410*/  @!P1 ISETP.GE.AND P6, PT, R0, R173.reuse, PT ;  /* 0x000000ad0000920c */ /* 0x080fe60003fc6270 */
[----:B------:R-:W-:Y:S01]  /*5420*/  MUFU.EX2 R228, R15 ;  /* 0x0000000f00e47308 */ /* 0x000fe20000000800 */
[----:B------:R-:W-:Y:S01]  /*5430*/  @!P1 FSEL R29, R29, -INF , !P5 ;  /* 0xff8000001d1d9808 */ /* 0x000fe20006800000 */
[--C-:B------:R-:W-:Y:S01]  /*5440*/  FFMA.FTZ R26, R26, UR12, -R2.reuse ;  /* 0x0000000c1a1a7c23 */ /* 0x100fe20008010802 */
[----:B------:R-:W-:Y:S01]  /*5450*/  @!P1 FSEL R31, R31, -INF , !P6 ;  /* 0xff8000001f1f9808 */ /* 0x000fe20007000000 */
[----:B------:R-:W-:Y:S01]  /*5460*/  FFMA.FTZ R28, R28, UR12, -R3 ;  /* 0x0000000c1c1c7c23 */ /* 0x000fe20008010803 */
[----:B------:R-:W-:Y:S02]  /*5470*/  @!P1 FSEL R27, R27, -INF , !P2 ;  /* 0xff8000001b1b9808 */ /* 0x000fe40005000000 */
[C---:B------:R-:W-:Y:S03]  /*5480*/  @!P1 ISETP.GE.AND P2, PT, R4.reuse, R173, PT ;  /* 0x000000ad0400920c */ /* 0x040fe60003f46270 */
[----:B------:R-:W-:Y:S01]  /*5490*/  MUFU.EX2 R221, R18 ;  /* 0x0000001200dd7308 */ /* 0x000fe20000000800 */
[CC--:B------:R-:W-:Y:S01]  /*54a0*/  @!P1 ISETP.GE.AND P5, PT, R4.reuse, R182.reuse, PT ;  /* 0x000000b60400920c */ /* 0x0c0fe20003fa6270 */
[----:B------:R-:W-:Y:S01]  /*54b0*/  FFMA.FTZ R27, R27, UR12, -R2 ;  /* 0x0000000c1b1b7c23 */ /* 0x000fe20008010802 */
[-C--:B------:R-:W-:Y:S01]  /*54c0*/  @!P1 ISETP.GE.AND P6, PT, R4, R181.reuse, PT ;  /* 0x000000b50400920c */ /* 0x080fe20003fc6270 */
[----:B------:R-:W-:Y:S01]  /*54d0*/  IMAD.WIDE.U32 R4, R191, -0x326172a9, RZ ;  /* 0xcd9e8d57bf047825 */ /* 0x000fe200078e00ff */
[----:B------:R-:W-:Y:S02]  /*54e0*/  LOP3.LUT R10, R192, UR53, R9, 0x96, !PT ;  /* 0x00000035c00a7c12 */ /* 0x000fe4000f8e9609 */
[----:B------:R-:W-:Y:S03]  /*54f0*/  LOP3.LUT R164, R190, UR54, R7, 0x96, !PT ;  /* 0x00000036bea47c12 */ /* 0x000fe6000f8e9607 */
[----:B------:R-:W-:Y:S01]  /*5500*/  MUFU.EX2 R192, R17 ;  /* 0x0000001100c07308 */ /* 0x000fe20000000800 */
[----:B------:R-:W-:Y:S01]  /*5510*/  LOP3.LUT R168, R4, UR52, R167, 0x96, !PT ;  /* 0x0000003404a87c12 */ /* 0x000fe2000f8e96a7 */
[----:B--2---:R-:W-:Y:S01]  /*5520*/  IMAD.WIDE.U32 R10, R10, -0x326172a9, RZ ;  /* 0xcd9e8d570a0a7825 */ /* 0x004fe200078e00ff */
[----:B------:R-:W-:Y:S02]  /*5530*/  LOP3.LUT R5, R200, UR54, R5, 0x96, !PT ;  /* 0x00000036c8057c12 */ /* 0x000fe4000f8e9605 */
[----:B------:R-:W-:Y:S01]  /*5540*/  @!P1 FSEL R30, R30, -INF , !P2 ;  /* 0xff8000001e1e9808 */ /* 0x000fe20005000000 */
[----:B------:R-:W-:Y:S01]  /*5550*/  IMAD.WIDE.U32 R168, R168, -0x2daee0ad, RZ ;  /* 0xd2511f53a8a87825 */ /* 0x000fe200078e00ff */
[----:B------:R-:W-:Y:S03]  /*5560*/  @!P1 FSEL R32, R32, -INF , !P5 ;  /* 0xff80000020209808 */ /* 0x000fe60006800000 */
[----:B------:R-:W-:Y:S01]  /*5570*/  MUFU.EX2 R219, R19 ;  /* 0x0000001300db7308 */ /* 0x000fe20000000800 */
[C---:B------:R-:W-:Y:S01]  /*5580*/  @!P1 ISETP.GE.AND P2, PT, R0.reuse, R182, PT ;  /* 0x000000b60000920c */ /* 0x040fe20003f46270 */
[----:B------:R-:W-:Y:S01]  /*5590*/  IMAD.WIDE.U32 R4, R5, -0x2daee0ad, RZ ;  /* 0xd2511f5305047825 */ /* 0x000fe200078e00ff */
[----:B------:R-:W-:Y:S03]  /*55a0*/  @!P1 ISETP.GE.AND P5, PT, R0, R181, PT ;  /* 0x000000b50000920c */ /* 0x000fe60003fa6270 */
[----:B------:R-:W-:Y:S01]  /*55b0*/  FFMA.FTZ R0, R13, UR12, -R3 ;  /* 0x0000000c0d007c23 */ /* 0x000fe20008010803 */
[----:B---3--:R-:W-:Y:S01]  /*55c0*/  LOP3.LUT R12, R6, UR52, R11, 0x96, !PT ;  /* 0x00000034060c7c12 */ /* 0x008fe2000f8e960b */
[----:B------:R-:W-:Y:S01]  /*55d0*/  IMAD.WIDE.U32 R164, R164, -0x2daee0ad, RZ ;  /* 0xd2511f53a4a47825 */ /* 0x000fe200078e00ff */
[----:B------:R-:W-:Y:S01]  /*55e0*/  LOP3.LUT R6, R4, UR44, R169, 0x96, !PT ;  /* 0x0000002c04067c12 */ /* 0x000fe2000f8e96a9 */
[----:B------:R2:W3:Y:S01]  /*55f0*/  MUFU.EX2 R224, R0 ;  /* 0x0000000000e07308 */ /* 0x0004e20000000800 */
[----:B------:R-:W-:Y:S01]  /*5600*/  LOP3.LUT R5, R194, UR48, R5, 0x96, !PT ;  /* 0x00000030c2057c12 */ /* 0x000fe2000f8e9605 */
[----:B------:R-:W-:Y:S01]  /*5610*/  IMAD.WIDE.U32 R12, R12, -0x2daee0ad, RZ ;  /* 0xd2511f530c0c7825 */ /* 0x000fe200078e00ff */
[----:B------:R-:W-:Y:S02]  /*5620*/  LOP3.LUT R8, R8, UR48, R165, 0x96, !PT ;  /* 0x0000003008087c12 */ /* 0x000fe4000f8e96a5 */
[----:B------:R-:W-:Y:S01]  /*5630*/  @!P1 FSEL R33, R33, -INF , !P2 ;  /* 0xff80000021219808 */ /* 0x000fe20005000000 */
[----:B------:R-:W-:Y:S01]  /*5640*/  IMAD.WIDE.U32 R4, R5, -0x326172a9, RZ ;  /* 0xcd9e8d5705047825 */ /* 0x000fe200078e00ff */
[----:B------:R-:W-:Y:S03]  /*5650*/  LOP3.LUT R164, R164, UR44, R13, 0x96, !PT ;  /* 0x0000002ca4a47c12 */ /* 0x000fe6000f8e960d */
[----:B------:R-:W3:Y:S01]  /*5660*/  MUFU.EX2 R194, R16 ;  /* 0x0000001000c27308 */ /* 0x000ee20000000800 */
[----:B------:R-:W-:Y:S01]  /*5670*/  @!P1 FSEL R34, R34, -INF , !P6 ;  /* 0xff80000022229808 */ /* 0x000fe20007000000 */
[----:B------:R-:W-:Y:S01]  /*5680*/  IMAD.WIDE.U32 R6, R6, -0x326172a9, RZ ;  /* 0xcd9e8d5706067825 */ /* 0x000fe200078e00ff */
[----:B------:R-:W-:Y:S02]  /*5690*/  LOP3.LUT R166, R166, UR47, R5, 0x96, !PT ;  /* 0x0000002fa6a67c12 */ /* 0x000fe4000f8e9605 */
[----:B------:R-:W-:Y:S01]  /*56a0*/  @!P1 FSEL R35, R35, -INF , !P5 ;  /* 0xff80000023239808 */ /* 0x000fe20006800000 */
[----:B------:R-:W-:Y:S01]  /*56b0*/  IMAD.WIDE.U32 R8, R8, -0x326172a9, RZ ;  /* 0xcd9e8d5708087825 */ /* 0x000fe200078e00ff */
[----:B------:R-:W-:Y:S03]  /*56c0*/  LOP3.LUT R7, R4, UR39, R7, 0x96, !PT ;  /* 0x0000002704077c12 */ /* 0x000fe6000f8e9607 */
[----:B------:R-:W3:Y:S01]  /*56d0*/  MUFU.EX2 R188, R20 ;  /* 0x0000001400bc7308 */ /* 0x000ee20000000800 */
[----:B------:R-:W-:Y:S01]  /*56e0*/  PRMT R11, R6, 0x7770, RZ ;  /* 0x00007770060b7816 */ /* 0x000fe200000000ff */
[----:B------:R-:W-:Y:S01]  /*56f0*/  IMAD.WIDE.U32 R4, R164, -0x326172a9, RZ ;  /* 0xcd9e8d57a4047825 */ /* 0x000fe200078e00ff */
[----:B------:R-:W-:Y:S02]  /*5700*/  LOP3.LUT R165, R10, UR47, R9, 0x96, !PT ;  /* 0x0000002f0aa57c12 */ /* 0x000fe4000f8e9609 */
[----:B------:R-:W-:Y:S01]  /*5710*/  LOP3.LUT R9, R7, 0xffff, RZ, 0xc0, !PT ;  /* 0x0000ffff07097812 */ /* 0x000fe200078ec0ff */
[--C-:B------:R-:W-:Y:S01]  /*5720*/  FFMA.FTZ R32, R32, UR12, -R183.reuse ;  /* 0x0000000c20207c23 */ /* 0x100fe200080108b7 */
[C---:B------:R-:W-:Y:S03]  /*5730*/  PRMT R10, R6.reuse, 0x7771, RZ ;  /* 0x00007771060a7816 */ /* 0x040fe600000000ff */
[----:B------:R-:W3:Y:S01]  /*5740*/  MUFU.EX2 R191, R21 ;  /* 0x0000001500bf7308 */ /* 0x000ee20000000800 */
[C---:B-1----:R-:W-:Y:S01]  /*5750*/  PRMT R14, R6.reuse, 0x7772, RZ ;  /* 0x00007772060e7816 */ /* 0x042fe200000000ff */
[----:B------:R-:W-:Y:S01]  /*5760*/  FFMA.FTZ R183, R33, UR12, -R183 ;  /* 0x0000000c21b77c23 */ /* 0x000fe200080108b7 */
[----:B------:R-:W-:Y:S01]  /*5770*/  PRMT R13, R6, 0x7773, RZ ;  /* 0x00007773060d7816 */ /* 0x000fe200000000ff */
[----:B------:R-:W-:Y:S01]  /*5780*/  FFMA.FTZ R3, R29, UR12, -R3 ;  /* 0x0000000c1d037c23 */ /* 0x000fe20008010803 */
[----:B--2---:R-:W-:Y:S01]  /*5790*/  LOP3.LUT R0, R8, UR39, R5, 0x96, !PT ;  /* 0x0000002708007c12 */ /* 0x004fe2000f8e9605 */
[--C-:B------:R-:W-:Y:S01]  /*57a0*/  FFMA.FTZ R34, R34, UR12, -R172.reuse ;  /* 0x0000000c22227c23 */ /* 0x100fe200080108ac */
[----:B------:R-:W-:Y:S03]  /*57b0*/  LOP3.LUT R6, R7, 0xff, RZ, 0xc0, !PT ;  /* 0x000000ff07067812 */ /* 0x000fe600078ec0ff */
[----:B------:R-:W1:Y:S01]  /*57c0*/  MUFU.EX2 R200, R23 ;  /* 0x0000001700c87308 */ /* 0x000e620000000800 */
[----:B------:R-:W-:Y:S01]  /*57d0*/  SHF.R.U32.HI R5, RZ, 0x8, R9 ;  /* 0x00000008ff057819 */ /* 0x000fe20000011609 */
[----:B------:R-:W-:Y:S01]  /*57e0*/  FFMA.FTZ R172, R35, UR12, -R172 ;  /* 0x0000000c23ac7c23 */ /* 0x000fe200080108ac */
[----:B------:R-:W-:Y:S01]  /*57f0*/  ISETP.LE.U32.AND P2, PT, R6, UR9, PT ;  /* 0x0000000906007c0c */ /* 0x000fe2000bf43070 */
[--C-:B------:R-:W-:Y:S01]  /*5800*/  FFMA.FTZ R30, R30, UR12, -R2.reuse ;  /* 0x0000000c1e1e7c23 */ /* 0x100fe20008010802 */
[----:B------:R-:W-:Y:S01]  /*5810*/  LOP3.LUT R5, R5, 0xffff, RZ, 0xc0, !PT ;  /* 0x0000ffff05057812 */ /* 0x000fe200078ec0ff */
[----:B------:R-:W-:Y:S01]  /*5820*/  FFMA.FTZ R2, R31, UR12, -R2 ;  /* 0x0000000c1f027c23 */ /* 0x000fe20008010802 */
[----:B------:R-:W-:Y:S03]  /*5830*/  PRMT R6, R7, 0x7632, R6 ;  /* 0x0000763207067816 */ /* 0x000fe60000000006 */
[----:B------:R-:W2:Y:S01]  /*5840*/  MUFU.EX2 R207, R22 ;  /* 0x0000001600cf7308 */ /* 0x000ea20000000800 */
[----:B------:R-:W-:Y:S02]  /*5850*/  ISETP.LE.U32.AND P6, PT, R5, UR9, PT ;  /* 0x0000000905007c0c */ /* 0x000fe4000bfc3070 */
[----:B------:R-:W-:Y:S02]  /*5860*/  LOP3.LUT R6, R6, 0xff, RZ, 0xc0, !PT ;  /* 0x000000ff06067812 */ /* 0x000fe400078ec0ff */
[----:B------:R-:W-:Y:S02]  /*5870*/  LOP3.LUT R5, R0, 0xffff, RZ, 0xc0, !PT ;  /* 0x0000ffff00057812 */ /* 0x000fe400078ec0ff */
[----:B------:R-:W-:Y:S01]  /*5880*/  ISETP.LE.U32.AND P1, PT, R6, UR9, PT ;  /* 0x0000000906007c0c */ /* 0x000fe2000bf23070 */
[----:B------:R-:W-:Y:S01]  /*5890*/  @!P2 FADD.FTZ R203, -R203, -RZ ;  /* 0x800000ffcbcba221 */ /* 0x000fe20000010100 */
[----:B------:R-:W-:Y:S01]  /*58a0*/  SHF.R.U32.HI R7, RZ, 0x18, R7 ;  /* 0x00000018ff077819 */ /* 0x000fe20000011607 */
[----:B------:R-:W-:Y:S01]  /*58b0*/  MUFU.EX2 R218, R25 ;  /* 0x0000001900da7308 */ /* 0x000fe20000000800 */
[----:B------:R-:W-:Y:S02]  /*58c0*/  LOP3.LUT R6, R0, 0xff, RZ, 0xc0, !PT ;  /* 0x000000ff00067812 */ /* 0x000fe400078ec0ff */
[----:B------:R-:W-:Y:S01]  /*58d0*/  SHF.R.U32.HI R5, RZ, 0x8, R5 ;  /* 0x00000008ff057819 */ /* 0x000fe20000011605 */
[----:B----4-:R-:W-:Y:S01]  /*58e0*/  @!P6 FADD.FTZ R204, -R204, -RZ ;  /* 0x800000ffcccce221 */ /* 0x010fe20000010100 */
[----:B------:R-:W-:Y:S02]  /*58f0*/  ISETP.LE.U32.AND P5, PT, R7, UR9, PT ;  /* 0x0000000907007c0c */ /* 0x000fe4000bfa3070 */
[----:B------:R-:W-:Y:S03]  /*5900*/  ISETP.LE.U32.AND P2, PT, R6, UR9, PT ;  /* 0x0000000906007c0c */ /* 0x000fe6000bf43070 */
[----:B------:R-:W4:Y:S01]  /*5910*/  MUFU.EX2 R220, R24 ;  /* 0x0000001800dc7308 */ /* 0x000f220000000800 */
[----:B------:R-:W-:Y:S01]  /*5920*/  LOP3.LUT R5, R5, 0xffff, RZ, 0xc0, !PT ;  /* 0x0000ffff05057812 */ /* 0x000fe200078ec0ff */
[----:B------:R-:W-:Y:S01]  /*5930*/  @!P1 FADD.FTZ R226, -R226, -RZ ;  /* 0x800000ffe2e29221 */ /* 0x000fe20000010100 */
[----:B------:R-:W-:Y:S02]  /*5940*/  PRMT R6, R0, 0x7632, R6 ;  /* 0x0000763200067816 */ /* 0x000fe40000000006 */
[----:B------:R-:W-:Y:S02]  /*5950*/  ISETP.LE.U32.AND P6, PT, R5, UR9, PT ;  /* 0x0000000905007c0c */ /* 0x000fe4000bfc3070 */
[----:B------:R-:W-:Y:S03]  /*5960*/  PRMT R5, R4, 0x7770, RZ ;  /* 0x0000777004057816 */ /* 0x000fe600000000ff */
[----:B------:R-:W-:Y:S01]  /*5970*/  MUFU.EX2 R223, R26 ;  /* 0x0000001a00df7308 */ /* 0x000fe20000000800 */
[----:B------:R-:W-:Y:S01]  /*5980*/  SHF.R.U32.HI R0, RZ, 0x18, R0 ;  /* 0x00000018ff007819 */ /* 0x000fe20000011600 */
[----:B------:R-:W-:Y:S01]  /*5990*/  @!P5 FADD.FTZ R225, -R225, -RZ ;  /* 0x800000ffe1e1d221 */ /* 0x000fe20000010100 */
[----:B------:R-:W-:Y:S01]  /*59a0*/  ISETP.LE.U32.AND P1, PT, R5, UR9, PT ;  /* 0x0000000905007c0c */ /* 0x000fe2000bf23070 */
[----:B------:R-:W-:Y:S01]  /*59b0*/  @!P2 FADD.FTZ R231, -R231, -RZ ;  /* 0x800000ffe7e7a221 */ /* 0x000fe20000010100 */
[----:B------:R-:W-:Y:S01]  /*59c0*/  LOP3.LUT R5, R6, 0xff, RZ, 0xc0, !PT ;  /* 0x000000ff06057812 */ /* 0x000fe200078ec0ff */
[----:B------:R-:W-:Y:S01]  /*59d0*/  IMAD.WIDE.U32 R6, R166, -0x2daee0ad, RZ ;  /* 0xd2511f53a6067825 */ /* 0x000fe200078e00ff */
[----:B------:R-:W-:Y:S03]  /*59e0*/  ISETP.LE.U32.AND P2, PT, R0, UR9, PT ;  /* 0x0000000900007c0c */ /* 0x000fe6000bf43070 */
[----:B------:R-:W4:Y:S01]  /*59f0*/  MUFU.EX2 R222, R27 ;  /* 0x0000001b00de7308 */ /* 0x000f220000000800 */
[----:B------:R-:W-:Y:S01]  /*5a00*/  ISETP.LE.U32.AND P5, PT, R5, UR9, PT ;  /* 0x0000000905007c0c */ /* 0x000fe2000bfa3070 */
[----:B------:R-:W-:Y:S01]  /*5a10*/  @!P6 FADD.FTZ R230, -R230, -RZ ;  /* 0x800000ffe6e6e221 */ /* 0x000fe20000010100 */
[----:B------:R-:W-:Y:S02]  /*5a20*/  PRMT R0, R4, 0x7771, RZ ;  /* 0x0000777104007816 */ /* 0x000fe400000000ff */
[----:B------:R-:W-:Y:S02]  /*5a30*/  LOP3.LUT R7, R168, UR24, R7, 0x96, !PT ;  /* 0x00000018a8077c12 */ /* 0x000fe4000f8e9607 */
[----:B------:R-:W-:Y:S01]  /*5a40*/  ISETP.GT.U32.AND P6, PT, R0, UR9, PT ;  /* 0x0000000900007c0c */ /* 0x000fe2000bfc4070 */
[----:B------:R-:W-:Y:S01]  /*5a50*/  @!P1 FADD.FTZ R227, -R227, -RZ ;  /* 0x800000ffe3e39221 */ /* 0x000fe20000010100 */
[C---:B------:R-:W-:Y:S01]  /*5a60*/  PRMT R0, R4.reuse, 0x7772, RZ ;  /* 0x0000777204007816 */ /* 0x040fe200000000ff */
[----:B------:R-:W4:Y:S01]  /*5a70*/  MUFU.EX2 R186, R183 ;  /* 0x000000b700ba7308 */ /* 0x000f220000000800 */
[----:B------:R-:W-:Y:S01]  /*5a80*/  PRMT R4, R4, 0x7773, RZ ;  /* 0x0000777304047816 */ /* 0x000fe200000000ff */
[----:B------:R-:W-:Y:S01]  /*5a90*/  @!P2 FADD.FTZ R232, -R232, -RZ ;  /* 0x800000ffe8e8a221 */ /* 0x000fe20000010100 */
[----:B------:R-:W-:Y:S01]  /*5aa0*/  ISETP.LE.U32.AND P1, PT, R11, UR9, PT ;  /* 0x000000090b007c0c */ /* 0x000fe2000bf23070 */
[----:B------:R-:W-:Y:S01]  /*5ab0*/  @!P5 FADD.FTZ R233, -R233, -RZ ;  /* 0x800000ffe9e9d221 */ /* 0x000fe20000010100 */
[----:B------:R-:W-:Y:S01]  /*5ac0*/  ISETP.GT.U32.AND P2, PT, R4, UR9, PT ;  /* 0x0000000904007c0c */ /* 0x000fe2000bf44070 */
[----:B------:R-:W-:Y:S01]  /*5ad0*/  IMAD.WIDE.U32 R4, R165, -0x2daee0ad, RZ ;  /* 0xd2511f53a5047825 */ /* 0x000fe200078e00ff */
[----:B------:R-:W-:Y:S03]  /*5ae0*/  ISETP.GT.U32.AND P5, PT, R0, UR9, PT ;  /* 0x0000000900007c0c */ /* 0x000fe6000bfa4070 */
[----:B------:R-:W-:Y:S01]  /*5af0*/  MUFU.EX2 R193, R3 ;  /* 0x0000000300c17308 */ /* 0x000fe20000000800 */
[C---:B------:R-:W-:Y:S01]  /*5b00*/  LOP3.LUT R8, R7.reuse, 0xff, RZ, 0xc0, !PT ;  /* 0x000000ff07087812 */ /* 0x040fe200078ec0ff */
[----:B---3--:R-:W-:Y:S01]  /*5b10*/  @P6 FADD.FTZ R224, -R224, -RZ ;  /* 0x800000ffe0e06221 */ /* 0x008fe20000010100 */
[----:B------:R-:W-:Y:S02]  /*5b20*/  ISETP.GT.U32.AND P6, PT, R10, UR9, PT ;  /* 0x000000090a007c0c */ /* 0x000fe4000bfc4070 */
[----:B------:R-:W-:Y:S02]  /*5b30*/  LOP3.LUT R0, R12, UR24, R5, 0x96, !PT ;  /* 0x000000180c007c12 */ /* 0x000fe4000f8e9605 */
[----:B------:R-:W-:Y:S01]  /*5b40*/  LOP3.LUT R5, R7, 0xffff, RZ, 0xc0, !PT ;  /* 0x0000ffff07057812 */ /* 0x000fe200078ec0ff */
[----:B------:R-:W-:Y:S01]  /*5b50*/  @!P1 FADD.FTZ R194, -R194, -RZ ;  /* 0x800000ffc2c29221 */ /* 0x000fe20000010100 */
[----:B------:R-:W-:Y:S01]  /*5b60*/  ISETP.LE.U32.AND P1, PT, R8, UR9, PT ;  /* 0x0000000908007c0c */ /* 0x000fe2000bf23070 */
[----:B------:R-:W-:Y:S01]  /*5b70*/  @P2 FADD.FTZ R228, -R228, -RZ ;  /* 0x800000ffe4e42221 */ /* 0x000fe20000010100 */
[----:B------:R-:W-:Y:S01]  /*5b80*/  SHF.R.U32.HI R5, RZ, 0x8, R5 ;  /* 0x00000008ff057819 */ /* 0x000fe20000011605 */
[----:B------:R-:W-:Y:S01]  /*5b90*/  @P5 FADD.FTZ R229, -R229, -RZ ;  /* 0x800000ffe5e55221 */ /* 0x000fe20000010100 */
[----:B------:R-:W-:Y:S01]  /*5ba0*/  ISETP.GT.U32.AND P5, PT, R14, UR9, PT ;  /* 0x000000090e007c0c */ /* 0x000fe2000bfa4070 */
[----:B------:R-:W3:Y:S01]  /*5bb0*/  MUFU.EX2 R187, R32 ;  /* 0x0000002000bb7308 */ /* 0x000ee20000000800 */
[----:B------:R-:W-:Y:S01]  /*5bc0*/  ISETP.GT.U32.AND P2, PT, R13, UR9, PT ;  /* 0x000000090d007c0c */ /* 0x000fe2000bf44070 */
[----:B------:R-:W-:Y:S01]  /*5bd0*/  @P6 FADD.FTZ R192, -R192, -RZ ;  /* 0x800000ffc0c06221 */ /* 0x000fe20000010100 */
[----:B------:R-:W-:Y:S02]  /*5be0*/  LOP3.LUT R5, R5, 0xffff, RZ, 0xc0, !PT ;  /* 0x0000ffff05057812 */ /* 0x000fe400078ec0ff */
[--C-:B------:R-:W-:Y:S02]  /*5bf0*/  SHF.R.U32.HI R8, RZ, 0x18, R7.reuse ;  /* 0x00000018ff087819 */ /* 0x100fe40000011607 */
[----:B------:R-:W-:Y:S01]  /*5c00*/  ISETP.LE.U32.AND P6, PT, R5, UR9, PT ;  /* 0x0000000905007c0c */ /* 0x000fe2000bfc3070 */
[----:B------:R-:W-:Y:S01]  /*5c10*/  @!P1 FADD.FTZ R188, -R188, -RZ ;  /* 0x800000ffbcbc9221 */ /* 0x000fe20000010100 */
[----:B------:R-:W-:Y:S01]  /*5c20*/  PRMT R7, R7, 0x7632, R7 ;  /* 0x0000763207077816 */ /* 0x000fe20000000007 */
[----:B------:R-:W-:Y:S01]  /*5c30*/  MUFU.EX2 R189, R172 ;  /* 0x000000ac00bd7308 */ /* 0x000fe20000000800 */
[----:B------:R-:W-:Y:S01]  /*5c40*/  LOP3.LUT R5, R0, 0xffff, RZ, 0xc0, !PT ;  /* 0x0000ffff00057812 */ /* 0x000fe200078ec0ff */
[----:B------:R-:W-:Y:S01]  /*5c50*/  @P5 FADD.FTZ R221, -R221, -RZ ;  /* 0x800000ffdddd5221 */ /* 0x000fe20000010100 */
[----:B------:R-:W-:Y:S01]  /*5c60*/  LOP3.LUT R7, R7, 0xff, RZ, 0xc0, !PT ;  /* 0x000000ff07077812 */ /* 0x000fe200078ec0ff */
[----:B------:R-:W-:Y:S01]  /*5c70*/  @P2 FADD.FTZ R219, -R219, -RZ ;  /* 0x800000ffdbdb2221 */ /* 0x000fe20000010100 */
[----:B------:R-:W-:Y:S02]  /*5c80*/  SHF.R.U32.HI R5, RZ, 0x8, R5 ;  /* 0x00000008ff057819 */ /* 0x000fe40000011605 */
[----:B------:R-:W-:Y:S03]  /*5c90*/  ISETP.LE.U32.AND P5, PT, R8, UR9, PT ;  /* 0x0000000908007c0c */ /* 0x000fe6000bfa3070 */
[----:B------:R-:W3:Y:S01]  /*5ca0*/  MUFU.EX2 R190, R34 ;  /* 0x0000002200be7308 */ /* 0x000ee20000000800 */
[----:B------:R-:W-:Y:S01]  /*5cb0*/  ISETP.LE.U32.AND P2, PT, R7, UR9, PT ;  /* 0x0000000907007c0c */ /* 0x000fe2000bf43070 */
[----:B------:R-:W-:Y:S01]  /*5cc0*/  @!P6 FADD.FTZ R191, -R191, -RZ ;  /* 0x800000ffbfbfe221 */ /* 0x000fe20000010100 */
[C---:B------:R-:W-:Y:S01]  /*5cd0*/  LOP3.LUT R7, R0.reuse, 0xff, RZ, 0xc0, !PT ;  /* 0x000000ff00077812 */ /* 0x040fe200078ec0ff */
[----:B------:R-:W-:Y:S01]  /*5ce0*/  IMAD.MOV.U32 R8, RZ, RZ, 0x20 ;  /* 0x00000020ff087424 */ /* 0x000fe200078e00ff */
[----:B------:R-:W-:Y:S02]  /*5cf0*/  LOP3.LUT R5, R5, 0xffff, RZ, 0xc0, !PT ;  /* 0x0000ffff05057812 */ /* 0x000fe400078ec0ff */
[----:B------:R-:W-:Y:S03]  /*5d00*/  ISETP.LE.U32.AND P1, PT, R7, UR9, PT ;  /* 0x0000000907007c0c */ /* 0x000fe6000bf23070 */
[----:B------:R3:W-:Y:S01]  /*5d10*/  MUFU.EX2 R198, R2 ;  /* 0x0000000200c67308 */ /* 0x0007e20000000800 */
[----:B------:R-:W-:Y:S02]  /*5d20*/  ISETP.LE.U32.AND P6, PT, R5, UR9, PT ;  /* 0x0000000905007c0c */ /* 0x000fe4000bfc3070 */
[----:B------:R-:W-:Y:S01]  /*5d30*/  PRMT R7, R0, 0x7632, R7 ;  /* 0x0000763200077816 */ /* 0x000fe20000000007 */
[----:B-1----:R-:W-:Y:S01]  /*5d40*/  @!P5 FADD.FTZ R200, -R200, -RZ ;  /* 0x800000ffc8c8d221 */ /* 0x002fe20000010100 */
[----:B------:R-:W-:Y:S01]  /*5d50*/  SHF.R.U32.HI R5, RZ, 0x18, R0 ;  /* 0x00000018ff057819 */ /* 0x000fe20000011600 */
[----:B--2---:R-:W-:Y:S01]  /*5d60*/  @!P2 FADD.FTZ R207, -R207, -RZ ;  /* 0x800000ffcfcfa221 */ /* 0x004fe20000010100 */
[----:B------:R-:W-:Y:S03]  /*5d70*/  LOP3.LUT R0, R7, 0xff, RZ, 0xc0, !PT ;  /* 0x000000ff07007812 */ /* 0x000fe600078ec0ff */
[----:B------:R-:W1:Y:S01]  /*5d80*/  MUFU.EX2 R195, R28 ;  /* 0x0000001c00c37308 */ /* 0x000e620000000800 */
[----:B------:R-:W-:Y:S02]  /*5d90*/  ISETP.LE.U32.AND P2, PT, R5, UR9, PT ;  /* 0x0000000905007c0c */ /* 0x000fe4000bf43070 */
[----:B------:R-:W-:Y:S01]  /*5da0*/  ISETP.LE.U32.AND P5, PT, R0, UR9, PT ;  /* 0x0000000900007c0c */ /* 0x000fe2000bfa3070 */
[----:B----4-:R-:W-:Y:S01]  /*5db0*/  @!P1 FADD.FTZ R220, -R220, -RZ ;  /* 0x800000ffdcdc9221 */ /* 0x010fe20000010100 */
[----:B------:R-:W-:Y:S01]  /*5dc0*/  PRMT R0, R6, 0x7771, RZ ;  /* 0x0000777106007816 */ /* 0x000fe200000000ff */
[----:B------:R-:W-:Y:S01]  /*5dd0*/  @!P6 FADD.FTZ R218, -R218, -RZ ;  /* 0x800000ffdadae221 */ /* 0x000fe20000010100 */
[----:B------:R-:W-:Y:S03]  /*5de0*/  PRMT R5, R6, 0x7770, RZ ;  /* 0x0000777006057816 */ /* 0x000fe600000000ff */
[----:B------:R-:W2:Y:S01]  /*5df0*/  MUFU.EX2 R199, R30 ;  /* 0x0000001e00c77308 */ /* 0x000ea20000000800 */
[----:B------:R-:W-:Y:S01]  /*5e00*/  ISETP.GT.U32.AND P6, PT, R0, UR9, PT ;  /* 0x0000000900007c0c */ /* 0x000fe2000bfc4070 */
[----:B---3--:R-:W-:Y:S01]  /*5e10*/  IMAD.IADD R2, R196, 0x1, R185 ;  /* 0x00000001c4027824 */ /* 0x008fe200078e02b9 */
[C---:B------:R-:W-:Y:S02]  /*5e20*/  PRMT R7, R6.reuse, 0x7772, RZ ;  /* 0x0000777206077816 */ /* 0x040fe400000000ff */
[----:B------:R-:W-:Y:S01]  /*5e30*/  PRMT R6, R6, 0x7773, RZ ;  /* 0x0000777306067816 */ /* 0x000fe200000000ff */
[----:B------:R-:W-:Y:S01]  /*5e40*/  @!P2 FADD.FTZ R222, -R222, -RZ ;  /* 0x800000ffdedea221 */ /* 0x000fe20000010100 */
[----:B------:R-:W-:Y:S01]  /*5e50*/  PRMT R0, R4, 0x7771, RZ ;  /* 0x0000777104007816 */ /* 0x000fe200000000ff */
[----:B------:R-:W-:Y:S01]  /*5e60*/  @!P5 FADD.FTZ R223, -R223, -RZ ;  /* 0x800000ffdfdfd221 */ /* 0x000fe20000010100 */
[----:B------:R-:W-:Y:S02]  /*5e70*/  ISETP.LE.U32.AND P1, PT, R5, UR9, PT ;  /* 0x0000000905007c0c */ /* 0x000fe4000bf23070 */
[----:B------:R-:W-:Y:S02]  /*5e80*/  ISETP.GT.U32.AND P5, PT, R7, UR9, PT ;  /* 0x0000000907007c0c */ /* 0x000fe4000bfa4070 */
[----:B------:R-:W-:Y:S01]  /*5e90*/  ISETP.GT.U32.AND P2, PT, R6, UR9, PT ;  /* 0x0000000906007c0c */ /* 0x000fe2000bf44070 */
[----:B------:R-:W-:Y:S01]  /*5ea0*/  @P6 FADD.FTZ R186, -R186, -RZ ;  /* 0x800000ffbaba6221 */ /* 0x000fe20000010100 */
[C---:B------:R-:W-:Y:S02]  /*5eb0*/  PRMT R7, R4.reuse, 0x7772, RZ ;  /* 0x0000777204077816 */ /* 0x040fe400000000ff */
[C---:B------:R-:W-:Y:S02]  /*5ec0*/  PRMT R6, R4.reuse, 0x7770, RZ ;  /* 0x0000777004067816 */ /* 0x040fe400000000ff */
[----:B------:R-:W-:Y:S02]  /*5ed0*/  PRMT R5, R4, 0x7773, RZ ;  /* 0x0000777304057816 */ /* 0x000fe400000000ff */
[----:B------:R-:W-:Y:S01]  /*5ee0*/  ISETP.GT.U32.AND P6, PT, R0, UR9, PT ;  /* 0x0000000900007c0c */ /* 0x000fe2000bfc4070 */
[----:B------:R-:W-:Y:S01]  /*5ef0*/  @!P1 FADD.FTZ R187, -R187, -RZ ;  /* 0x800000ffbbbb9221 */ /* 0x000fe20000010100 */
[----:B------:R-:W-:Y:S01]  /*5f00*/  F2FP.RELU.F16.F32.PACK_AB R4, R204, R203 ;  /* 0x000000cbcc04723e */ /* 0x000fe200000008ff */
[----:B------:R-:W-:Y:S01]  /*5f10*/  @P5 FADD.FTZ R190, -R190, -RZ ;  /* 0x800000ffbebe5221 */ /* 0x000fe20000010100 */
[----:B------:R-:W-:Y:S01]  /*5f20*/  F2FP.RELU.F16.F32.PACK_AB R0, R225, R226 ;  /* 0x000000e2e100723e */ /* 0x000fe200000008ff */
[----:B------:R-:W-:Y:S01]  /*5f30*/  @P2 FADD.FTZ R189, -R189, -RZ ;  /* 0x800000ffbdbd2221 */ /* 0x000fe20000010100 */
[----:B------:R-:W-:Y:S01]  /*5f40*/  F2FP.RELU.F16.F32.PACK_AB R3, R219, R221 ;  /* 0x000000dddb03723e */ /* 0x000fe200000008ff */
[----:B------:R3:W-:Y:S01]  /*5f50*/  STS [R184+0x20000], R4 ;  /* 0x02000004b8007388 */ /* 0x0007e20000000800 */
[----:B------:R-:W-:Y:S02]  /*5f60*/  ISETP.LE.U32.AND P1, PT, R6, UR9, PT ;  /* 0x0000000906007c0c */ /* 0x000fe4000bf23070 */
[----:B------:R-:W-:Y:S01]  /*5f70*/  F2FP.RELU.F16.F32.PACK_AB R6, R230, R231 ;  /* 0x000000e7e606723e */ /* 0x000fe200000008ff */
[----:B------:R4:W-:Y:S01]  /*5f80*/  STS [R184+0x20400], R0 ;  /* 0x02040000b8007388 */ /* 0x0009e20000000800 */
[----:B------:R-:W-:Y:S01]  /*5f90*/  ISETP.GT.U32.AND P2, PT, R5, UR9, PT ;  /* 0x0000000905007c0c */ /* 0x000fe2000bf44070 */
[----:B------:R-:W-:Y:S01]  /*5fa0*/  @P6 FADD.FTZ R193, -R193, -RZ ;  /* 0x800000ffc1c16221 */ /* 0x000fe20000010100 */
[----:B------:R-:W-:Y:S02]  /*5fb0*/  F2FP.RELU.F16.F32.PACK_AB R5, R232, R233 ;  /* 0x000000e9e805723e */ /* 0x000fe400000008ff */
[----:B------:R-:W-:Y:S02]  /*5fc0*/  ISETP.GT.U32.AND P5, PT, R7, UR9, PT ;  /* 0x0000000907007c0c */ /* 0x000fe4000bfa4070 */
[----:B------:R-:W-:Y:S02]  /*5fd0*/  F2FP.RELU.F16.F32.PACK_AB R7, R224, R227 ;  /* 0x000000e3e007723e */ /* 0x000fe400000008ff */
[----:B------:R-:W-:Y:S01]  /*5fe0*/  LEA R209, R197, UR4, 0x1 ;  /* 0x00000004c5d17c11 */ /* 0x000fe2000f8e08ff */
[----:B-1----:R-:W-:Y:S01]  /*5ff0*/  @!P1 FADD.FTZ R195, -R195, -RZ ;  /* 0x800000ffc3c39221 */ /* 0x002fe20000010100 */
[----:B------:R-:W-:Y:S02]  /*6000*/  SEL R201, R8, 0xffffffe0, !P3 ;  /* 0xffffffe008c97807 */ /* 0x000fe40005800000 */
[----:B------:R-:W-:Y:S01]  /*6010*/  FSETP.GE.FTZ.AND P6, PT, R204, RZ, PT ;  /* 0x000000ffcc00720b */ /* 0x000fe20003fd6000 */
[----:B------:R-:W-:Y:S01]  /*6020*/  @P2 FADD.FTZ R198, -R198, -RZ ;  /* 0x800000ffc6c62221 */ /* 0x000fe20000010100 */
[----:B------:R-:W-:Y:S01]  /*6030*/  FSETP.GE.FTZ.AND P2, PT, R192, RZ, PT ;  /* 0x000000ffc000720b */ /* 0x000fe20003f56000 */
[----:B------:R-:W-:Y:S02]  /*6040*/  IMAD.IADD R211, R201, 0x1, R209 ;  /* 0x00000001c9d37824 */ /* 0x000fe400078e02d1 */
[----:B--2---:R-:W-:Y:S01]  /*6050*/  @P5 FADD.FTZ R199, -R199, -RZ ;  /* 0x800000ffc7c75221 */ /* 0x004fe20000010100 */
[----:B------:R-:W-:Y:S02]  /*6060*/  FSETP.GE.FTZ.AND P5, PT, R194, RZ, PT ;  /* 0x000000ffc200720b */ /* 0x000fe40003fb6000 */
[----:B---3--:R-:W-:Y:S01]  /*6070*/  F2FP.RELU.F16.F32.PACK_AB R4, R192, R194 ;  /* 0x000000c2c004723e */ /* 0x008fe200000008ff */
[----:B----4-:R-:W-:Y:S01]  /*6080*/  IMAD.IADD R0, R184, 0x1, R196 ;  /* 0x00000001b8007824 */ /* 0x010fe200078e02c4 */
[----:B------:R-:W-:Y:S04]  /*6090*/  LEA R196, R214, UR4, 0x1 ;  /* 0x00000004d6c47c11 */ /* 0x000fe8000f8e08ff */
[----:B------:R1:W-:Y:S01]  /*60a0*/  STS [R0+0x20000], R4 ;  /* 0x0200000400007388 */ /* 0x0003e20000000800 */
[----:B------:R-:W-:Y:S03]  /*60b0*/  IMAD.IADD R197, R196, 0x1, R201 ;  /* 0x00000001c4c57824 */ /* 0x000fe600078e02c9 */
[----:B------:R2:W-:Y:S04]  /*60c0*/  STS [R0+0x20400], R3 ;  /* 0x0204000300007388 */ /* 0x0005e80000000800 */
[----:B------:R3:W-:Y:S04]  /*60d0*/  STS [R184+0x21000], R6 ;  /* 0x02100006b8007388 */ /* 0x0007e80000000800 */
[----:B------:R4:W-:Y:S04]  /*60e0*/  STS [R184+0x21400], R5 ;  /* 0x02140005b8007388 */ /* 0x0009e80000000800 */
[----:B------:R-:W-:Y:S01]  /*60f0*/  STS [R0+0x21000], R7 ;  /* 0x0210000700007388 */ /* 0x000fe20000000800 */
[----:B-1----:R-:W-:Y:S02]  /*6100*/  F2FP.RELU.F16.F32.PACK_AB R4, R200, R207 ;  /* 0x000000cfc804723e */ /* 0x002fe400000008ff */
[----:B--2---:R-:W-:Y:S02]  /*6110*/  F2FP.RELU.F16.F32.PACK_AB R3, R186, R187 ;  /* 0x000000bbba03723e */ /* 0x004fe400000008ff */
[----:B---3--:R-:W-:Y:S02]  /*6120*/  F2FP.RELU.F16.F32.PACK_AB R6, R228, R229 ;  /* 0x000000e5e406723e */ /* 0x008fe400000008ff */
[----:B----4-:R-:W-:Y:S03]  /*6130*/  F2FP.RELU.F16.F32.PACK_AB R5, R191, R188 ;  /* 0x000000bcbf05723e */ /* 0x010fe600000008ff */
[----:B------:R1:W-:Y:S01]  /*6140*/  STS [R0+0x21400], R6 ;  /* 0x0214000600007388 */ /* 0x0003e20000000800 */
[----:B------:R-:W-:Y:S03]  /*6150*/  IMAD.MOV.U32 R184, RZ, RZ, 0x40 ;  /* 0x00000040ffb87424 */ /* 0x000fe600078e00ff */
[----:B------:R-:W-:Y:S02]  /*6160*/  STS [R185], R5 ;  /* 0x00000005b9007388 */ /* 0x000fe40000000800 */
[----:B------:R-:W-:Y:S01]  /*6170*/  SEL R202, R184, 0xffffffc0, !P0 ;  /* 0xffffffc0b8ca7807 */ /* 0x000fe20004000000 */
[----:B------:R-:W-:Y:S01]  /*6180*/  IMAD.SHL.U32 R184, R215, 0x40, RZ ;  /* 0x00000040d7b87824 */ /* 0x000fe200078e00ff */
[----:B------:R2:W-:Y:S03]  /*6190*/  STS [R185+0x400], R4 ;  /* 0x00040004b9007388 */ /* 0x0005e60000000800 */
[----:B------:R-:W-:Y:S01]  /*61a0*/  IMAD.IADD R210, R202, 0x1, R209 ;  /* 0x00000001cad27824 */ /* 0x000fe200078e02d1 */
[----:B------:R3:W-:Y:S03]  /*61b0*/  STS [R2], R3 ;  /* 0x0000000302007388 */ /* 0x0007e60000000800 */
[----:B------:R-:W-:Y:S01]  /*61c0*/  IMAD.IADD R212, R201, 0x1, R210 ;  /* 0x00000001c9d47824 */ /* 0x000fe200078e02d2 */
[----:B-1----:R-:W-:Y:S05]  /*61d0*/  F2FP.RELU.F16.F32.PACK_AB R0, R189, R190 ;  /* 0x000000bebd00723e */ /* 0x002fea00000008ff */
[----:B------:R1:W-:Y:S01]  /*61e0*/  STS [R2+0x400], R0 ;  /* 0x0004000002007388 */ /* 0x0003e20000000800 */
[----:B--2---:R-:W-:Y:S02]  /*61f0*/  F2FP.RELU.F16.F32.PACK_AB R4, R222, R223 ;  /* 0x000000dfde04723e */ /* 0x004fe400000008ff */
[----:B---3--:R-:W-:Y:S03]  /*6200*/  F2FP.RELU.F16.F32.PACK_AB R3, R218, R220 ;  /* 0x000000dcda03723e */ /* 0x008fe600000008ff */
[----:B------:R-:W-:Y:S04]  /*6210*/  STS [R185+0x1400], R4 ;  /* 0x00140004b9007388 */ /* 0x000fe80000000800 */
[----:B------:R2:W-:Y:S01]  /*6220*/  STS [R185+0x1000], R3 ;  /* 0x00100003b9007388 */ /* 0x0005e20000000800 */
[----:B-1----:R-:W-:Y:S05]  /*6230*/  F2FP.RELU.F16.F32.PACK_AB R0, R198, R199 ;  /* 0x000000c7c600723e */ /* 0x002fea00000008ff */
[----:B------:R1:W-:Y:S01]  /*6240*/  STS [R2+0x1400], R0 ;  /* 0x0014000002007388 */ /* 0x0003e20000000800 */
[----:B--2---:R-:W-:Y:S05]  /*6250*/  F2FP.RELU.F16.F32.PACK_AB R3, R193, R195 ;  /* 0x000000c3c103723e */ /* 0x004fea00000008ff */
[----:B------:R2:W-:Y:S04]  /*6260*/  STS [R2+0x1000], R3 ;  /* 0x0010000302007388 */ /* 0x0005e80000000800 */
[----:B------:R-:W-:Y:S08]  /*6270*/  LDSM.16.M88.4 R32, [R196+0x8000] ;  /* 0x00800000c420783b */ /* 0x000ff00000000200 */
[----:B------:R-:W3:Y:S01]  /*6280*/  LDSM.16.M88.4 R16, [R209+0x14000] ;  /* 0x01400000d110783b */ /* 0x000ee20000000200 */
[----:B-1----:R-:W-:Y:S07]  /*6290*/  IMAD.IADD R0, R196, 0x1, R202 ;  /* 0x00000001c4007824 */ /* 0x002fee00078e02ca */
[----:B------:R-:W1:Y:S01]  /*62a0*/  LDSM.16.M88.4 R28, [R196+0x9000] ;  /* 0x00900000c41c783b */ /* 0x000e620000000200 */
[----:B--2---:R-:W-:Y:S07]  /*62b0*/  IMAD.IADD R2, R201, 0x1, R0 ;  /* 0x00000001c9027824 */ /* 0x004fee00078e0200 */
[----:B------:R-:W2:Y:S08]  /*62c0*/  LDSM.16.M88.4 R164, [R209+0x14800] ;  /* 0x01480000d1a4783b */ /* 0x000eb00000000200 */
[----:B------:R-:W-:Y:S08]  /*62d0*/  LDSM.16.M88.4 R168, [R197+0x8000] ;  /* 0x00800000c5a8783b */ /* 0x000ff00000000200 */
[----:B------:R-:W4:Y:S01]  /*62e0*/  LDSM.16.M88.4 R172, [R211+0x14000] ;  /* 0x01400000d3ac783b */ /* 0x000f220000000200 */
[-C--:B---3--:R-:W-:Y:S07]  /*62f0*/  HMMA.16816.F32 R4, R32, R16.reuse, RZ ;  /* 0x000000102004723c */ /* 0x088fee00000018ff */
[----:B------:R-:W3:Y:S01]  /*6300*/  LDSM.16.M88.4 R176, [R197+0x9000] ;  /* 0x00900000c5b0783b */ /* 0x000ee20000000200 */
[C---:B-1----:R-:W-:Y:S07]  /*6310*/  HMMA.16816.F32 R8, R28.reuse, R16, RZ ;  /* 0x000000101c08723c */ /* 0x042fee00000018ff */
[----:B------:R-:W1:Y:S01]  /*6320*/  LDSM.16.M88.4 R180, [R211+0x14800] ;  /* 0x01480000d3b4783b */ /* 0x000e620000000200 */
[-C--:B------:R-:W-:Y:S08]  /*6330*/  HMMA.16816.F32 R12, R28, R18.reuse, RZ ;  /* 0x000000121c0c723c */ /* 0x080ff000000018ff */
[C---:B------:R-:W-:Y:S08]  /*6340*/  HMMA.16816.F32 R16, R32.reuse, R18, RZ ;  /* 0x000000122010723c */ /* 0x040ff000000018ff */
[-C--:B--2---:R-:W-:Y:S08]  /*6350*/  HMMA.16816.F32 R20, R32, R164.reuse, RZ ;  /* 0x000000a42014723c */ /* 0x084ff000000018ff */
[C---:B------:R-:W-:Y:S08]  /*6360*/  HMMA.16816.F32 R24, R28.reuse, R164, RZ ;  /* 0x000000a41c18723c */ /* 0x040ff000000018ff */
[-C--:B------:R-:W-:Y:S08]  /*6370*/  HMMA.16816.F32 R28, R28, R166.reuse, RZ ;  /* 0x000000a61c1c723c */ /* 0x080ff000000018ff */
[----:B------:R-:W-:Y:S01]  /*6380*/  HMMA.16816.F32 R32, R32, R166, RZ ;  /* 0x000000a62020723c */ /* 0x000fe200000018ff */
[----:B------:R-:W-:Y:S07]  /*6390*/  LDSM.16.M88.4 R164, [R0+0x8000] ;  /* 0x0080000000a4783b */ /* 0x000fee0000000200 */
[-C--:B----4-:R-:W-:Y:S08]  /*63a0*/  HMMA.16816.F32 R4, R168, R172.reuse, R4 ;  /* 0x000000aca804723c */ /* 0x090ff00000001804 */
[C---:B---3--:R-:W-:Y:S08]  /*63b0*/  HMMA.16816.F32 R8, R176.reuse, R172, R8 ;  /* 0x000000acb008723c */ /* 0x048ff00000001808 */
[-C--:B------:R-:W-:Y:S08]  /*63c0*/  HMMA.16816.F32 R12, R176, R174.reuse, R12 ;  /* 0x000000aeb00c723c */ /* 0x080ff0000000180c */
[C---:B------:R-:W-:Y:S01]  /*63d0*/  HMMA.16816.F32 R16, R168.reuse, R174, R16 ;  /* 0x000000aea810723c */ /* 0x040fe20000001810 */
[----:B------:R-:W2:Y:S07]  /*63e0*/  LDSM.16.M88.4 R172, [R210+0x14000] ;  /* 0x01400000d2ac783b */ /* 0x000eae0000000200 */
[-C--:B-1----:R-:W-:Y:S08]  /*63f0*/  HMMA.16816.F32 R20, R168, R180.reuse, R20 ;  /* 0x000000b4a814723c */ /* 0x082ff00000001814 */
[C---:B------:R-:W-:Y:S08]  /*6400*/  HMMA.16816.F32 R24, R176.reuse, R180, R24 ;  /* 0x000000b4b018723c */ /* 0x040ff00000001818 */
[-C--:B------:R-:W-:Y:S01]  /*6410*/  HMMA.16816.F32 R28, R176, R182.reuse, R28 ;  /* 0x000000b6b01c723c */ /* 0x080fe2000000181c */
[----:B------:R-:W-:Y:S07]  /*6420*/  LDSM.16.M88.4 R176, [R210+0x14800] ;  /* 0x01480000d2b0783b */ /* 0x000fee0000000200 */
[----:B------:R-:W-:Y:S01]  /*6430*/  HMMA.16816.F32 R32, R168, R182, R32 ;  /* 0x000000b6a820723c */ /* 0x000fe20000001820 */
[----:B------:R-:W1:Y:S07]  /*6440*/  LDSM.16.M88.4 R168, [R0+0x9000] ;  /* 0x0090000000a8783b */ /* 0x000e6e0000000200 */
[-C--:B--2---:R-:W-:Y:S08]  /*6450*/  HMMA.16816.F32 R4, R164, R172.reuse, R4 ;  /* 0x000000aca404723c */ /* 0x084ff00000001804 */
[C---:B-1----:R-:W-:Y:S08]  /*6460*/  HMMA.16816.F32 R8, R168.reuse, R172, R8 ;  /* 0x000000aca808723c */ /* 0x042ff00000001808 */
        /* <DEDUP_REMOVED lines=52> */
[----:B------:R-:W-:Y:S02]  /*67b0*/  LEA.HI.X R181, R245, R165, RZ, 0x2, P1 ;  /* 0x000000a5f5b57211 */ /* 0x000fe400008f14ff */
[----:B------:R-:W-:Y:S03]  /*67c0*/  FSETP.GE.FTZ.AND P1, PT, R203, RZ, PT ;  /* 0x000000ffcb00720b */ /* 0x000fe60003f36000 */
[C---:B------:R-:W-:Y:S01]  /*67d0*/  HMMA.16816.F32 R16, R172.reuse, R166, R16 ;  /* 0x000000a6ac10723c */ /* 0x040fe20000001810 */
[----:B------:R-:W-:Y:S07]  /*67e0*/  LDSM.16.M88.4 R164, [R2+0xa000] ;  /* 0x00a0000002a4783b */ /* 0x000fee0000000200 */
[-C--:B------:R-:W-:Y:S01]  /*67f0*/  HMMA.16816.F32 R20, R172, R176.reuse, R20 ;  /* 0x000000b0ac14723c */ /* 0x080fe20000001814 */
[----:B------:R1:W5:Y:S07]  /*6800*/  LDG.E R3, desc[UR32][R180.64+0xa0] ;  /* 0x0000a020b4037981 */ /* 0x00036e000c1e1900 */
[C---:B------:R-:W-:Y:S01]  /*6810*/  HMMA.16816.F32 R24, R168.reuse, R176, R24 ;  /* 0x000000b0a818723c */ /* 0x040fe20000001818 */
[----:B------:R-:W2:Y:S04]  /*6820*/  LDG.E R177, desc[UR32][R180.64] ;  /* 0x00000020b4b17981 */ /* 0x000ea8000c1e1900 */
[----:B------:R-:W3:Y:S03]  /*6830*/  LDG.E R176, desc[UR32][R180.64+0x20] ;  /* 0x00002020b4b07981 */ /* 0x000ee6000c1e1900 */
[-C--:B------:R-:W-:Y:S01]  /*6840*/  HMMA.16816.F32 R28, R168, R178.reuse, R28 ;  /* 0x000000b2a81c723c */ /* 0x080fe2000000181c */
[----:B------:R-:W4:Y:S07]  /*6850*/  LDSM.16.M88.4 R168, [R212+0x18000] ;  /* 0x01800000d4a8783b */ /* 0x000f2e0000000200 */
[----:B------:R-:W-:Y:S01]  /*6860*/  HMMA.16816.F32 R32, R172, R178, R32 ;  /* 0x000000b2ac20723c */ /* 0x000fe20000001820 */
[----:B------:R-:W1:Y:S07]  /*6870*/  LDSM.16.M88.4 R172, [R2+0xb000] ;  /* 0x00b0000002ac783b */ /* 0x000e6e0000000200 */
[-C--:B----4-:R-:W-:Y:S08]  /*6880*/  HMMA.16816.F32 R4, R164, R168.reuse, R4 ;  /* 0x000000a8a404723c */ /* 0x090ff00000001804 */
[C---:B-1----:R-:W-:Y:S08]  /*6890*/  HMMA.16816.F32 R8, R172.reuse, R168, R8 ;  /* 0x000000a8ac08723c */ /* 0x042ff00000001808 */
        /* <DEDUP_REMOVED lines=9> */
[----:B------:R1:W5:Y:S01]  /*6930*/  LDG.E R4, desc[UR32][R180.64+0x80] ;  /* 0x00008020b4047981 */ /* 0x000362000c1e1900 */
        /* <DEDUP_REMOVED lines=8> */
[--C-:B------:R-:W-:Y:S01]  /*69c0*/  SHF.R.U32.HI R0, RZ, 0x4, R215.reuse ;  /* 0x00000004ff007819 */ /* 0x100fe200000116d7 */
[----:B------:R-:W-:Y:S01]  /*69d0*/  FMUL.FTZ R165, R204, R5 ;  /* 0x00000005cca57220 */ /* 0x000fe20000410000 */
[-C--:B------:R-:W-:Y:S01]  /*69e0*/  FSEL R16, R16, R177.reuse, P5 ;  /* 0x000000b110107208 */ /* 0x080fe20002800000 */
[----:B------:R-:W-:Y:S01]  /*69f0*/  IMAD.SHL.U32 R204, R215, 0x2, RZ ;  /* 0x00000002d7cc7824 */ /* 0x000fe200078e00ff */
[----:B------:R-:W-:Y:S01]  /*6a00*/  LOP3.LUT R206, R0, 0x8, RZ, 0xc0, !PT ;  /* 0x0000000800ce7812 */ /* 0x000fe200078ec0ff */
[----:B---3--:R-:W-:Y:S01]  /*6a10*/  FADD.FTZ R6, -R176, R6 ;  /* 0x00000006b0067221 */ /* 0x008fe20000010100 */
[----:B------:R-:W-:Y:S01]  /*6a20*/  LOP3.LUT R0, R184, 0x1c0, RZ, 0xc0, !PT ;  /* 0x000001c0b8007812 */ /* 0x000fe200078ec0ff */
[----:B------:R-:W-:Y:S01]  /*6a30*/  FADD.FTZ R32, -R177, R32 ;  /* 0x00000020b1207221 */ /* 0x000fe20000010100 */
[----:B------:R-:W-:Y:S01]  /*6a40*/  FSETP.GE.FTZ.AND P5, PT, R186, RZ, PT ;  /* 0x000000ffba00720b */ /* 0x000fe20003fb6000 */
[----:B------:R-:W-:Y:S01]  /*6a50*/  FMUL.FTZ R16, R194, R16 ;  /* 0x00000010c2107220 */ /* 0x000fe20000410000 */
[-C--:B------:R-:W-:Y:S02]  /*6a60*/  FSEL R20, R20, R177.reuse, P1 ;  /* 0x000000b114147208 */ /* 0x080fe40000800000 */
[----:B------:R-:W-:Y:S02]  /*6a70*/  LOP3.LUT R0, R0, 0x38, R216, 0xf8, !PT ;  /* 0x0000003800007812 */ /* 0x000fe400078ef8d8 */
[--C-:B------:R-:W-:Y:S01]  /*6a80*/  LOP3.LUT R2, R206, 0x10, R215.reuse, 0xf8, !PT ;  /* 0x00000010ce027812 */ /* 0x100fe200078ef8d7 */
[----:B------:R-:W-:Y:S01]  /*6a90*/  FMUL.FTZ R20, R188, R20 ;  /* 0x00000014bc147220 */ /* 0x000fe20000410000 */
[----:B------:R-:W-:Y:S02]  /*6aa0*/  FSETP.GE.FTZ.AND P1, PT, R191, RZ, PT ;  /* 0x000000ffbf00720b */ /* 0x000fe40003f36000 */
[----:B------:R-:W-:Y:S02]  /*6ab0*/  SHF.R.U32.HI R203, RZ, 0x1, R215 ;  /* 0x00000001ffcb7819 */ /* 0x000fe400000116d7 */
[----:B------:R-:W-:Y:S02]  /*6ac0*/  LOP3.LUT R5, R205, 0x7400, RZ, 0xc0, !PT ;  /* 0x00007400cd057812 */ /* 0x000fe400078ec0ff */
[--C-:B------:R-:W-:Y:S02]  /*6ad0*/  LOP3.LUT R246, R246, 0x38, R204.reuse, 0xf8, !PT ;  /* 0x00000038f6f67812 */ /* 0x100fe400078ef8cc */
[-C--:B------:R-:W-:Y:S02]  /*6ae0*/  FSEL R17, R17, R177.reuse, P2 ;  /* 0x000000b111117208 */ /* 0x080fe40001000000 */
[----:B------:R-:W-:Y:S01]  /*6af0*/  LOP3.LUT R0, R2, R0, RZ, 0x3c, !PT ;  /* 0x0000000002007212 */ /* 0x000fe200078e3cff */
[----:B------:R-:W-:Y:S01]  /*6b00*/  FADD.FTZ R2, -R176, R7 ;  /* 0x00000007b0027221 */ /* 0x000fe20000010100 */
[----:B------:R-:W-:Y:S01]  /*6b10*/  FSEL R21, R21, R177, P1 ;  /* 0x000000b115157208 */ /* 0x000fe20000800000 */
[----:B------:R-:W-:Y:S01]  /*6b20*/  FMUL.FTZ R17, R192, R17 ;  /* 0x00000011c0117220 */ /* 0x000fe20000410000 */
[----:B------:R-:W-:Y:S02]  /*6b30*/  FSETP.GE.FTZ.AND P2, PT, R226, RZ, PT ;  /* 0x000000ffe200720b */ /* 0x000fe40003f56000 */
[----:B------:R-:W-:Y:S01]  /*6b40*/  FSETP.GE.FTZ.AND P6, PT, R187, RZ, PT ;  /* 0x000000ffbb00720b */ /* 0x000fe20003fd6000 */
[----:B------:R-:W-:Y:S01]  /*6b50*/  FMUL.FTZ R21, R191, R21 ;  /* 0x00000015bf157220 */ /* 0x000fe20000410000 */
[----:B------:R-:W-:Y:S02]  /*6b60*/  FSETP.GE.FTZ.AND P1, PT, R225, RZ, PT ;  /* 0x000000ffe100720b */ /* 0x000fe40003f36000 */
[----:B------:R-:W-:Y:S02]  /*6b70*/  LOP3.LUT R5, R5, 0x6, R204, 0xf8, !PT ;  /* 0x0000000605057812 */ /* 0x000fe400078ef8cc */
[----:B------:R-:W-:Y:S02]  /*6b80*/  LOP3.LUT R164, R246, 0x20, R203, 0x78, !PT ;  /* 0x00000020f6a47812 */ /* 0x000fe400078e78cb */
[-C--:B------:R-:W-:Y:S02]  /*6b90*/  FSEL R6, R6, R176.reuse, P2 ;  /* 0x000000b006067208 */ /* 0x080fe40001000000 */
[----:B------:R-:W-:Y:S01]  /*6ba0*/  FSEL R7, R32, R177, P6 ;  /* 0x000000b120077208 */ /* 0x000fe20003000000 */
[----:B------:R-:W-:Y:S01]  /*6bb0*/  @P5 FADD.FTZ R177, -R177, R33 ;  /* 0x00000021b1b15221 */ /* 0x000fe20000010100 */
[----:B------:R-:W-:Y:S01]  /*6bc0*/  FSEL R2, R2, R176, P1 ;  /* 0x000000b002027208 */ /* 0x000fe20000800000 */
[----:B------:R-:W-:Y:S01]  /*6bd0*/  FMUL.FTZ R168, R226, R6 ;  /* 0x00000006e2a87220 */ /* 0x000fe20000410000 */
[----:B------:R-:W-:Y:S01]  /*6be0*/  LOP3.LUT R164, R5, R164, RZ, 0xfc, !PT ;  /* 0x000000a405a47212 */ /* 0x000fe200078efcff */
[----:B------:R-:W-:Y:S01]  /*6bf0*/  FMUL.FTZ R169, R187, R7 ;  /* 0x00000007bba97220 */ /* 0x000fe20000410000 */
[----:B------:R-:W-:Y:S01]  /*6c00*/  F2FP.F16.F32.PACK_AB R5, R165, R178 ;  /* 0x000000b2a505723e */ /* 0x000fe200000000ff */
[----:B------:R-:W-:Y:S01]  /*6c10*/  FMUL.FTZ R177, R186, R177 ;  /* 0x000000b1bab17220 */ /* 0x000fe20000410000 */
[----:B------:R-:W-:Y:S01]  /*6c20*/  F2FP.F16.F32.PACK_AB R165, R17, R16 ;  /* 0x0000001011a5723e */ /* 0x000fe200000000ff */
[----:B------:R-:W-:Y:S01]  /*6c30*/  FMUL.FTZ R167, R225, R2 ;  /* 0x00000002e1a77220 */ /* 0x000fe20000410000 */
[----:B------:R-:W-:Y:S02]  /*6c40*/  F2FP.F16.F32.PACK_AB R166, R21, R20 ;  /* 0x0000001415a6723e */ /* 0x000fe400000000ff */
[----:B------:R-:W-:Y:S01]  /*6c50*/  LEA R6, R164, UR4, 0x1 ;  /* 0x00000004a4067c11 */ /* 0x000fe2000f8e08ff */
[----:B-1----:R-:W-:Y:S06]  /*6c60*/  BRA.U !UP0, `(.L_x_823) ;  /* 0x0000000108d47547 */ /* 0x002fec000b800000 */
[----:B------:R-:W1:Y:S01]  /*6c70*/  LDC R32, c[0x0][0x3b0] ;  /* 0x0000ec00ff207b82 */ /* 0x000e620000000800 */
[----:B------:R-:W-:Y:S01]  /*6c80*/  IADD3 R7, P1, PT, RZ, -UR27, RZ ;  /* 0x8000001bff077c10 */ /* 0x000fe2000ff3e0ff */
[----:B------:R-:W-:Y:S01]  /*6c90*/  ULOP3.LUT UR10, UR36, 0x1, URZ, 0xc0, !UPT ;  /* 0x00000001240a7892 */ /* 0x000fe2000f8ec0ff */
[----:B------:R-:W-:Y:S03]  /*6ca0*/  LOP3.LUT R185, R216, 0x38, RZ, 0xc0, !PT ;  /* 0x00000038d8b97812 */ /* 0x000fe600078ec0ff */
[----:B------:R-:W-:Y:S01]  /*6cb0*/  UISETP.NE.U32.AND UP1, UPT, UR10, 0x1, UPT ;  /* 0x000000010a00788c */ /* 0x000fe2000bf25070 */
[----:B------:R-:W-:Y:S01]  /*6cc0*/  ISETP.GE.AND P2, PT, R185, UR14, PT ;  /* 0x0000000eb9007c0c */ /* 0x000fe2000bf46270 */
[----:B------:R-:W2:Y:S02]  /*6cd0*/  LDC R33, c[0x0][0x3b4] ;  /* 0x0000ed00ff217b82 */ /* 0x000ea40000000800 */
[----:B------:R-:W-:Y:S06]  /*6ce0*/  USEL UR10, UR5, 0x4000, !UP1 ;  /* 0x00004000050a7887 */ /* 0x000fec000c800000 */
[----:B------:R-:W-:Y:S02]  /*6cf0*/  VIADD R238, R238, UR10 ;  /* 0x0000000aeeee7c36 */ /* 0x000fe40008000000 */
[----:B------:R-:W-:Y:S02]  /*6d00*/  VIADD R234, R234, UR10 ;  /* 0x0000000aeaea7c36 */ /* 0x000fe40008000000 */
[----:B------:R-:W-:Y:S02]  /*6d10*/  VIADD R213, R213, UR10 ;  /* 0x0000000ad5d57c36 */ /* 0x000fe40008000000 */
[C---:B-1----:R-:W-:Y:S01]  /*6d20*/  IMAD.SHL.U32 R2, R32.reuse, 0x40, RZ ;  /* 0x0000004020027824 */ /* 0x042fe200078e00ff */
[C---:B------:R-:W-:Y:S03]  /*6d30*/  LEA R16, P5, R32.reuse, RZ, 0x6 ;  /* 0x000000ff20107211 */ /* 0x040fe600078a30ff */
[----:B------:R-:W-:Y:S01]  /*6d40*/  IMAD.X R2, RZ, RZ, ~R2, P1 ;  /* 0x000000ffff027224 */ /* 0x000fe200008e0e02 */
[----:B------:R-:W-:Y:S02]  /*6d50*/  ISETP.GE.AND P1, PT, R247, UR14, PT ;  /* 0x0000000ef7007c0c */ /* 0x000fe4000bf26270 */
[----:B------:R-:W-:Y:S02]  /*6d60*/  LEA.HI.X R17, R32, RZ, RZ, 0x6, P5 ;  /* 0x000000ff20117211 */ /* 0x000fe400028f34ff */
[----:B------:R-:W-:Y:S04]  /*6d70*/  SHF.R.S64 R7, R7, 0x1f, R2 ;  /* 0x0000001f07077819 */ /* 0x000fe80000001002 */
[----:B------:R-:W-:Y:S04]  /*6d80*/  IADD3 R240, P6, PT, R7, R240, RZ ;  /* 0x000000f007f07210 */ /* 0x000fe80007fde0ff */
        /* <DEDUP_REMOVED lines=35> */
.L_x_823:
[----:B------:R1:W-:Y:S01]  /*6fc0*/  STS [R6+0x1c000], R5 ;  /* 0x01c0000506007388 */ /* 0x0003e20000000800 */
[----:B------:R-:W-:Y:S01]  /*6fd0*/  FSETP.GE.FTZ.AND P2, PT, R207, RZ, PT ;  /* 0x000000ffcf00720b */ /* 0x000fe20003f56000 */
[C---:B--2---:R-:W-:Y:S01]  /*6fe0*/  FADD.FTZ R17, -R176.reuse, R18 ;  /* 0x00000012b0117221 */ /* 0x044fe20000010100 */
[C---:B------:R-:W-:Y:S01]  /*6ff0*/  FADD.FTZ R7, -R176.reuse, R19 ;  /* 0x00000013b0077221 */ /* 0x040fe20000010100 */
[----:B------:R-:W-:Y:S01]  /*7000*/  FSETP.GE.FTZ.AND P6, PT, R221, RZ, PT ;  /* 0x000000ffdd00720b */ /* 0x000fe20003fd6000 */
[C---:B------:R-:W-:Y:S01]  /*7010*/  FADD.FTZ R2, -R176.reuse, R23 ;  /* 0x00000017b0027221 */ /* 0x040fe20000010100 */
[----:B------:R-:W-:Y:S01]  /*7020*/  FSETP.GE.FTZ.AND P5, PT, R219, RZ, PT ;  /* 0x000000ffdb00720b */ /* 0x000fe20003fb6000 */
[----:B------:R-:W-:Y:S01]  /*7030*/  FADD.FTZ R34, -R176, R34 ;  /* 0x00000022b0227221 */ /* 0x000fe20000010100 */
[----:B------:R-:W-:Y:S01]  /*7040*/  FSETP.GE.FTZ.AND P1, PT, R200, RZ, PT ;  /* 0x000000ffc800720b */ /* 0x000fe20003f36000 */
[C---:B-----5:R-:W-:Y:S01]  /*7050*/  FADD.FTZ R8, -R4.reuse, R8 ;  /* 0x0000000804087221 */ /* 0x060fe20000010100 */
[-C--:B------:R-:W-:Y:S01]  /*7060*/  FSEL R17, R17, R176.reuse, P6 ;  /* 0x000000b011117208 */ /* 0x080fe20003000000 */
[C---:B------:R-:W-:Y:S01]  /*7070*/  FADD.FTZ R9, -R4.reuse, R9 ;  /* 0x0000000904097221 */ /* 0x040fe20000010100 */
[-C--:B------:R-:W-:Y:S01]  /*7080*/  FSEL R7, R7, R176.reuse, P5 ;  /* 0x000000b007077208 */ /* 0x080fe20002800000 */
[----:B------:R-:W-:Y:S01]  /*7090*/  FADD.FTZ R12, -R4, R12 ;  /* 0x0000000c040c7221 */ /* 0x000fe20000010100 */
[----:B------:R-:W-:Y:S01]  /*70a0*/  FSEL R2, R2, R176, P1 ;  /* 0x000000b002027208 */ /* 0x000fe20000800000 */
[----:B------:R-:W-:Y:S01]  /*70b0*/  FMUL.FTZ R17, R221, R17 ;  /* 0x00000011dd117220 */ /* 0x000fe20000410000 */
[----:B------:R-:W-:Y:S01]  /*70c0*/  F2FP.F16.F32.PACK_AB R16, R167, R168 ;  /* 0x000000a8a710723e */ /* 0x000fe200000000ff */
[----:B------:R-:W-:Y:S01]  /*70d0*/  FMUL.FTZ R7, R219, R7 ;  /* 0x00000007db077220 */ /* 0x000fe20000410000 */
[----:B------:R-:W-:Y:S01]  /*70e0*/  FSETP.GE.FTZ.AND P1, PT, R189, RZ, PT ;  /* 0x000000ffbd00720b */ /* 0x000fe20003f36000 */
[----:B------:R-:W-:Y:S01]  /*70f0*/  FMUL.FTZ R18, R200, R2 ;  /* 0x00000002c8127220 */ /* 0x000fe20000410000 */
[----:B------:R-:W-:Y:S01]  /*7100*/  FSETP.GE.FTZ.AND P6, PT, R231, RZ, PT ;  /* 0x000000ffe700720b */ /* 0x000fe20003fd6000 */
[----:B------:R2:W-:Y:S01]  /*7110*/  STS [R6+0x1c400], R16 ;  /* 0x01c4001006007388 */ /* 0x0005e20000000800 */
[----:B------:R-:W-:Y:S01]  /*7120*/  F2FP.F16.F32.PACK_AB R7, R7, R17 ;  /* 0x000000110707723e */ /* 0x000fe200000000ff */
[----:B------:R-:W-:Y:S01]  /*7130*/  FADD.FTZ R24, -R4, R24 ;  /* 0x0000001804187221 */ /* 0x000fe20000010100 */
[----:B------:R-:W-:Y:S01]  /*7140*/  FSETP.GE.FTZ.AND P5, PT, R230, RZ, PT ;  /* 0x000000ffe600720b */ /* 0x000fe20003fb6000 */
[----:B-1----:R-:W-:Y:S01]  /*7150*/  FADD.FTZ R5, -R176, R22 ;  /* 0x00000016b0057221 */ /* 0x002fe20000010100 */
[----:B------:R-:W-:Y:S01]  /*7160*/  IMAD.MOV.U32 R22, RZ, RZ, 0x10 ;  /* 0x00000010ff167424 */ /* 0x000fe200078e00ff */
[-C--:B------:R-:W-:Y:S01]  /*7170*/  FSEL R8, R8, R4.reuse, P6 ;  /* 0x0000000408087208 */ /* 0x080fe20003000000 */
[C---:B------:R-:W-:Y:S01]  /*7180*/  FADD.FTZ R25, -R4.reuse, R25 ;  /* 0x0000001904197221 */ /* 0x040fe20000010100 */
[----:B------:R-:W-:Y:S01]  /*7190*/  FSEL R9, R9, R4, P5 ;  /* 0x0000000409097208 */ /* 0x000fe20002800000 */
[----:B------:R-:W-:Y:S01]  /*71a0*/  FADD.FTZ R28, -R4, R28 ;  /* 0x0000001c041c7221 */ /* 0x000fe20000010100 */
[----:B------:R-:W-:Y:S01]  /*71b0*/  FSEL R5, R5, R176, P2 ;  /* 0x000000b005057208 */ /* 0x000fe20001000000 */
[----:B------:R-:W-:Y:S01]  /*71c0*/  FMUL.FTZ R8, R231, R8 ;  /* 0x00000008e7087220 */ /* 0x000fe20000410000 */
[----:B------:R-:W-:Y:S01]  /*71d0*/  SEL R22, R22, 0xfffffff0, !P0 ;  /* 0xfffffff016167807 */ /* 0x000fe20004000000 */
[----:B------:R-:W-:Y:S01]  /*71e0*/  FMUL.FTZ R9, R230, R9 ;  /* 0x00000009e6097220 */ /* 0x000fe20000410000 */
[----:B------:R-:W-:Y:S01]  /*71f0*/  FSETP.GE.FTZ.AND P2, PT, R190, RZ, PT ;  /* 0x000000ffbe00720b */ /* 0x000fe20003f56000 */
[----:B------:R-:W-:Y:S01]  /*7200*/  FMUL.FTZ R19, R207, R5 ;  /* 0x00000005cf137220 */ /* 0x000fe20000410000 */
[----:B------:R-:W-:Y:S01]  /*7210*/  LEA R5, R164, UR31, 0x1 ;  /* 0x0000001fa4057c11 */ /* 0x000fe2000f8e08ff */
[----:B------:R-:W-:Y:S01]  /*7220*/  FADD.FTZ R15, -R3, R15 ;  /* 0x0000000f030f7221 */ /* 0x000fe20000010100 */
[----:B------:R-:W-:Y:S01]  /*7230*/  FSEL R34, R34, R176, P2 ;  /* 0x000000b022227208 */ /* 0x000fe20001000000 */
[----:B------:R-:W-:Y:S01]  /*7240*/  @P1 FADD.FTZ R176, -R176, R35 ;  /* 0x00000023b0b01221 */ /* 0x000fe20000010100 */
[----:B------:R-:W-:Y:S01]  /*7250*/  FSETP.GE.FTZ.AND P1, PT, R224, RZ, PT ;  /* 0x000000ffe000720b */ /* 0x000fe20003f36000 */
[----:B------:R-:W-:Y:S01]  /*7260*/  VIADD R2, R5, 0x20 ;  /* 0x0000002005027836 */ /* 0x000fe20000000000 */
[----:B------:R-:W-:Y:S01]  /*7270*/  FSETP.GE.FTZ.AND P2, PT, R227, RZ, PT ;  /* 0x000000ffe300720b */ /* 0x000fe20003f56000 */
[----:B------:R-:W-:Y:S01]  /*7280*/  @P4 VIADD R2, R5, 0xffffffe0 ;  /* 0xffffffe005024836 */ /* 0x000fe20000000000 */
[----:B------:R-:W-:Y:S01]  /*7290*/  FSETP.GE.FTZ.AND P6, PT, R220, RZ, PT ;  /* 0x000000ffdc00720b */ /* 0x000fe20003fd6000 */
[----:B------:R-:W-:Y:S01]  /*72a0*/  IMAD.IADD R5, R22, 0x1, R5 ;  /* 0x0000000116057824 */ /* 0x000fe200078e0205 */
[----:B------:R-:W-:Y:S01]  /*72b0*/  FSEL R12, R12, R4, P2 ;  /* 0x000000040c0c7208 */ /* 0x000fe20001000000 */
[----:B------:R-:W-:Y:S01]  /*72c0*/  FADD.FTZ R26, -R3, R26 ;  /* 0x0000001a031a7221 */ /* 0x000fe20000010100 */
[----:B------:R-:W-:Y:S01]  /*72d0*/  FSETP.GE.FTZ.AND P5, PT, R218, RZ, PT ;  /* 0x000000ffda00720b */ /* 0x000fe20003fb6000 */
[----:B------:R-:W-:Y:S01]  /*72e0*/  FMUL.FTZ R34, R190, R34 ;  /* 0x00000022be227220 */ /* 0x000fe20000410000 */
[----:B------:R1:W-:Y:S01]  /*72f0*/  STS [R5+-0x3c00], R7 ;  /* 0xffc4000705007388 */ /* 0x0003e20000000800 */
[----:B------:R-:W-:Y:S01]  /*7300*/  FSETP.GE.FTZ.AND P2, PT, R195, RZ, PT ;  /* 0x000000ffc300720b */ /* 0x000fe20003f56000 */
[----:B--2---:R-:W-:Y:S01]  /*7310*/  FMUL.FTZ R16, R227, R12 ;  /* 0x0000000ce3107220 */ /* 0x004fe20000410000 */
[-C--:B------:R-:W-:Y:S01]  /*7320*/  FSEL R24, R24, R4.reuse, P6 ;  /* 0x0000000418187208 */ /* 0x080fe20003000000 */
[----:B------:R-:W-:Y:S01]  /*7330*/  STS [R5+-0x4000], R165 ;  /* 0xffc000a505007388 */ /* 0x000fe20000000800 */
[----:B------:R-:W-:Y:S01]  /*7340*/  FSEL R25, R25, R4, P5 ;  /* 0x0000000419197208 */ /* 0x000fe20002800000 */
[----:B------:R-:W-:Y:S01]  /*7350*/  FMUL.FTZ R176, R189, R176 ;  /* 0x000000b0bdb07220 */ /* 0x000fe20000410000 */
[----:B------:R-:W-:Y:S01]  /*7360*/  FSEL R28, R28, R4, P2 ;  /* 0x000000041c1c7208 */ /* 0x000fe20001000000 */
[----:B------:R-:W-:Y:S01]  /*7370*/  FMUL.FTZ R24, R220, R24 ;  /* 0x00000018dc187220 */ /* 0x000fe20000410000 */
[----:B------:R-:W-:Y:S01]  /*7380*/  FSETP.GE.FTZ.AND P2, PT, R233, RZ, PT ;  /* 0x000000ffe900720b */ /* 0x000fe20003f56000 */
[----:B------:R-:W-:Y:S01]  /*7390*/  FMUL.FTZ R25, R218, R25 ;  /* 0x00000019da197220 */ /* 0x000fe20000410000 */
[----:B------:R-:W-:Y:S01]  /*73a0*/  F2FP.F16.F32.PACK_AB R17, R18, R19 ;  /* 0x000000131211723e */ /* 0x000fe200000000ff */
[----:B------:R-:W-:Y:S01]  /*73b0*/  FMUL.FTZ R28, R195, R28 ;  /* 0x0000001cc31c7220 */ /* 0x000fe20000410000 */
[----:B------:R-:W-:Y:S01]  /*73c0*/  FSETP.GE.FTZ.AND P5, PT, R229, RZ, PT ;  /* 0x000000ffe500720b */ /* 0x000fe20003fb6000 */
[----:B------:R-:W-:Y:S01]  /*73d0*/  IMAD R207, R243, UR8, RZ ;  /* 0x00000008f3cf7c24 */ /* 0x000fe2000f8e02ff */
[----:B------:R-:W-:Y:S02]  /*73e0*/  FSETP.GE.FTZ.AND P6, PT, R223, RZ, PT ;  /* 0x000000ffdf00720b */ /* 0x000fe40003fd6000 */
[----:B------:R-:W-:Y:S02]  /*73f0*/  F2FP.F16.F32.PACK_AB R20, R177, R169 ;  /* 0x000000a9b114723e */ /* 0x000fe400000000ff */
[----:B------:R-:W-:Y:S02]  /*7400*/  LOP3.LUT R180, R0, 0x200, R184, 0xf8, !PT ;  /* 0x0000020000b47812 */ /* 0x000fe400078ef8b8 */
[----:B------:R-:W-:Y:S02]  /*7410*/  LOP3.LUT R231, R216, 0x38, RZ, 0xc0, !PT ;  /* 0x00000038d8e77812 */ /* 0x000fe400078ec0ff */
[----:B------:R-:W-:Y:S01]  /*7420*/  LEA R180, R180, UR4, 0x1 ;  /* 0x00000004b4b47c11 */ /* 0x000fe2000f8e08ff */
[----:B-1----:R-:W-:Y:S01]  /*7430*/  FADD.FTZ R7, -R4, R13 ;  /* 0x0000000d04077221 */ /* 0x002fe20000010100 */
[----:B------:R-:W-:Y:S03]  /*7440*/  F2FP.F16.F32.PACK_AB R13, R176, R34 ;  /* 0x00000022b00d723e */ /* 0x000fe600000000ff */
[----:B------:R-:W-:Y:S01]  /*7450*/  VIADD R0, R180, 0x8040 ;  /* 0x00008040b4007836 */ /* 0x000fe20000000000 */
[----:B------:R-:W-:Y:S02]  /*7460*/  FSEL R7, R7, R4, P1 ;  /* 0x0000000407077208 */ /* 0x000fe40000800000 */
[----:B------:R-:W-:Y:S03]  /*7470*/  FSETP.GE.FTZ.AND P1, PT, R193, RZ, PT ;  /* 0x000000ffc100720b */ /* 0x000fe60003f36000 */
[----:B------:R-:W-:Y:S01]  /*7480*/  FMUL.FTZ R12, R224, R7 ;  /* 0x00000007e00c7220 */ /* 0x000fe20000410000 */
[----:B------:R-:W-:Y:S01]  /*7490*/  F2FP.F16.F32.PACK_AB R7, R9, R8 ;  /* 0x000000080907723e */ /* 0x000fe200000000ff */
[----:B------:R-:W-:Y:S01]  /*74a0*/  FADD.FTZ R9, -R3, R10 ;  /* 0x0000000a03097221 */ /* 0x000fe20000010100 */
[----:B------:R-:W-:Y:S02]  /*74b0*/  F2FP.F16.F32.PACK_AB R10, R25, R24 ;  /* 0x00000018190a723e */ /* 0x000fe400000000ff */
[----:B------:R-:W-:Y:S01]  /*74c0*/  F2FP.F16.F32.PACK_AB R12, R12, R16 ;  /* 0x000000100c0c723e */ /* 0x000fe200000000ff */
[----:B------:R1:W-:Y:S01]  /*74d0*/  STS [R6+0x1d000], R7 ;  /* 0x01d0000706007388 */ /* 0x0003e20000000800 */
[----:B------:R-:W-:Y:S02]  /*74e0*/  FSEL R9, R9, R3, P2 ;  /* 0x0000000309097208 */ /* 0x000fe40001000000 */
[----:B------:R-:W-:Y:S01]  /*74f0*/  FSETP.GE.FTZ.AND P2, PT, R228, RZ, PT ;  /* 0x000000ffe400720b */ /* 0x000fe20003f56000 */
[----:B------:R-:W-:Y:S01]  /*7500*/  @P1 FADD.FTZ R4, -R4, R29 ;  /* 0x0000001d04041221 */ /* 0x000fe20000010100 */
[----:B------:R-:W-:Y:S01]  /*7510*/  FSETP.GE.FTZ.AND P1, PT, R232, RZ, PT ;  /* 0x000000ffe800720b */ /* 0x000fe20003f36000 */
[----:B------:R-:W-:Y:S01]  /*7520*/  FMUL.FTZ R21, R233, R9 ;  /* 0x00000009e9157220 */ /* 0x000fe20000410000 */
[----:B------:R-:W-:Y:S01]  /*7530*/  FSEL R15, R15, R3, P2 ;  /* 0x000000030f0f7208 */ /* 0x000fe20001000000 */
[----:B------:R-:W-:Y:S01]  /*7540*/  FMUL.FTZ R8, R193, R4 ;  /* 0x00000004c1087220 */ /* 0x000fe20000410000 */
[----:B------:R-:W-:Y:S01]  /*7550*/  FADD.FTZ R4, -R3, R11 ;  /* 0x0000000b03047221 */ /* 0x000fe20000010100 */
[----:B------:R-:W-:Y:S02]  /*7560*/  FSETP.GE.FTZ.AND P2, PT, R199, RZ, PT ;  /* 0x000000ffc700720b */ /* 0x000fe40003f56000 */
[----:B------:R-:W-:Y:S01]  /*7570*/  FMUL.FTZ R16, R228, R15 ;  /* 0x0000000fe4107220 */ /* 0x000fe20000410000 */
[----:B------:R-:W-:Y:S01]  /*7580*/  F2FP.F16.F32.PACK_AB R11, R8, R28 ;  /* 0x0000001c080b723e */ /* 0x000fe200000000ff */
[C---:B------:R-:W-:Y:S01]  /*7590*/  FADD.FTZ R8, -R3.reuse, R14 ;  /* 0x0000000e03087221 */ /* 0x040fe20000010100 */
[-C--:B------:R-:W-:Y:S02]  /*75a0*/  FSEL R4, R4, R3.reuse, P1 ;  /* 0x0000000304047208 */ /* 0x080fe40000800000 */
[----:B------:R-:W-:Y:S02]  /*75b0*/  FSETP.GE.FTZ.AND P1, PT, R198, RZ, PT ;  /* 0x000000ffc600720b */ /* 0x000fe40003f36000 */
[-C--:B------:R-:W-:Y:S01]  /*75c0*/  FSEL R8, R8, R3.reuse, P5 ;  /* 0x0000000308087208 */ /* 0x080fe20002800000 */
[----:B------:R-:W-:Y:S01]  /*75d0*/  FMUL.FTZ R19, R232, R4 ;  /* 0x00000004e8137220 */ /* 0x000fe20000410000 */
[----:B------:R-:W-:Y:S01]  /*75e0*/  FADD.FTZ R4, -R3, R30 ;  /* 0x0000001e03047221 */ /* 0x000fe20000010100 */
[----:B------:R-:W-:Y:S02]  /*75f0*/  FSETP.GE.FTZ.AND P5, PT, R222, RZ, PT ;  /* 0x000000ffde00720b */ /* 0x000fe40003fb6000 */
[----:B------:R-:W-:Y:S01]  /*7600*/  FMUL.FTZ R18, R229, R8 ;  /* 0x00000008e5127220 */ /* 0x000fe20000410000 */
[----:B-1----:R-:W-:Y:S01]  /*7610*/  FADD.FTZ R7, -R3, R27 ;  /* 0x0000001b03077221 */ /* 0x002fe20000010100 */
[-C--:B------:R-:W-:Y:S02]  /*7620*/  FSEL R4, R4, R3.reuse, P2 ;  /* 0x0000000304047208 */ /* 0x080fe40001000000 */
[-C--:B------:R-:W-:Y:S02]  /*7630*/  FSEL R8, R26, R3.reuse, P6 ;  /* 0x000000031a087208 */ /* 0x080fe40003000000 */
[----:B------:R-:W-:Y:S01]  /*7640*/  FSEL R7, R7, R3, P5 ;  /* 0x0000000307077208 */ /* 0x000fe20002800000 */
[----:B------:R-:W-:Y:S01]  /*7650*/  FMUL.FTZ R14, R199, R4 ;  /* 0x00000004c70e7220 */ /* 0x000fe20000410000 */
[----:B------:R-:W-:Y:S01]  /*7660*/  F2FP.F16.F32.PACK_AB R4, R19, R21 ;  /* 0x000000151304723e */ /* 0x000fe200000000ff */
[----:B------:R-:W-:Y:S01]  /*7670*/  FMUL.FTZ R15, R223, R8 ;  /* 0x00000008df0f7220 */ /* 0x000fe20000410000 */
[----:B------:R-:W-:Y:S01]  /*7680*/  @P1 FADD.FTZ R3, -R3, R31 ;  /* 0x0000001f03031221 */ /* 0x000fe20000010100 */
[----:B------:R-:W-:Y:S01]  /*7690*/  FMUL.FTZ R8, R222, R7 ;  /* 0x00000007de087220 */ /* 0x000fe20000410000 */
[----:B------:R-:W-:Y:S01]  /*76a0*/  F2FP.F16.F32.PACK_AB R7, R16, R18 ;  /* 0x000000121007723e */ /* 0x000fe200000000ff */
[----:B------:R1:W-:Y:S01]  /*76b0*/  STS [R6+0x1d400], R4 ;  /* 0x01d4000406007388 */ /* 0x0003e20000000800 */
[----:B------:R-:W-:Y:S01]  /*76c0*/  FMUL.FTZ R9, R198, R3 ;  /* 0x00000003c6097220 */ /* 0x000fe20000410000 */
[----:B------:R-:W-:Y:S02]  /*76d0*/  LOP3.LUT R3, R203, 0x30, RZ, 0xc0, !PT ;  /* 0x00000030cb037812 */ /* 0x000fe400078ec0ff */
[----:B------:R-:W-:Y:S01]  /*76e0*/  STS [R5+-0x3000], R12 ;  /* 0xffd0000c05007388 */ /* 0x000fe20000000800 */
[----:B------:R-:W-:Y:S02]  /*76f0*/  F2FP.F16.F32.PACK_AB R8, R8, R15 ;  /* 0x0000000f0808723e */ /* 0x000fe400000000ff */
[----:B------:R-:W-:Y:S01]  /*7700*/  F2FP.F16.F32.PACK_AB R9, R9, R14 ;  /* 0x0000000e0909723e */ /* 0x000fe200000000ff */
[----:B------:R-:W-:Y:S01]  /*7710*/  STS [R5+-0x2c00], R7 ;  /* 0xffd4000705007388 */ /* 0x000fe20000000800 */
[----:B------:R-:W-:Y:S03]  /*7720*/  LOP3.LUT R3, R3, 0x8, R215, 0xf8, !PT ;  /* 0x0000000803037812 */ /* 0x000fe600078ef8d7 */
[----:B------:R-:W-:Y:S01]  /*7730*/  STS [R2+-0x4000], R166 ;  /* 0xffc000a602007388 */ /* 0x000fe20000000800 */
[----:B------:R-:W-:Y:S03]  /*7740*/  LOP3.LUT R3, R3, 0x1c0, R184, 0xf8, !PT ;  /* 0x000001c003037812 */ /* 0x000fe600078ef8b8 */
[----:B------:R-:W-:Y:S01]  /*7750*/  STS [R2+-0x3c00], R17 ;  /* 0xffc4001102007388 */ /* 0x000fe20000000800 */
[----:B------:R-:W-:Y:S04]  /*7760*/  LOP3.LUT R3, R3, 0x38, R216, 0x78, !PT ;  /* 0x0000003803037812 */ /* 0x000fe800078e78d8 */
[----:B------:R-:W-:Y:S01]  /*7770*/  LOP3.LUT R3, R3, 0x200, R205, 0xf8, !PT ;  /* 0x0000020003037812 */ /* 0x000fe200078ef8cd */
[----:B-1----:R-:W-:Y:S03]  /*7780*/  IMAD.IADD R4, R22, 0x1, R2 ;  /* 0x0000000116047824 */ /* 0x002fe600078e0202 */
[----:B------:R-:W-:Y:S02]  /*7790*/  LEA R3, R3, UR4, 0x1 ;  /* 0x0000000403037c11 */ /* 0x000fe4000f8e08ff */
[----:B------:R-:W-:Y:S04]  /*77a0*/  STS [R4+-0x4000], R20 ;  /* 0xffc0001404007388 */ /* 0x000fe80000000800 */
[----:B------:R-:W-:Y:S04]  /*77b0*/  STS [R4+-0x3c00], R13 ;  /* 0xffc4000d04007388 */ /* 0x000fe80000000800 */
[----:B------:R-:W-:Y:S04]  /*77c0*/  STS [R2+-0x3000], R10 ;  /* 0xffd0000a02007388 */ /* 0x000fe80000000800 */
[----:B------:R1:W-:Y:S04]  /*77d0*/  STS [R2+-0x2c00], R8 ;  /* 0xffd4000802007388 */ /* 0x0003e80000000800 */
[----:B------:R-:W-:Y:S04]  /*77e0*/  STS [R4+-0x3000], R11 ;  /* 0xffd0000b04007388 */ /* 0x000fe80000000800 */
[----:B------:R-:W-:Y:S01]  /*77f0*/  STS [R4+-0x2c00], R9 ;  /* 0xffd4000904007388 */ /* 0x000fe20000000800 */
[----:B------:R-:W-:Y:S01]  /*7800*/  BAR.SYNC.DEFER_BLOCKING 0x0 ;  /* 0x0000000000007b1d */ /* 0x000fe20000010000 */
[----:B-1----:R-:W-:Y:S04]  /*7810*/  VIADD R2, R180, 0x8000 ;  /* 0x00008000b4027836 */ /* 0x002fe80000000000 */
[----:B------:R-:W-:Y:S01]  /*7820*/  @P0 VIADD R0, R2, 0xffffffc0 ;  /* 0xffffffc002000836 */ /* 0x000fe20000000000 */
[----:B------:R-:W-:Y:S08]  /*7830*/  LDSM.16.MT88.4 R4, [R3+0x20000] ;  /* 0x020000000304783b */ /* 0x000ff00000004200 */
[----:B------:R-:W1:Y:S08]  /*7840*/  LDSM.16.MT88.4 R8, [R180+0x8000] ;  /* 0x00800000b408783b */ /* 0x000e700000004200 */
[----:B------:R-:W2:Y:S08]  /*7850*/  LDSM.16.MT88.4 R12, [R3+0x22000] ;  /* 0x02200000030c783b */ /* 0x000eb00000004200 */
[----:B------:R-:W3:Y:S08]  /*7860*/  LDSM.16.MT88.4 R16, [R0] ;  /* 0x000000000010783b */ /* 0x000ef00000004200 */
[----:B------:R-:W4:Y:S08]  /*7870*/  LDSM.16.MT88.4 R20, [R180+0xa000] ;  /* 0x00a00000b414783b */ /* 0x000f300000004200 */
[----:B------:R-:W4:Y:S01]  /*7880*/  LDSM.16.MT88.4 R24, [R0+0x2000] ;  /* 0x002000000018783b */ /* 0x000f220000004200 */
[-C--:B-1----:R-:W-:Y:S07]  /*7890*/  HMMA.16816.F32 R36, R4, R8.reuse, R36 ;  /* 0x000000080424723c */ /* 0x082fee0000001824 */
[----:B------:R-:W-:Y:S01]  /*78a0*/  LDSM.16.MT88.4 R28, [R3+0x20800] ;  /* 0x02080000031c783b */ /* 0x000fe20000004200 */
[C---:B--2---:R-:W-:Y:S07]  /*78b0*/  HMMA.16816.F32 R40, R12.reuse, R8, R40 ;  /* 0x000000080c28723c */ /* 0x044fee0000001828 */
[----:B------:R-:W1:Y:S01]  /*78c0*/  LDSM.16.MT88.4 R32, [R180+0x8800] ;  /* 0x00880000b420783b */ /* 0x000e620000004200 */
[-C--:B------:R-:W-:Y:S07]  /*78d0*/  HMMA.16816.F32 R44, R12, R10.reuse, R44 ;  /* 0x0000000a0c2c723c */ /* 0x080fee000000182c */
[----:B------:R-:W2:Y:S01]  /*78e0*/  LDSM.16.MT88.4 R164, [R3+0x22800] ;  /* 0x0228000003a4783b */ /* 0x000ea20000004200 */
[C---:B------:R-:W-:Y:S07]  /*78f0*/  HMMA.16816.F32 R48, R4.reuse, R10, R48 ;  /* 0x0000000a0430723c */ /* 0x040fee0000001830 */
[----:B------:R-:W2:Y:S01]  /*7900*/  LDSM.16.MT88.4 R168, [R0+0x800] ;  /* 0x0008000000a8783b */ /* 0x000ea20000004200 */
[-C--:B---3--:R-:W-:Y:S07]  /*7910*/  HMMA.16816.F32 R52, R4, R16.reuse, R52 ;  /* 0x000000100434723c */ /* 0x088fee0000001834 */
[----:B------:R-:W3:Y:S01]  /*7920*/  LDSM.16.MT88.4 R172, [R180+0xa800] ;  /* 0x00a80000b4ac783b */ /* 0x000ee20000004200 */
[C---:B------:R-:W-:Y:S07]  /*7930*/  HMMA.16816.F32 R56, R12.reuse, R16, R56 ;  /* 0x000000100c38723c */ /* 0x040fee0000001838 */
[----:B------:R-:W3:Y:S01]  /*7940*/  LDSM.16.MT88.4 R8, [R0+0x2800] ;  /* 0x002800000008783b */ /* 0x000ee20000004200 */
[-C--:B------:R-:W-:Y:S07]  /*7950*/  HMMA.16816.F32 R60, R12, R18.reuse, R60 ;  /* 0x000000120c3c723c */ /* 0x080fee000000183c */
[----:B------:R-:W-:Y:S01]  /*7960*/  LDSM.16.MT88.4 R176, [R3+0x23800] ;  /* 0x0238000003b0783b */ /* 0x000fe20000004200 */
[C---:B------:R-:W-:Y:S07]  /*7970*/  HMMA.16816.F32 R64, R4.reuse, R18, R64 ;  /* 0x000000120440723c */ /* 0x040fee0000001840 */
[----:B------:R-:W-:Y:S01]  /*7980*/  LDSM.16.MT88.4 R16, [R3+0x23000] ;  /* 0x023000000310783b */ /* 0x000fe20000004200 */
        /* <DEDUP_REMOVED lines=10> */
[----:B------:R-:W4:Y:S07]  /*7a30*/  LDSM.16.MT88.4 R4, [R3+0x21000] ;  /* 0x021000000304783b */ /* 0x000f2e0000004200 */
[-C--:B-1----:R-:W-:Y:S01]  /*7a40*/  HMMA.16816.F32 R36, R28, R32.reuse, R36 ;  /* 0x000000201c24723c */ /* 0x082fe20000001824 */
[----:B------:R-:W1:Y:S07]  /*7a50*/  LDSM.16.MT88.4 R24, [R180+0xb000] ;  /* 0x00b00000b418783b */ /* 0x000e6e0000004200 */
[C---:B--2---:R-:W-:Y:S08]  /*7a60*/  HMMA.16816.F32 R40, R164.reuse, R32, R40 ;  /* 0x00000020a428723c */ /* 0x044ff00000001828 */
[-C--:B------:R-:W-:Y:S08]  /*7a70*/  HMMA.16816.F32 R44, R164, R34.reuse, R44 ;  /* 0x00000022a42c723c */ /* 0x080ff0000000182c */
[C---:B------:R-:W-:Y:S01]  /*7a80*/  HMMA.16816.F32 R48, R28.reuse, R34, R48 ;  /* 0x000000221c30723c */ /* 0x040fe20000001830 */
[----:B------:R-:W2:Y:S07]  /*7a90*/  LDSM.16.MT88.4 R32, [R0+0x3000] ;  /* 0x003000000020783b */ /* 0x000eae0000004200 */
[-C--:B------:R-:W-:Y:S08]  /*7aa0*/  HMMA.16816.F32 R52, R28, R168.reuse, R52 ;  /* 0x000000a81c34723c */ /* 0x080ff00000001834 */
[C---:B------:R-:W-:Y:S08]  /*7ab0*/  HMMA.16816.F32 R56, R164.reuse, R168, R56 ;  /* 0x000000a8a438723c */ /* 0x040ff00000001838 */
[-C--:B------:R-:W-:Y:S08]  /*7ac0*/  HMMA.16816.F32 R60, R164, R170.reuse, R60 ;  /* 0x000000aaa43c723c */ /* 0x080ff0000000183c */
[C---:B------:R-:W-:Y:S01]  /*7ad0*/  HMMA.16816.F32 R64, R28.reuse, R170, R64 ;  /* 0x000000aa1c40723c */ /* 0x040fe20000001840 */
[----:B------:R-:W-:Y:S07]  /*7ae0*/  LDSM.16.MT88.4 R168, [R3+0x21800] ;  /* 0x0218000003a8783b */ /* 0x000fee0000004200 */
[-C--:B---3--:R-:W-:Y:S08]  /*7af0*/  HMMA.16816.F32 R68, R28, R172.reuse, R68 ;  /* 0x000000ac1c44723c */ /* 0x088ff00000001844 */
[C---:B------:R-:W-:Y:S08]  /*7b00*/  HMMA.16816.F32 R72, R164.reuse, R172, R72 ;  /* 0x000000aca448723c */ /* 0x040ff00000001848 */
[-C--:B------:R-:W-:Y:S08]  /*7b10*/  HMMA.16816.F32 R76, R164, R174.reuse, R76 ;  /* 0x000000aea44c723c */ /* 0x080ff0000000184c */
[C---:B------:R-:W-:Y:S01]  /*7b20*/  HMMA.16816.F32 R80, R28.reuse, R174, R80 ;  /* 0x000000ae1c50723c */ /* 0x040fe20000001850 */
[----:B------:R-:W3:Y:S07]  /*7b30*/  LDSM.16.MT88.4 R172, [R180+0x9800] ;  /* 0x00980000b4ac783b */ /* 0x000eee0000004200 */
[-C--:B------:R-:W-:Y:S01]  /*7b40*/  HMMA.16816.F32 R84, R28, R8.reuse, R84 ;  /* 0x000000081c54723c */ /* 0x080fe20000001854 */
[----:B------:R-:W-:Y:S07]  /*7b50*/  LDSM.16.MT88.4 R180, [R180+0xb800] ;  /* 0x00b80000b4b4783b */ /* 0x000fee0000004200 */
[C---:B------:R-:W-:Y:S08]  /*7b60*/  HMMA.16816.F32 R88, R164.reuse, R8, R88 ;  /* 0x00000008a458723c */ /* 0x040ff00000001858 */
[-C--:B------:R-:W-:Y:S01]  /*7b70*/  HMMA.16816.F32 R92, R164, R10.reuse, R92 ;  /* 0x0000000aa45c723c */ /* 0x080fe2000000185c */
[----:B------:R-:W3:Y:S07]  /*7b80*/  LDSM.16.MT88.4 R164, [R0+0x1800] ;  /* 0x0018000000a4783b */ /* 0x000eee0000004200 */
[----:B------:R-:W-:Y:S01]  /*7b90*/  HMMA.16816.F32 R96, R28, R10, R96 ;  /* 0x0000000a1c60723c */ /* 0x000fe20000001860 */
[----:B------:R1:W3:Y:S07]  /*7ba0*/  LDSM.16.MT88.4 R8, [R0+0x3800] ;  /* 0x003800000008783b */ /* 0x0002ee0000004200 */
[-C--:B----4-:R-:W-:Y:S01]  /*7bb0*/  HMMA.16816.F32 R36, R4, R12.reuse, R36 ;  /* 0x0000000c0424723c */ /* 0x090fe20000001824 */
[----:B------:R-:W-:Y:S07]  /*7bc0*/  BAR.SYNC.DEFER_BLOCKING 0x0 ;  /* 0x0000000000007b1d */ /* 0x000fee0000010000 */
[C---:B------:R-:W-:Y:S08]  /*7bd0*/  HMMA.16816.F32 R40, R16.reuse, R12, R40 ;  /* 0x0000000c1028723c */ /* 0x040ff00000001828 */
[-C--:B------:R-:W-:Y:S03]  /*7be0*/  HMMA.16816.F32 R44, R16, R14.reuse, R44 ;  /* 0x0000000e102c723c */ /* 0x080fe6000000182c */
[----:B-1----:R-:W-:Y:S05]  /*7bf0*/  IMAD.U32 R0, R207, -0x40, RZ ;  /* 0xffffffc0cf007824 */ /* 0x002fea00078e00ff */
[C---:B------:R-:W-:Y:S04]  /*7c00*/  HMMA.16816.F32 R48, R4.reuse, R14, R48 ;  /* 0x0000000e0430723c */ /* 0x040fe80000001830 */
[C---:B------:R-:W-:Y:S04]  /*7c10*/  LEA R2, P1, R0.reuse, R236, 0x2 ;  /* 0x000000ec00027211 */ /* 0x040fe800078210ff */
[-C--:B------:R-:W-:Y:S03]  /*7c20*/  HMMA.16816.F32 R52, R4, R20.reuse, R52 ;  /* 0x000000140434723c */ /* 0x080fe60000001834 */
[----:B------:R-:W-:Y:S01]  /*7c30*/  LEA.HI.X.SX32 R0, R0, R237, 0x2, P1 ;  /* 0x000000ed00007211 */ /* 0x000fe200008f16ff */
[----:B------:R-:W-:Y:S04]  /*7c40*/  IMAD.MOV.U32 R236, RZ, RZ, R2 ;  /* 0x000000ffffec7224 */ /* 0x000fe800078e0002 */
        /* <DEDUP_REMOVED lines=76> */
.L_x_824:
[----:B--2---:R-:W-:Y:S01]  /*8110*/  LOP3.LUT R0, R204, 0x20, RZ, 0xc0, !PT ;  /* 0x00000020cc007812 */ /* 0x004fe200078ec0ff */
        /* <DEDUP_REMOVED lines=13> */
[----:B------:R-:W-:Y:S01]  /*81f0*/  LOP3.LUT R0, R0, 0x38, R216, 0x78, !PT ;  /* 0x0000003800007812 */ /* 0x000fe200078e78d8 */
[----:B------:R-:W-:Y:S01]  /*8200*/  @UP0 UIADD3 UR16, UP1, UPT, UR16, -0x100, URZ ;  /* 0xffffff0010100890 */ /* 0x000fe2000ff3e0ff */
[----:B------:R-:W-:Y:S01]  /*8210*/  LDSM.16.M88.4 R176, [R197+0x1d000] ;  /* 0x01d00000c5b0783b */ /* 0x000fe20000000200 */
[----:B------:R-:W-:Y:S01]  /*8220*/  @P5 LOP3.LUT R203, R203, 0x10, RZ, 0xc0, !PT ;  /* 0x00000010cbcb5812 */ /* 0x000fe200078ec0ff */
[----:B------:R-:W-:Y:S01]  /*8230*/  ULOP3.LUT UR10, UR36, 0x1, URZ, 0xc0, !UPT ;  /* 0x00000001240a7892 */ /* 0x000fe2000f8ec0ff */
[----:B------:R-:W-:Y:S01]  /*8240*/  LOP3.LUT R0, R0, 0x200, R184, 0xf8, !PT ;  /* 0x0000020000007812 */ /* 0x000fe200078ef8b8 */
[----:B------:R-:W-:Y:S01]  /*8250*/  VIADD R184, R196, 0x8000 ;  /* 0x00008000c4b87836 */ /* 0x000fe20000000000 */
[----:B------:R-:W2:Y:S01]  /*8260*/  LDL R228, [R1] ;  /* 0x0000000001e47983 */ /* 0x000ea20000100800 */
[----:B------:R-:W-:Y:S01]  /*8270*/  VIADD R244, R244, 0xfffffffc ;  /* 0xfffffffcf4f47836 */ /* 0x000fe20000000000 */
[----:B------:R-:W-:Y:S01]  /*8280*/  LEA R0, R0, UR4, 0x1 ;  /* 0x0000000400007c11 */ /* 0x000fe2000f8e08ff */
[----:B------:R-:W-:Y:S01]  /*8290*/  @P0 VIADD R2, R184, 0xffffffc0 ;  /* 0xffffffc0b8020836 */ /* 0x000fe20000000000 */
[----:B------:R-:W-:Y:S02]  /*82a0*/  @UP0 UIADD3.X UR11, UPT, UPT, UR11, -0x1, URZ, UP1, !UPT ;  /* 0xffffffff0b0b0890 */ /* 0x000fe40008ffe4ff */
[----:B------:R-:W-:Y:S01]  /*82b0*/  UISETP.NE.U32.AND UP1, UPT, UR10, 0x1, UPT ;  /* 0x000000010a00788c */ /* 0x000fe2000bf25070 */
[----:B------:R-:W1:Y:S01]  /*82c0*/  LDSM.16.MT88.4 R16, [R0+0xc000] ;  /* 0x00c000000010783b */ /* 0x000e620000004200 */
[----:B------:R-:W-:Y:S04]  /*82d0*/  IMAD.IADD R200, R201, 0x1, R2 ;  /* 0x00000001c9c87824 */ /* 0x000fe800078e0202 */
[----:B------:R-:W3:Y:S01]  /*82e0*/  LDSM.16.MT88.4 R164, [R0+0x10000] ;  /* 0x0100000000a4783b */ /* 0x000ee20000004200 */
[----:B------:R-:W-:Y:S04]  /*82f0*/  PLOP3.LUT P2, PT, PT, PT, UP1, 0x80, 0x8 ;  /* 0x000000000008781c */ /* 0x000fe80003f4f018 */
[----:B------:R-:W4:Y:S05]  /*8300*/  LDSM.16.MT88.4 R172, [R0+0xc800] ;  /* 0x00c8000000ac783b */ /* 0x000f2a0000004200 */
[----:B------:R-:W4:Y:S05]  /*8310*/  LDSM.16.MT88.4 R180, [R0+0x10800] ;  /* 0x0108000000b4783b */ /* 0x000f2a0000004200 */
[----:B------:R-:W-:Y:S05]  /*8320*/  LDSM.16.M88.4 R184, [R2+0x14000] ;  /* 0x0140000002b8783b */ /* 0x000fea0000000200 */
[----:B------:R-:W4:Y:S05]  /*8330*/  LDSM.16.MT88.4 R188, [R0+0xd000] ;  /* 0x00d0000000bc783b */ /* 0x000f2a0000004200 */
[----:B------:R-:W4:Y:S01]  /*8340*/  LDSM.16.M88.4 R192, [R2+0x15000] ;  /* 0x0150000002c0783b */ /* 0x000f220000000200 */
[-C--:B-1----:R-:W-:Y:S08]  /*8350*/  HMMA.16816.F32 R4, R32, R16.reuse, RZ ;  /* 0x000000102004723c */ /* 0x082ff000000018ff */
[C---:B------:R-:W-:Y:S08]  /*8360*/  HMMA.16816.F32 R8, R28.reuse, R16, RZ ;  /* 0x000000101c08723c */ /* 0x040ff000000018ff */
        /* <DEDUP_REMOVED lines=17> */
[----:B------:R-:W3:Y:S05]  /*8480*/  LDSM.16.M88.4 R168, [R200+0x14000] ;  /* 0x01400000c8a8783b */ /* 0x000eea0000000200 */
[----:B------:R-:W4:Y:S02]  /*8490*/  LDSM.16.MT88.4 R180, [R0+0x11800] ;  /* 0x0118000000b4783b */ /* 0x000f240000004200 */
[-C--:B------:R-:W-:Y:S08]  /*84a0*/  HMMA.16816.F32 R4, R184, R188.reuse, R4 ;  /* 0x000000bcb804723c */ /* 0x080ff00000001804 */
        /* <DEDUP_REMOVED lines=9> */
[----:B------:R-:W-:Y:S05]  /*8540*/  LDSM.16.M88.4 R164, [R196+0x1e000] ;  /* 0x01e00000c4a4783b */ /* 0x000fea0000000200 */
[----:B------:R-:W1:Y:S02]  /*8550*/  LDSM.16.MT88.4 R184, [R0+0xe000] ;  /* 0x00e0000000b8783b */ /* 0x000e640000004200 */
[-C--:B---3--:R-:W-:Y:S08]  /*8560*/  HMMA.16816.F32 R4, R168, R172.reuse, R4 ;  /* 0x000000aca804723c */ /* 0x088ff00000001804 */
[C---:B------:R-:W-:Y:S08]  /*8570*/  HMMA.16816.F32 R8, R176.reuse, R172, R8 ;  /* 0x000000acb008723c */ /* 0x040ff00000001808 */
[-C--:B------:R-:W-:Y:S08]  /*8580*/  HMMA.16816.F32 R12, R176, R174.reuse, R12 ;  /* 0x000000aeb00c723c */ /* 0x080ff0000000180c */
[C---:B------:R-:W-:Y:S01]  /*8590*/  HMMA.16816.F32 R16, R168.reuse, R174, R16 ;  /* 0x000000aea810723c */ /* 0x040fe20000001810 */
[----:B------:R-:W3:Y:S07]  /*85a0*/  LDSM.16.MT88.4 R172, [R0+0x12000] ;  /* 0x0120000000ac783b */ /* 0x000eee0000004200 */
[-C--:B----4-:R-:W-:Y:S08]  /*85b0*/  HMMA.16816.F32 R20, R168, R180.reuse, R20 ;  /* 0x000000b4a814723c */ /* 0x090ff00000001814 */
[C---:B------:R-:W-:Y:S08]  /*85c0*/  HMMA.16816.F32 R24, R176.reuse, R180, R24 ;  /* 0x000000b4b018723c */ /* 0x040ff00000001818 */
[-C--:B------:R-:W-:Y:S01]  /*85d0*/  HMMA.16816.F32 R28, R176, R182.reuse, R28 ;  /* 0x000000b6b01c723c */ /* 0x080fe2000000181c */
[----:B------:R-:W4:Y:S05]  /*85e0*/  LDSM.16.M88.4 R176, [R197+0x1e000] ;  /* 0x01e00000c5b0783b */ /* 0x000f2a0000000200 */
[----:B------:R-:W2:Y:S02]  /*85f0*/  LDSM.16.M88.4 R196, [R197+0x1f000] ;  /* 0x01f00000c5c4783b */ /* 0x000ea40000000200 */
[----:B------:R-:W-:Y:S03]  /*8600*/  HMMA.16816.F32 R32, R168, R182, R32 ;  /* 0x000000b6a820723c */ /* 0x000fe60000001820 */
[----:B------:R-:W2:Y:S05]  /*8610*/  LDSM.16.MT88.4 R168, [R0+0x12800] ;  /* 0x0128000000a8783b */ /* 0x000eaa0000004200 */
[-C--:B-1----:R-:W-:Y:S01]  /*8620*/  HMMA.16816.F32 R4, R164, R184.reuse, R4 ;  /* 0x000000b8a404723c */ /* 0x082fe20000001804 */
[----:B------:R-:W-:Y:S07]  /*8630*/  LDSM.16.M88.4 R180, [R2+0x17000] ;  /* 0x0170000002b4783b */ /* 0x000fee0000000200 */
[C---:B------:R-:W-:Y:S08]  /*8640*/  HMMA.16816.F32 R8, R188.reuse, R184, R8 ;  /* 0x000000b8bc08723c */ /* 0x040ff00000001808 */
[-C--:B------:R-:W-:Y:S08]  /*8650*/  HMMA.16816.F32 R12, R188, R186.reuse, R12 ;  /* 0x000000babc0c723c */ /* 0x080ff0000000180c */
[C---:B------:R-:W-:Y:S01]  /*8660*/  HMMA.16816.F32 R16, R164.reuse, R186, R16 ;  /* 0x000000baa410723c */ /* 0x040fe20000001810 */
[----:B------:R-:W-:Y:S07]  /*8670*/  LDSM.16.MT88.4 R184, [R0+0x13000] ;  /* 0x0130000000b8783b */ /* 0x000fee0000004200 */
[-C--:B---3--:R-:W-:Y:S08]  /*8680*/  HMMA.16816.F32 R20, R164, R172.reuse, R20 ;  /* 0x000000aca414723c */ /* 0x088ff00000001814 */
[C---:B------:R-:W-:Y:S08]  /*8690*/  HMMA.16816.F32 R24, R188.reuse, R172, R24 ;  /* 0x000000acbc18723c */ /* 0x040ff00000001818 */
[-C--:B------:R-:W-:Y:S08]  /*86a0*/  HMMA.16816.F32 R28, R188, R174.reuse, R28 ;  /* 0x000000aebc1c723c */ /* 0x080ff0000000181c */
[----:B------:R-:W-:Y:S01]  /*86b0*/  HMMA.16816.F32 R32, R164, R174, R32 ;  /* 0x000000aea420723c */ /* 0x000fe20000001820 */
[----:B------:R1:W-:Y:S05]  /*86c0*/  LDSM.16.M88.4 R164, [R2+0x16000] ;  /* 0x0160000002a4783b */ /* 0x0003ea0000000200 */
[----:B------:R-:W3:Y:S02]  /*86d0*/  LDSM.16.MT88.4 R172, [R0+0xf000] ;  /* 0x00f0000000ac783b */ /* 0x000ee40000004200 */
[-C--:B----4-:R-:W-:Y:S08]  /*86e0*/  HMMA.16816.F32 R4, R176, R192.reuse, R4 ;  /* 0x000000c0b004723c */ /* 0x090ff00000001804 */
[C---:B--2---:R-:W-:Y:S08]  /*86f0*/  HMMA.16816.F32 R8, R196.reuse, R192, R8 ;  /* 0x000000c0c408723c */ /* 0x044ff00000001808 */
[-C--:B------:R-:W-:Y:S01]  /*8700*/  HMMA.16816.F32 R12, R196, R194.reuse, R12 ;  /* 0x000000c2c40c723c */ /* 0x080fe2000000180c */
[----:B-1----:R-:W-:Y:S05]  /*8710*/  IMAD.U32 R2, RZ, RZ, UR50 ;  /* 0x00000032ff027e24 */ /* 0x002fea000f8e00ff */
[----:B------:R-:W-:Y:S02]  /*8720*/  LEA.HI.X.SX32 R221, R2, R237, 0x2, P1 ;  /* 0x000000ed02dd7211 */ /* 0x000fe400008f16ff */
[C---:B------:R-:W-:Y:S04]  /*8730*/  HMMA.16816.F32 R16, R176.reuse, R194, R16 ;  /* 0x000000c2b010723c */ /* 0x040fe80000001810 */
[C---:B------:R-:W-:Y:S04]  /*8740*/  LEA R218, P1, R207.reuse, R220, 0x5 ;  /* 0x000000dccfda7211 */ /* 0x040fe800078228ff */
[-C--:B------:R-:W-:Y:S03]  /*8750*/  HMMA.16816.F32 R20, R176, R168.reuse, R20 ;  /* 0x000000a8b014723c */ /* 0x080fe60000001814 */
        /* <DEDUP_REMOVED lines=9> */
[-C--:B---3--:R-:W-:Y:S05]  /*87f0*/  HMMA.16816.F32 R4, R164, R172.reuse, R4 ;  /* 0x000000aca404723c */ /* 0x088fea0000001804 */
[C---:B------:R-:W-:Y:S02]  /*8800*/  LEA.HI.X.SX32 R197, R207.reuse, R199, 0x5, P1 ;  /* 0x000000c7cfc57211 */ /* 0x040fe400008f2eff */
[C---:B------:R-:W-:Y:S01]  /*8810*/  LEA R194, P1, R207.reuse, R196, 0x5 ;  /* 0x000000c4cfc27211 */ /* 0x040fe200078228ff */
[C---:B------:R-:W-:Y:S04]  /*8820*/  HMMA.16816.F32 R8, R180.reuse, R172, R8 ;  /* 0x000000acb408723c */ /* 0x040fe80000001808 */
[C---:B------:R-:W-:Y:S02]  /*8830*/  LEA.HI.X.SX32 R195, R207.reuse, R197, 0x5, P1 ;  /* 0x000000c5cfc37211 */ /* 0x040fe400008f2eff */
[C---:B------:R-:W-:Y:S02]  /*8840*/  LEA R192, P1, R207.reuse, R194, 0x5 ;  /* 0x000000c2cfc07211 */ /* 0x040fe400078228ff */
[-C--:B------:R-:W-:Y:S03]  /*8850*/  HMMA.16816.F32 R12, R180, R174.reuse, R12 ;  /* 0x000000aeb40c723c */ /* 0x080fe6000000180c */
[C---:B------:R-:W-:Y:S02]  /*8860*/  LEA.HI.X.SX32 R193, R207.reuse, R195, 0x5, P1 ;  /* 0x000000c3cfc17211 */ /* 0x040fe400008f2eff */
[C---:B------:R-:W-:Y:S03]  /*8870*/  LEA R224, P1, R207.reuse, R192, 0x5 ;  /* 0x000000c0cfe07211 */ /* 0x040fe600078228ff */
[C---:B------:R-:W-:Y:S01]  /*8880*/  HMMA.16816.F32 R16, R164.reuse, R174, R16 ;  /* 0x000000aea410723c */ /* 0x040fe20000001810 */
[----:B------:R-:W1:Y:S03]  /*8890*/  LDSM.16.MT88.4 R172, [R0+0xf800] ;  /* 0x00f8000000ac783b */ /* 0x000e660000004200 */
[C---:B------:R-:W-:Y:S04]  /*88a0*/  LEA.HI.X.SX32 R225, R207.reuse, R193, 0x5, P1 ;  /* 0x000000c1cfe17211 */ /* 0x040fe800008f2eff */
[-C--:B------:R-:W-:Y:S03]  /*88b0*/  HMMA.16816.F32 R20, R164, R184.reuse, R20 ;  /* 0x000000b8a414723c */ /* 0x080fe60000001814 */
[C---:B------:R-:W-:Y:S05]  /*88c0*/  IMAD.WIDE R226, R207.reuse, -0xc0, R224 ;  /* 0xffffff40cfe27825 */ /* 0x040fea00078e02e0 */
[C---:B------:R-:W-:Y:S04]  /*88d0*/  HMMA.16816.F32 R24, R180.reuse, R184, R24 ;  /* 0x000000b8b418723c */ /* 0x040fe80000001818 */
[C---:B------:R-:W-:Y:S04]  /*88e0*/  LEA R188, P1, R207.reuse, R226, 0x5 ;  /* 0x000000e2cfbc7211 */ /* 0x040fe800078228ff */
[-C--:B------:R-:W-:Y:S03]  /*88f0*/  HMMA.16816.F32 R28, R180, R186.reuse, R28 ;  /* 0x000000bab41c723c */ /* 0x080fe6000000181c */
[C---:B------:R-:W-:Y:S05]  /*8900*/  LEA.HI.X.SX32 R189, R207.reuse, R227, 0x5, P1 ;  /* 0x000000e3cfbd7211 */ /* 0x040fea00008f2eff */
        /* <DEDUP_REMOVED lines=14> */
[C---:B------:R-:W-:Y:S02]  /*89f0*/  LEA.HI.X.SX32 R181, R207.reuse, R183, 0x5, P1 ;  /* 0x000000b7cfb57211 */ /* 0x040fe400008f2eff */
[----:B------:R-:W-:Y:S02]  /*8a00*/  LEA R190, P1, R207, R180, 0x5 ;  /* 0x000000b4cfbe7211 */ /* 0x000fe400078228ff */
[-C--:B---3--:R-:W-:Y:S03]  /*8a10*/  HMMA.16816.F32 R20, R168, R164.reuse, R20 ;  /* 0x000000a4a814723c */ /* 0x088fe60000001814 */
[----:B------:R-:W-:Y:S01]  /*8a20*/  @P5 LOP3.LUT R245, R203, 0x7, R0, 0xf8, !PT ;  /* 0x00000007cbf55812 */ /* 0x000fe200078ef800 */
[C---:B------:R-:W-:Y:S01]  /*8a30*/  VIADD R0, R208.reuse, 0x40 ;  /* 0x00000040d0007836 */ /* 0x040fe20000000000 */
[----:B------:R-:W-:Y:S01]  /*8a40*/  LEA.HI.X.SX32 R191, R207, R181, 0x5, P1 ;  /* 0x000000b5cfbf7211 */ /* 0x000fe200008f2eff */
[C---:B------:R-:W-:Y:S02]  /*8a50*/  @P0 VIADD R0, R208.reuse, 0xffffffc0 ;  /* 0xffffffc0d0000836 */ /* 0x040fe40000000000 */
[C---:B------:R-:W-:Y:S04]  /*8a60*/  HMMA.16816.F32 R24, R176.reuse, R164, R24 ;  /* 0x000000a4b018723c */ /* 0x040fe80000001818 */
[----:B------:R-:W-:Y:S01]  /*8a70*/  @P5 IMAD.WIDE.U32 R164, R245, R229, UR56 ;  /* 0x00000038f5a45e25 */ /* 0x000fe2000f8e00e5 */
[----:B------:R-:W-:Y:S01]  /*8a80*/  @UP0 UMOV UR56, UR62 ;  /* 0x0000003e00380c82 */ /* 0x000fe20008000000 */
[----:B------:R-:W-:Y:S01]  /*8a90*/  @UP0 UMOV UR57, UR61 ;  /* 0x0000003d00390c82 */ /* 0x000fe20008000000 */
[----:B------:R-:W-:Y:S01]  /*8aa0*/  UISETP.GT.AND UP0, UPT, UR36, UR45, UPT ;  /* 0x0000002d2400728c */ /* 0x000fe2000bf04270 */
[-C--:B------:R-:W-:Y:S01]  /*8ab0*/  HMMA.16816.F32 R28, R176, R166.reuse, R28 ;  /* 0x000000a6b01c723c */ /* 0x080fe2000000181c */
[----:B------:R-:W2:Y:S02]  /*8ac0*/  @P5 LDG.E R228, desc[UR32][R164.64+-0x100] ;  /* 0xffff0020a4e45981 */ /* 0x000ea4000c1e1900 */
[C---:B------:R-:W-:Y:S03]  /*8ad0*/  IMAD.WIDE R222, R207.reuse, -0xc0, R190 ;  /* 0xffffff40cfde7825 */ /* 0x040fe600078e02be */
[----:B------:R-:W5:Y:S02]  /*8ae0*/  @P5 LDG.E R252, desc[UR32][R164.64+-0xe0] ;  /* 0xffff2020a4fc5981 */ /* 0x000f64000c1e1900 */
[----:B------:R-:W-:Y:S03]  /*8af0*/  HMMA.16816.F32 R32, R168, R166, R32 ;  /* 0x000000a6a820723c */ /* 0x000fe60000001820 */
[----:B------:R-:W5:Y:S01]  /*8b00*/  @P5 LDG.E R251, desc[UR32][R164.64+-0x80] ;  /* 0xffff8020a4fb5981 */ /* 0x000f62000c1e1900 */
[C---:B------:R-:W-:Y:S04]  /*8b10*/  LEA R176, P1, R207.reuse, R222, 0x5 ;  /* 0x000000decfb07211 */ /* 0x040fe800078228ff */
[----:B------:R1:W5:Y:S01]  /*8b20*/  @P5 LDG.E R250, desc[UR32][R164.64+-0x60] ;  /* 0xffffa020a4fa5981 */ /* 0x000362000c1e1900 */
[C---:B------:R-:W-:Y:S04]  /*8b30*/  LEA.HI.X.SX32 R177, R207.reuse, R223, 0x5, P1 ;  /* 0x000000dfcfb17211 */ /* 0x040fe800008f2eff */
[----:B------:R-:W-:Y:S01]  /*8b40*/  REDG.E.ADD.F32.FTZ.RN.STRONG.GPU desc[UR32][R236.64], R4 ;  /* 0x00000004ec0079a6 */ /* 0x000fe2000c12f320 */
[C---:B------:R-:W-:Y:S04]  /*8b50*/  LEA R174, P1, R207.reuse, R176, 0x5 ;  /* 0x000000b0cfae7211 */ /* 0x040fe800078228ff */
[----:B------:R-:W-:Y:S01]  /*8b60*/  REDG.E.ADD.F32.FTZ.RN.STRONG.GPU desc[UR32][R220.64], R5 ;  /* 0x00000005dc0079a6 */ /* 0x000fe2000c12f320 */
[C---:B------:R-:W-:Y:S02]  /*8b70*/  LEA.HI.X.SX32 R175, R207.reuse, R177, 0x5, P1 ;  /* 0x000000b1cfaf7211 */ /* 0x040fe400008f2eff */
[C---:B------:R-:W-:Y:S02]  /*8b80*/  LEA R172, P1, R207.reuse, R174, 0x5 ;  /* 0x000000aecfac7211 */ /* 0x040fe400078228ff */
[----:B------:R3:W-:Y:S02]  /*8b90*/  REDG.E.ADD.F32.FTZ.RN.STRONG.GPU desc[UR32][R218.64], R6 ;  /* 0x00000006da0079a6 */ /* 0x0007e4000c12f320 */
[C---:B------:R-:W-:Y:S03]  /*8ba0*/  LEA.HI.X.SX32 R173, R207.reuse, R175, 0x5, P1 ;  /* 0x000000afcfad7211 */ /* 0x040fe600008f2eff */
[----:B------:R-:W-:Y:S01]  /*8bb0*/  REDG.E.ADD.F32.FTZ.RN.STRONG.GPU desc[UR32][R198.64], R7 ;  /* 0x00000007c60079a6 */ /* 0x000fe2000c12f320 */
[C---:B------:R-:W-:Y:S04]  /*8bc0*/  LEA R170, P1, R207.reuse, R172, 0x5 ;  /* 0x000000accfaa7211 */ /* 0x040fe800078228ff */
[----:B------:R4:W-:Y:S01]  /*8bd0*/  REDG.E.ADD.F32.FTZ.RN.STRONG.GPU desc[UR32][R196.64], R8 ;  /* 0x00000008c40079a6 */ /* 0x0009e2000c12f320 */
[C---:B------:R-:W-:Y:S02]  /*8be0*/  LEA.HI.X.SX32 R171, R207.reuse, R173, 0x5, P1 ;  /* 0x000000adcfab7211 */ /* 0x040fe400008f2eff */
[C---:B------:R-:W-:Y:S02]  /*8bf0*/  LEA R168, P1, R207.reuse, R170, 0x5 ;  /* 0x000000aacfa87211 */ /* 0x040fe400078228ff */
[----:B------:R4:W-:Y:S02]  /*8c00*/  REDG.E.ADD.F32.FTZ.RN.STRONG.GPU desc[UR32][R194.64], R9 ;  /* 0x00000009c20079a6 */ /* 0x0009e4000c12f320 */
[C---:B------:R-:W-:Y:S03]  /*8c10*/  LEA.HI.X.SX32 R169, R207.reuse, R171, 0x5, P1 ;  /* 0x000000abcfa97211 */ /* 0x040fe600008f2eff */
[----:B------:R4:W-:Y:S01]  /*8c20*/  REDG.E.ADD.F32.FTZ.RN.STRONG.GPU desc[UR32][R192.64], R10 ;  /* 0x0000000ac00079a6 */ /* 0x0009e2000c12f320 */
[C---:B------:R-:W-:Y:S04]  /*8c30*/  LEA R178, P1, R207.reuse, R168, 0x5 ;  /* 0x000000a8cfb27211 */ /* 0x040fe800078228ff */
[----:B------:R4:W-:Y:S01]  /*8c40*/  REDG.E.ADD.F32.FTZ.RN.STRONG.GPU desc[UR32][R224.64], R11 ;  /* 0x0000000be00079a6 */ /* 0x0009e2000c12f320 */
[C---:B------:R-:W-:Y:S04]  /*8c50*/  LEA.HI.X.SX32 R179, R207.reuse, R169, 0x5, P1 ;  /* 0x000000a9cfb37211 */ /* 0x040fe800008f2eff */
[----:B------:R-:W-:Y:S01]  /*8c60*/  REDG.E.ADD.F32.FTZ.RN.STRONG.GPU desc[UR32][R236.64+0x80], R16 ;  /* 0x00008010ec0079a6 */ /* 0x000fe2000c12f320 */
[C---:B---3--:R-:W-:Y:S04]  /*8c70*/  IMAD.WIDE R218, R207.reuse, -0xc0, R178 ;  /* 0xffffff40cfda7825 */ /* 0x048fe800078e02b2 */
[----:B------:R-:W-:Y:S05]  /*8c80*/  REDG.E.ADD.F32.FTZ.RN.STRONG.GPU desc[UR32][R226.64+0x80], R17 ;  /* 0x00008011e20079a6 */ /* 0x000fea000c12f320 */
        /* <DEDUP_REMOVED lines=8> */
[C---:B----4-:R-:W-:Y:S04]  /*8d10*/  LEA R8, P1, R207.reuse, R164, 0x5 ;  /* 0x000000a4cf087211 */ /* 0x050fe800078228ff */
[----:B------:R-:W-:Y:S01]  /*8d20*/  REDG.E.ADD.F32.FTZ.RN.STRONG.GPU desc[UR32][R180.64+0x80], R14 ;  /* 0x0000800eb40079a6 */ /* 0x000fe2000c12f320 */
[C---:B------:R-:W-:Y:S02]  /*8d30*/  LEA.HI.X.SX32 R9, R207.reuse, R165, 0x5, P1 ;  /* 0x000000a5cf097211 */ /* 0x040fe400008f2eff */
[C---:B------:R-:W-:Y:S02]  /*8d40*/  LEA R6, P1, R207.reuse, R8, 0x5 ;  /* 0x00000008cf067211 */ /* 0x040fe400078228ff */
[----:B------:R-:W-:Y:S02]  /*8d50*/  REDG.E.ADD.F32.FTZ.RN.STRONG.GPU desc[UR32][R190.64+0x80], R15 ;  /* 0x0000800fbe0079a6 */ /* 0x000fe4000c12f320 */
[C---:B------:R-:W-:Y:S03]  /*8d60*/  LEA.HI.X.SX32 R7, R207.reuse, R9, 0x5, P1 ;  /* 0x00000009cf077211 */ /* 0x040fe600008f2eff */
[----:B------:R-:W-:Y:S01]  /*8d70*/  REDG.E.ADD.F32.FTZ.RN.STRONG.GPU desc[UR32][R236.64+0x100], R20 ;  /* 0x00010014ec0079a6 */ /* 0x000fe2000c12f320 */
[C---:B------:R-:W-:Y:S04]  /*8d80*/  LEA R4, P1, R207.reuse, R6, 0x5 ;  /* 0x00000006cf047211 */ /* 0x040fe800078228ff */
[----:B------:R-:W-:Y:S01]  /*8d90*/  REDG.E.ADD.F32.FTZ.RN.STRONG.GPU desc[UR32][R222.64+0x100], R21 ;  /* 0x00010015de0079a6 */ /* 0x000fe2000c12f320 */
[C---:B------:R-:W-:Y:S02]  /*8da0*/  LEA.HI.X.SX32 R5, R207.reuse, R7, 0x5, P1 ;  /* 0x00000007cf057211 */ /* 0x040fe400008f2eff */
[C---:B------:R-:W-:Y:S02]  /*8db0*/  LEA R10, P1, R207.reuse, R4, 0x5 ;  /* 0x00000004cf0a7211 */ /* 0x040fe400078228ff */
        /* <DEDUP_REMOVED lines=17> */
[----:B------:R-:W3:Y:S05]  /*8ed0*/  LDSM.16.MT88.4 R12, [R3+0x1e000] ;  /* 0x01e00000030c783b */ /* 0x000eea0000004200 */
[----:B------:R-:W4:Y:S05]  /*8ee0*/  LDSM.16.MT88.4 R16, [R0] ;  /* 0x000000000010783b */ /* 0x000f2a0000004200 */
[----:B------:R-:W4:Y:S05]  /*8ef0*/  LDSM.16.MT88.4 R20, [R208+0x2000] ;  /* 0x00200000d014783b */ /* 0x000f2a0000004200 */
[----:B------:R-:W2:Y:S05]  /*8f00*/  LDSM.16.MT88.4 R24, [R0+0x2000] ;  /* 0x002000000018783b */ /* 0x000eaa0000004200 */
[----:B------:R-:W-:Y:S05]  /*8f10*/  LDSM.16.MT88.4 R32, [R3+0x1c800] ;  /* 0x01c800000320783b */ /* 0x000fea0000004200 */
[----:B------:R-:W2:Y:S05]  /*8f20*/  LDSM.16.MT88.4 R28, [R208+0x800] ;  /* 0x00080000d01c783b */ /* 0x000eaa0000004200 */
[----:B------:R-:W2:Y:S01]  /*8f30*/  LDSM.16.MT88.4 R164, [R3+0x1e800] ;  /* 0x01e8000003a4783b */ /* 0x000ea20000004200 */
[-C--:B-1----:R-:W-:Y:S04]  /*8f40*/  HMMA.16816.F32 R100, R4, R8.reuse, R100 ;  /* 0x000000080464723c */ /* 0x082fe80000001864 */
[----:B------:R-:W1:Y:S05]  /*8f50*/  LDSM.16.MT88.4 R168, [R0+0x800] ;  /* 0x0008000000a8783b */ /* 0x000e6a0000004200 */
[----:B------:R-:W1:Y:S01]  /*8f60*/  LDSM.16.MT88.4 R172, [R208+0x2800] ;  /* 0x00280000d0ac783b */ /* 0x000e620000004200 */
[C---:B---3--:R-:W-:Y:S04]  /*8f70*/  HMMA.16816.F32 R104, R12.reuse, R8, R104 ;  /* 0x000000080c68723c */ /* 0x048fe80000001868 */
[----:B------:R-:W-:Y:S04]  /*8f80*/  LDSM.16.MT88.4 R176, [R3+0x1f800] ;  /* 0x01f8000003b0783b */ /* 0x000fe80000004200 */
[-C--:B------:R-:W-:Y:S01]  /*8f90*/  HMMA.16816.F32 R108, R12, R10.reuse, R108 ;  /* 0x0000000a0c6c723c */ /* 0x080fe2000000186c */
[----:B------:R-:W-:Y:S07]  /*8fa0*/  LDSM.16.MT88.4 R180, [R208+0x3800] ;  /* 0x00380000d0b4783b */ /* 0x000fee0000004200 */
[C---:B------:R-:W-:Y:S01]  /*8fb0*/  HMMA.16816.F32 R112, R4.reuse, R10, R112 ;  /* 0x0000000a0470723c */ /* 0x040fe20000001870 */
[----:B------:R-:W3:Y:S07]  /*8fc0*/  LDSM.16.MT88.4 R8, [R0+0x2800] ;  /* 0x002800000008783b */ /* 0x000eee0000004200 */
[-C--:B----4-:R-:W-:Y:S08]  /*8fd0*/  HMMA.16816.F32 R116, R4, R16.reuse, R116 ;  /* 0x000000100474723c */ /* 0x090ff00000001874 */
        /* <DEDUP_REMOVED lines=9> */
[-C--:B--2---:R-:W-:Y:S08]  /*9070*/  HMMA.16816.F32 R148, R4, R24.reuse, R148 ;  /* 0x000000180494723c */ /* 0x084ff00000001894 */
[C---:B------:R-:W-:Y:S01]  /*9080*/  HMMA.16816.F32 R152, R12.reuse, R24, R152 ;  /* 0x000000180c98723c */ /* 0x040fe20000001898 */
[----:B------:R-:W-:Y:S07]  /*9090*/  @P5 STL [R1], R228 ;  /* 0x000000e401005387 */ /* 0x000fee0000100800 */
[-C--:B------:R-:W-:Y:S01]  /*90a0*/  HMMA.16816.F32 R156, R12, R26.reuse, R156 ;  /* 0x0000001a0c9c723c */ /* 0x080fe2000000189c */
[----:B------:R-:W-:Y:S07]  /*90b0*/  LDSM.16.MT88.4 R12, [R208+0x1000] ;  /* 0x00100000d00c783b */ /* 0x000fee0000004200 */
[----:B------:R-:W-:Y:S01]  /*90c0*/  HMMA.16816.F32 R160, R4, R26, R160 ;  /* 0x0000001a04a0723c */ /* 0x000fe200000018a0 */
[----:B------:R-:W2:Y:S05]  /*90d0*/  LDSM.16.MT88.4 R4, [R3+0x1d000] ;  /* 0x01d000000304783b */ /* 0x000eaa0000004200 */
        /* <DEDUP_REMOVED lines=16> */
[-C--:B---3--:R-:W-:Y:S08]  /*91e0*/  HMMA.16816.F32 R148, R32, R8.reuse, R148 ;  /* 0x000000082094723c */ /* 0x088ff00000001894 */
[C---:B------:R-:W-:Y:S08]  /*91f0*/  HMMA.16816.F32 R152, R164.reuse, R8, R152 ;  /* 0x00000008a498723c */ /* 0x040ff00000001898 */
[-C--:B------:R-:W-:Y:S01]  /*9200*/  HMMA.16816.F32 R156, R164, R10.reuse, R156 ;  /* 0x0000000aa49c723c */ /* 0x080fe2000000189c */
[----:B------:R-:W3:Y:S07]  /*9210*/  LDSM.16.MT88.4 R164, [R0+0x1800] ;  /* 0x0018000000a4783b */ /* 0x000eee0000004200 */
[----:B------:R-:W-:Y:S01]  /*9220*/  HMMA.16816.F32 R160, R32, R10, R160 ;  /* 0x0000000a20a0723c */ /* 0x000fe200000018a0 */
[----:B------:R4:W3:Y:S07]  /*9230*/  LDSM.16.MT88.4 R8, [R0+0x3800] ;  /* 0x003800000008783b */ /* 0x0008ee0000004200 */
[-C--:B--2---:R-:W-:Y:S08]  /*9240*/  HMMA.16816.F32 R100, R4, R12.reuse, R100 ;  /* 0x0000000c0464723c */ /* 0x084ff00000001864 */
        /* <DEDUP_REMOVED lines=37> */
[----:B------:R-:W-:Y:S02]  /*94a0*/  LOP3.LUT R0, R205, 0xc00, RZ, 0xc0, !PT ;  /* 0x00000c00cd007812 */ /* 0x000fe400078ec0ff */
[----:B------:R-:W-:Y:S01]  /*94b0*/  LOP3.LUT P0, RZ, R215, 0x10, RZ, 0xc0, !PT ;  /* 0x00000010d7ff7812 */ /* 0x000fe2000780c0ff */
[----:B------:R-:W2:Y:S01]  /*94c0*/  LDCU UR8, c[0x0][0x500] ;  /* 0x0000a000ff0877ac */ /* 0x000ea20008000800 */
[----:B------:R-:W-:Y:S01]  /*94d0*/  LOP3.LUT R0, R0, 0x6, R204, 0xf8, !PT ;  /* 0x0000000600007812 */ /* 0x000fe200078ef8cc */
[----:B------:R-:W-:-:S03]  /*94e0*/  UISETP.NE.AND UP0, UPT, UR40, -0x1, UPT ;  /* 0xffffffff2800788c */ /* 0x000fc6000bf05270 */
[----:B------:R-:W-:Y:S01]  /*94f0*/  LOP3.LUT R0, R0, R246, R206, 0xf6, !PT ;  /* 0x000000f600007212 */ /* 0x000fe200078ef6ce */
[----:B------:R-:W-:Y:S01]  /*9500*/  UMOV UR24, UR18 ;  /* 0x0000001200187c82 */ /* 0x000fe20008000000 */
[----:B------:R-:W-:Y:S02]  /*9510*/  UISETP.NE.AND UP1, UPT, UR40, -0x1, UPT ;  /* 0xffffffff2800788c */ /* 0x000fe4000bf25270 */
[----:B------:R-:W-:Y:S01]  /*9520*/  LEA R0, R0, UR4, 0x1 ;  /* 0x0000000400007c11 */ /* 0x000fe2000f8e08ff */
[----:B-1----:R-:W-:Y:S01]  /*9530*/  FMUL.FTZ R22, R61, UR9 ;  /* 0x000000093d167c20 */ /* 0x002fe20008410000 */
[----:B------:R-:W-:Y:S01]  /*9540*/  FMUL.FTZ R60, R60, UR9 ;  /* 0x000000093c3c7c20 */ /* 0x000fe20008410000 */
[----:B------:R-:W-:Y:S01]  /*9550*/  MOV R61, 0x20 ;  /* 0x00000020003d7802 */ /* 0x000fe20000000f00 */
[----:B------:R-:W-:Y:S01]  /*9560*/  FMUL.FTZ R171, R40, UR9 ;  /* 0x0000000928ab7c20 */ /* 0x000fe20008410000 */
[----:B------:R-:W-:Y:S01]  /*9570*/  FMUL.FTZ R34, R41, UR9 ;  /* 0x0000000929227c20 */ /* 0x000fe20008410000 */
[----:B------:R-:W-:Y:S01]  /*9580*/  FMUL.FTZ R3, R56, UR9 ;  /* 0x0000000938037c20 */ /* 0x000fe20008410000 */
[----:B------:R-:W-:Y:S01]  /*9590*/  FMUL.FTZ R26, R57, UR9 ;  /* 0x00000009391a7c20 */ /* 0x000fe20008410000 */
        /* <DEDUP_REMOVED lines=29> */
[----:B------:R-:W-:Y:S01]  /*9770*/  F2FP.F16.F32.PACK_AB R26, R26, R3 ;  /* 0x000000031a1a723e */ /* 0x000fe200000000ff */
[----:B------:R-:W-:Y:S01]  /*9780*/  FMUL.FTZ R28, R53, UR9 ;  /* 0x00000009351c7c20 */ /* 0x000fe20008410000 */
        /* <DEDUP_REMOVED lines=8> */
[----:B------:R-:W-:Y:S01]  /*9810*/  IADD3 R3, PT, PT, R0, R61, RZ ;  /* 0x0000003d00037210 */ /* 0x000fe20007ffe0ff */
        /* <DEDUP_REMOVED lines=11> */
[----:B------:R-:W-:Y:S01]  /*98d0*/  F2FP.F16.F32.PACK_AB R37, R37, R112 ;  /* 0x000000702525723e */ /* 0x000fe200000000ff */
[----:B------:R-:W-:Y:S01]  /*98e0*/  FMUL.FTZ R169, R48, UR9 ;  /* 0x0000000930a97c20 */ /* 0x000fe20008410000 */
[----:B------:R-:W-:Y:S01]  /*98f0*/  @P0 IADD3 R2, PT, PT, R60, -0x40, RZ ;  /* 0xffffffc03c020810 */ /* 0x000fe20007ffe0ff */
        /* <DEDUP_REMOVED lines=49> */
[----:B-1----:R-:W-:Y:S01]  /*9c10*/  IADD3 R4, PT, PT, R61, R2, RZ ;  /* 0x000000023d047210 */ /* 0x002fe20007ffe0ff */
        /* <DEDUP_REMOVED lines=24> */
[----:B------:R-:W-:Y:S01]  /*9da0*/  F2FP.F16.F32.PACK_AB R43, R43, R140 ;  /* 0x0000008c2b2b723e */ /* 0x000fe200000000ff */
[----:B------:R2:W-:Y:S01]  /*9db0*/  STS [R4+0x400], R52 ;  /* 0x0004003404007388 */ /* 0x0005e20000000800 */
        /* <DEDUP_REMOVED lines=30> */
[----:B------:R-:W-:Y:S01]  /*9fa0*/  FMUL.FTZ R19, R71, UR9 ;  /* 0x0000000947137c20 */ /* 0x000fe20008410000 */
[----:B------:R2:W-:Y:S01]  /*9fb0*/  STS [R3+0x10400], R44 ;  /* 0x0104002c03007388 */ /* 0x0005e20000000800 */
[----:B------:R-:W-:Y:S01]  /*9fc0*/  F2FP.F16.F32.PACK_AB R30, R30, R167 ;  /* 0x000000a71e1e723e */ /* 0x000fe200000000ff */
[----:B------:R-:W-:Y:S01]  /*9fd0*/  FMUL.FTZ R80, R80, UR9 ;  /* 0x0000000950507c20 */ /* 0x000fe20008410000 */
[----:B------:R-:W-:Y:S01]  /*9fe0*/  F2FP.F16.F32.PACK_AB R29, R29, R166 ;  /* 0x000000a61d1d723e */ /* 0x000fe200000000ff */
[----:B------:R2:W-:Y:S01]  /*9ff0*/  STS [R0+0x12000], R47 ;  /* 0x0120002f00007388 */ /* 0x0005e20000000800 */
[----:B------:R-:W-:Y:S01]  /*a000*/  FMUL.FTZ R16, R81, UR9 ;  /* 0x0000000951107c20 */ /* 0x000fe20008410000 */
        /* <DEDUP_REMOVED lines=19> */
[----:B------:R-:W-:Y:S01]  /*a140*/  FMUL.FTZ R84, R84, UR9 ;  /* 0x0000000954547c20 */ /* 0x000fe20008410000 */
[----:B------:R-:W-:Y:S01]  /*a150*/  FMUL.FTZ R12, R85, UR9 ;  /* 0x00000009550c7c20 */ /* 0x000fe20008410000 */
[----:B------:R-:W-:Y:S01]  /*a160*/  FMUL.FTZ R86, R86, UR9 ;  /* 0x0000000956567c20 */ /* 0x000fe20008410000 */
[----:B------:R2:W-:Y:S01]  /*a170*/  STS [R4+0x4000], R160 ;  /* 0x004000a004007388 */ /* 0x0005e20000000800 */
[----:B------:R-:W-:Y:S01]  /*a180*/  FMUL.FTZ R11, R87, UR9 ;  /* 0x00000009570b7c20 */ /* 0x000fe20008410000 */
[----:B------:R-:W-:Y:S01]  /*a190*/  F2FP.F16.F32.PACK_AB R21, R21, R62 ;  /* 0x0000003e1515723e */ /* 0x000fe200000000ff */
[----:B------:R-:W-:Y:S01]  /*a1a0*/  FMUL.FTZ R96, R96, UR9 ;  /* 0x0000000960607c20 */ /* 0x000fe20008410000 */
        /* <DEDUP_REMOVED lines=42> */
[----:B------:R-:W-:-:S03]  /*a450*/  @UP0 UIMAD UR17, UR17, UR11, URZ ;  /* 0x0000000b111102a4 */ /* 0x000fc6000f8e02ff */
[----:B------:R2:W-:Y:S01]  /*a460*/  STS [R3+0x16400], R29 ;  /* 0x0164001d03007388 */ /* 0x0005e20000000800 */
[----:B------:R-:W-:Y:S01]  /*a470*/  @UP0 UIADD3 UR17, UPT, UPT, UR9, UR17, URZ ;  /* 0x0000001109110290 */ /* 0x000fe2000fffe0ff */
[----:B------:R-:W-:Y:S02]  /*a480*/  @UP0 UMOV UR36, UR8 ;  /* 0x0000000800240c82 */ /* 0x000fe40008000000 */
        /* <DEDUP_REMOVED lines=31> */
[----:B------:R-:W-:-:S03]  /*a680*/  UIADD3 UR13, UPT, UPT, UR15, UR12, URZ ;  /* 0x0000000c0f0d7290 */ /* 0x000fc6000fffe0ff */
[----:B------:R-:W-:Y:S02]  /*a690*/  UMOV UR12, UR14 ;  /* 0x0000000e000c7c82 */ /* 0x000fe40008000000 */
[----:B---3--:R-:W-:-:S04]  /*a6a0*/  UIMAD.WIDE.U32 UR12, UR24, UR8, UR12 ;  /* 0x00000008180c72a5 */ /* 0x008fc8000f8e000c */
[----:B------:R-:W-:-:S03]  /*a6b0*/  UIMAD UR17, UR24, UR9, UR13 ;  /* 0x00000009181172a4 */ /* 0x000fc6000f8e020d */
[----:B------:R-:W-:-:S09]  /*a6c0*/  UMOV UR36, UR12 ;  /* 0x0000000c00247c82 */ /* 0x000fd20008000000 */
.L_x_826:
        /* <DEDUP_REMOVED lines=11> */
[----:B------:R-:W-:-:S03]  /*a780*/  UMOV UR16, UR14 ;  /* 0x0000000e00107c82 */ /* 0x000fc60008000000 */
[----:B--2---:R-:W-:Y:S01]  /*a790*/  MOV R30, UR13 ;  /* 0x0000000d001e7c02 */ /* 0x004fe20008000f00 */
[----:B------:R-:W-:Y:S06]  /*a7a0*/  BRA `(.L_x_828) ;  /* 0x00000000001c7947 */ /* 0x000fec0003800000 */
.L_x_827:
[----:B------:R-:W1:Y:S01]  /*a7b0*/  LDCU.64 UR8, c[0x0][0x5c8] ;  /* 0x0000b900ff0877ac */ /* 0x000e620008000a00 */
[----:B------:R-:W-:-:S04]  /*a7c0*/  UIADD3 UR12, UPT, UPT, UR38, UR40, URZ ;  /* 0x00000028260c7290 */ /* 0x000fc8000fffe0ff */
[----:B-1----:R-:W-:Y:S02]  /*a7d0*/  UIMAD.WIDE.U32 UR14, UR12, UR8, URZ ;  /* 0x000000080c0e72a5 */ /* 0x002fe4000f8e00ff */
[----:B------:R-:W-:-:S04]  /*a7e0*/  UIMAD UR12, UR12, UR9, URZ ;  /* 0x000000090c0c72a4 */ /* 0x000fc8000f8e02ff */
[----:B------:R-:W-:Y:S01]  /*a7f0*/  UIADD3 UR12, UPT, UPT, UR15, UR12, URZ ;  /* 0x0000000c0f0c7290 */ /* 0x000fe2000fffe0ff */
[----:B------:R-:W-:-:S05]  /*a800*/  UMOV UR16, UR14 ;  /* 0x0000000e00107c82 */ /* 0x000fca0008000000 */
[----:B--2---:R-:W-:-:S07]  /*a810*/  MOV R30, UR12 ;  /* 0x0000000c001e7c02 */ /* 0x004fce0008000f00 */
.L_x_828:
        /* <DEDUP_REMOVED lines=55> */
.L_x_830:
[----:B------:R-:W-:Y:S05]  /*ab90*/  BSYNC.RECONVERGENT B0 ;  /* 0x0000000000007941 */ /* 0x000fea0003800200 */
.L_x_829:
        /* <DEDUP_REMOVED lines=16> */
.L_x_832:
[----:B------:R-:W-:Y:S05]  /*aca0*/  BSYNC.RECONVERGENT B0 ;  /* 0x0000000000007941 */ /* 0x000fea0003800200 */
.L_x_831:
        /* <DEDUP_REMOVED lines=25> */
.L_x_834:
[----:B------:R-:W-:Y:S05]  /*ae40*/  BSYNC.RECONVERGENT B0 ;  /* 0x0000000000007941 */ /* 0x000fea0003800200 */
.L_x_833:
        /* <DEDUP_REMOVED lines=19> */
.L_x_836:
[----:B------:R-:W-:Y:S05]  /*af80*/  BSYNC.RECONVERGENT B0 ;  /* 0x0000000000007941 */ /* 0x000fea0003800200 */
.L_x_835:
        /* <DEDUP_REMOVED lines=22> */
.L_x_838:
[----:B------:R-:W-:Y:S05]  /*b0f0*/  BSYNC.RECONVERGENT B0 ;  /* 0x0000000000007941 */ /* 0x000fea0003800200 */
.L_x_837:
        /* <DEDUP_REMOVED lines=16> */
.L_x_840:
[----:B------:R-:W-:Y:S05]  /*b200*/  BSYNC.RECONVERGENT B0 ;  /* 0x0000000000007941 */ /* 0x000fea0003800200 */
.L_x_839:
        /* <DEDUP_REMOVED lines=16> */
.L_x_842:
[----:B------:R-:W-:Y:S05]  /*b310*/  BSYNC.RECONVERGENT B0 ;  /* 0x0000000000007941 */ /* 0x000fea0003800200 */
.L_x_841:
        /* <DEDUP_REMOVED lines=15> */
.L_x_794:
[----:B------:R-:W-:Y:S05]  /*b410*/  BSYNC.RECONVERGENT B1 ;  /* 0x0000000000017941 */ /* 0x000fea0003800200 */
.L_x_764:
        /* <DEDUP_REMOVED lines=11> */
.L_x_844:
        /* <DEDUP_REMOVED lines=11> */
.L_x_1261:


//--------------------- .text._ZN5flash44flash_bwd_dq_dk_dv_loop_seqk_parallel_kernelI23Flash_bwd_kernel_traitsILi128ELi64ELi128ELi8ELi2ELi4ELi2ELb0ELb0EN7cutlass6half_tE19Flash_kernel_traitsILi128ELi64ELi128ELi8ES3_EELb0ELb1ELb0ELb0ELb0ELb0ELb1EEEvNS_16Flash_bwd_paramsE --------------------------
	.section	.text._ZN5flash44flash_bwd_dq_dk_dv_loop_seqk_parallel_kernelI23Flash_bwd_kernel_traitsILi128ELi64ELi128ELi8ELi2ELi4ELi2ELb0ELb0EN7cutlass6half_tE19Flash_kernel_traitsILi128ELi64ELi128ELi8ES3_EELb0ELb1ELb0ELb0ELb0ELb0ELb1EEEvNS_16Flash_bwd_paramsE,"ax",@progbits
	.align	128
        .global         _ZN5flash44flash_bwd_dq_dk_dv_loop_seqk_parallel_kernelI23Flash_bwd_kernel_traitsILi128ELi64ELi128ELi8ELi2ELi4ELi2ELb0ELb0EN7cutlass6half_tE19Flash_kernel_traitsILi128ELi64ELi128ELi8ES3_EELb0ELb1ELb0ELb0ELb0ELb0ELb1EEEvNS_16Flash_bwd_paramsE
        .type           _ZN5flash44flash_bwd_dq_dk_dv_loop_seqk_parallel_kernelI23Flash_bwd_kernel_traitsILi128ELi64ELi128ELi8ELi2ELi4ELi2ELb0ELb0EN7cutlass6half_tE19Flash_kernel_traitsILi128ELi64ELi128ELi8ES3_EELb0ELb1ELb0ELb0ELb0ELb0ELb1EEEvNS_16Flash_bwd_paramsE,@function
        .size           _ZN5flash44flash_bwd_dq_dk_dv_loop_seqk_parallel_kernelI23Flash_bwd_kernel_traitsILi128ELi64ELi128ELi8ELi2ELi4ELi2ELb0ELb0EN7cutlass6half_tE19Flash_kernel_traitsILi128ELi64ELi128ELi8ES3_EELb0ELb1ELb0ELb0ELb0ELb0ELb1EEEvNS_16Flash_bwd_paramsE,(.L_x_1262 - _ZN5flash44flash_bwd_dq_dk_dv_loop_seqk_parallel_kernelI23Flash_bwd_kernel_traitsILi128ELi64ELi128ELi8ELi2ELi4ELi2ELb0ELb0EN7cutlass6half_tE19Flash_kernel_traitsILi128ELi64ELi128ELi8ES3_EELb0ELb1ELb0ELb0ELb0ELb0ELb1EEEvNS_16Flash_bwd_paramsE)
        .other          _ZN5flash44flash_bwd_dq_dk_dv_loop_seqk_parallel_kernelI23Flash_bwd_kernel_traitsILi128ELi64ELi128ELi8ELi2ELi4ELi2ELb0ELb0EN7cutlass6half_tE19Flash_kernel_traitsILi128ELi64ELi128ELi8ES3_EELb0ELb1ELb0ELb0ELb0ELb0ELb1EEEvNS_16Flash_bwd_paramsE,@"STO_CUDA_ENTRY STV_DEFAULT"
_ZN5flash44flash_bwd_dq_dk_dv_loop_seqk_parallel_kernelI23Flash_bwd_kernel_traitsILi128ELi64ELi128ELi8ELi2ELi4ELi2ELb0ELb0EN7cutlass6half_tE19Flash_kernel_traitsILi128ELi64ELi128ELi8ES3_EELb0ELb1ELb0ELb0ELb0ELb0ELb1EEEvNS_16Flash_bwd_paramsE:
.text._ZN5flash44flash_bwd_dq_dk_dv_loop_seqk_parallel_kernelI23Flash_bwd_kernel_traitsILi128ELi64ELi128ELi8ELi2ELi4ELi2ELb0ELb0EN7cutlass6half_tE19Flash_kernel_traitsILi128ELi64ELi128ELi8ES3_EELb0ELb1ELb0ELb0ELb0ELb0ELb1EEEvNS_16Flash_bwd_paramsE:
        /* <DEDUP_REMOVED lines=49> */
.L_x_925:
        /* <DEDUP_REMOVED lines=18> */
[----:B--23--:R-:W-:Y:S01]  /*0430*/  IMAD.U32 R2, RZ, RZ, UR14 ;  /* 0x0000000eff027e24 */ /* 0x00cfe2000f8e00ff */
        /* <DEDUP_REMOVED lines=33> */
.L_x_845:
        /* <DEDUP_REMOVED lines=35> */
.L_x_847:
[----:B------:R-:W1:Y:S01]  /*0880*/  LDCU.64 UR14, c[0x0][0x3b8] ;  /* 0x00007700ff0e77ac */ /* 0x000e620008000a00 */
[----:B------:R-:W-:-:S04]  /*0890*/  UIADD3 UR8, UPT, UPT, UR36, UR38, URZ ;  /* 0x0000002624087290 */ /* 0x000fc8000fffe0ff */
[----:B-1----:R-:W-:Y:S02]  /*08a0*/  UIMAD.WIDE.U32 UR10, UR8, UR14, URZ ;  /* 0x0000000e080a72a5 */ /* 0x002fe4000f8e00ff */
[----:B------:R-:W-:-:S04]  /*08b0*/  UIMAD UR8, UR8, UR15, URZ ;  /* 0x0000000f080872a4 */ /* 0x000fc8000f8e02ff */
[----:B------:R-:W-:Y:S01]  /*08c0*/  UIADD3 UR8, UPT, UPT, UR11, UR8, URZ ;  /* 0x000000080b087290 */ /* 0x000fe2000fffe0ff */
[----:B------:R-:W-:-:S05]  /*08d0*/  UMOV UR50, UR10 ;  /* 0x0000000a00327c82 */ /* 0x000fca0008000000 */
[----:B------:R-:W-:Y:S02]  /*08e0*/  MOV R20, UR8 ;  /* 0x0000000800147c02 */ /* 0x000fe40008000f00 */
.L_x_848:
        /* <DEDUP_REMOVED lines=44> */
.L_x_849:
[----:B------:R-:W1:Y:S01]  /*0bb0*/  LDCU.64 UR12, c[0x0][0x3c0] ;  /* 0x00007800ff0c77ac */ /* 0x000e620008000a00 */
[----:B------:R-:W-:-:S04]  /*0bc0*/  UIADD3 UR8, UPT, UPT, UR36, UR38, URZ ;  /* 0x0000002624087290 */ /* 0x000fc8000fffe0ff */
[----:B-1----:R-:W-:Y:S02]  /*0bd0*/  UIMAD.WIDE.U32 UR10, UR8, UR12, URZ ;  /* 0x0000000c080a72a5 */ /* 0x002fe4000f8e00ff */
[----:B------:R-:W-:-:S04]  /*0be0*/  UIMAD UR8, UR8, UR13, URZ ;  /* 0x0000000d080872a4 */ /* 0x000fc8000f8e02ff */
[----:B------:R-:W-:Y:S01]  /*0bf0*/  UIADD3 UR8, UPT, UPT, UR11, UR8, URZ ;  /* 0x000000080b087290 */ /* 0x000fe2000fffe0ff */
[----:B------:R-:W-:-:S05]  /*0c00*/  UMOV UR48, UR10 ;  /* 0x0000000a00307c82 */ /* 0x000fca0008000000 */
[----:B------:R-:W-:-:S07]  /*0c10*/  MOV R23, UR8 ;  /* 0x0000000800177c02 */ /* 0x000fce0008000f00 */
.L_x_850:
        /* <DEDUP_REMOVED lines=17> */
[----:B------:R-:W-:-:S02]  /*0d30*/  UIADD3 UR8, UPT, UPT, UR43, UR8, URZ ;  /* 0x000000082b087290 */ /* 0x000fc4000fffe0ff */
[----:B------:R-:W-:Y:S02]  /*0d40*/  UIMAD.WIDE.U32 UR56, UR10, UR59, URZ ;  /* 0x0000003b0a3872a5 */ /* 0x000fe4000f8e00ff */
[----:B------:R-:W-:-:S04]  /*0d50*/  UIMAD UR8, UR8, UR16, URZ ;  /* 0x00000010080872a4 */ /* 0x000fc8000f8e02ff */
[----:B------:R-:W-:Y:S02]  /*0d60*/  UIMAD UR8, UR9, UR42, UR8 ;  /* 0x0000002a090872a4 */ /* 0x000fe4000f8e0208 */
[----:B------:R-:W-:Y:S02]  /*0d70*/  USHF.R.S32.HI UR9, URZ, 0x1f, UR59 ;  /* 0x0000001fff097899 */ /* 0x000fe4000801143b */
[----:B------:R-:W-:-:S04]  /*0d80*/  UIADD3 UR8, UPT, UPT, UR11, UR8, URZ ;  /* 0x000000080b087290 */ /* 0x000fc8000fffe0ff */
[----:B------:R-:W-:-:S04]  /*0d90*/  UIMAD UR8, UR8, UR59, URZ ;  /* 0x0000003b080872a4 */ /* 0x000fc8000f8e02ff */
[----:B------:R-:W-:-:S04]  /*0da0*/  UIMAD UR8, UR9, UR10, UR8 ;  /* 0x0000000a090872a4 */ /* 0x000fc8000f8e0208 */
[----:B------:R-:W-:Y:S01]  /*0db0*/  UIADD3 UR8, UPT, UPT, UR57, UR8, URZ ;  /* 0x0000000839087290 */ /* 0x000fe2000fffe0ff */
[----:B------:R-:W-:Y:S11]  /*0dc0*/  BRA `(.L_x_852) ;  /* 0x00000000000c7947 */ /* 0x000ff60003800000 */
.L_x_851:
[----:B------:R-:W-:Y:S02]  /*0dd0*/  UIMAD.WIDE.U32 UR56, UR66, UR17, URZ ;  /* 0x00000011423872a5 */ /* 0x000fe4000f8e00ff */
[----:B------:R-:W-:-:S04]  /*0de0*/  UIMAD UR8, UR67, UR17, URZ ;  /* 0x00000011430872a4 */ /* 0x000fc8000f8e02ff */
[----:B------:R-:W-:Y:S02]  /*0df0*/  UIADD3 UR8, UPT, UPT, UR57, UR8, URZ ;  /* 0x0000000839087290 */ /* 0x000fe4000fffe0ff */
.L_x_852:
[----:B------:R-:W1:Y:S01]  /*0e00*/  LDCU.U8 UR10, c[0x0][0x548] ;  /* 0x0000a900ff0a77ac */ /* 0x000e620008000000 */
[----:B------:R-:W-:Y:S01]  /*0e10*/  USHF.L.U32 UR42, UR49, 0x7, URZ ;  /* 0x00000007312a7899 */ /* 0x000fe200080006ff */
[----:B------:R-:W2:Y:S03]  /*0e20*/  LDCU.U8 UR60, c[0x0][0x5f0] ;  /* 0x0000be00ff3c77ac */ /* 0x000ea60008000000 */
[----:B------:R-:W-:-:S04]  /*0e30*/  USEL UR9, UR42, URZ, UP5 ;  /* 0x000000ff2a097287 */ /* 0x000fc8000a800000 */
[----:B------:R-:W-:Y:S02]  /*0e40*/  UIADD3 UR9, UP0, UPT, UR47, UR9, URZ ;  /* 0x000000092f097290 */ /* 0x000fe4000ff1e0ff */
[----:B-1----:R-:W-:Y:S02]  /*0e50*/  UISETP.NE.AND UP1, UPT, UR10, URZ, UPT ;  /* 0x000000ff0a00728c */ /* 0x002fe4000bf25270 */
[----:B------:R-:W-:Y:S02]  /*0e60*/  UIADD3.X UR55, UPT, UPT, URZ, UR53, URZ, UP0, !UPT ;  /* 0x00000035ff377290 */ /* 0x000fe400087fe4ff */
[----:B------:R-:W-:Y:S02]  /*0e70*/  UIMAD.WIDE.U32 UR64, UR9, UR66, URZ ;  /* 0x00000042094072a5 */ /* 0x000fe4000f8e00ff */
[----:B------:R-:W-:-:S04]  /*0e80*/  UIMAD UR55, UR55, UR66, URZ ;  /* 0x00000042373772a4 */ /* 0x000fc8000f8e02ff */
[----:B------:R-:W-:Y:S02]  /*0e90*/  UIMAD UR55, UR67, UR9, UR55 ;  /* 0x00000009433772a4 */ /* 0x000fe4000f8e0237 */
[----:B------:R-:W-:Y:S02]  /*0ea0*/  UIMAD UR9, UR23, UR59, URZ ;  /* 0x0000003b170972a4 */ /* 0x000fe4000f8e02ff */
        /* <DEDUP_REMOVED lines=9> */
.L_x_853:
[----:B------:R-:W1:Y:S01]  /*0f40*/  LDCU UR58, c[0x0][0x434] ;  /* 0x00008680ff3a77ac */ /* 0x000e620008000800 */
[----:B------:R-:W-:-:S04]  /*0f50*/  UIMAD UR10, UR49, UR16, UR23 ;  /* 0x00000010310a72a4 */ /* 0x000fc8000f8e0217 */
[----:B-1----:R-:W-:Y:S02]  /*0f60*/  UIMAD UR58, UR10, UR58, URZ ;  /* 0x0000003a0a3a72a4 */ /* 0x002fe4000f8e02ff */
.L_x_854:
        /* <DEDUP_REMOVED lines=11> */
.L_x_855:
[----:B------:R-:W1:Y:S01]  /*1020*/  LDCU UR57, c[0x0][0x444] ;  /* 0x00008880ff3977ac */ /* 0x000e620008000800 */
[----:B------:R-:W-:-:S04]  /*1030*/  UIMAD UR10, UR49, UR16, UR23 ;  /* 0x00000010310a72a4 */ /* 0x000fc8000f8e0217 */
[----:B-1----:R-:W-:-:S12]  /*1040*/  UIMAD UR57, UR10, UR57, URZ ;  /* 0x000000390a3972a4 */ /* 0x002fd8000f8e02ff */
.L_x_856:
[----:B------:R-:W-:Y:S01]  /*1050*/  USHF.R.S32.HI UR10, URZ, 0x1f, UR9 ;  /* 0x0000001fff0a7899 */ /* 0x000fe20008011409 */
[----:B------:R-:W1:Y:S01]  /*1060*/  S2R R219, SR_TID.X ;  /* 0x0000000000db7919 */ /* 0x000e620000002100 */
[----:B------:R-:W-:Y:S01]  /*1070*/  UIADD3 UR56, UP1, UP0, UR64, UR56, UR9 ;  /* 0x0000003840387290 */ /* 0x000fe2000f83e009 */
[----:B------:R-:W2:Y:S01]  /*1080*/  LDC.64 R12, c[0x0][0x3b0] ;  /* 0x0000ec00ff0c7b82 */ /* 0x000ea20000000a00 */
[----:B------:R-:W3:Y:S01]  /*1090*/  LDCU UR9, c[0x0][0x508] ;  /* 0x0000a100ff0977ac */ /* 0x000ee20008000800 */
[----:B------:R-:W-:Y:S01]  /*10a0*/  IMAD.MOV.U32 R9, RZ, RZ, RZ ;  /* 0x000000ffff097224 */ /* 0x000fe200078e00ff */
[----:B------:R-:W-:Y:S01]  /*10b0*/  ISETP.NE.AND P3, PT, RZ, UR60, PT ;  /* 0x0000003cff007c0c */ /* 0x000fe2000bf65270 */
[----:B------:R-:W-:Y:S01]  /*10c0*/  BSSY.RECONVERGENT B1, `(.L_x_846) ;  /* 0x0000a06000017945 */ /* 0x000fe20003800200 */
[----:B------:R-:W-:Y:S02]  /*10d0*/  UIADD3 UR43, UPT, UPT, UR45, UR37, URZ ;  /* 0x000000252d2b7290 */ /* 0x000fe4000fffe0ff */
[----:B------:R-:W-:Y:S01]  /*10e0*/  UIADD3.X UR55, UPT, UPT, UR55, UR8, UR10, UP1, UP0 ;  /* 0x0000000837377290 */ /* 0x000fe20008fe040a */
[----:B------:R-:W4:Y:S01]  /*10f0*/  LDC.64 R14, c[0x0][0x5f8] ;  /* 0x00017e00ff0e7b82 */ /* 0x000f220000000a00 */
[----:B------:R-:W-:Y:S01]  /*1100*/  UIMAD UR59, UR16, UR59, URZ ;  /* 0x0000003b103b72a4 */ /* 0x000fe2000f8e02ff */
[----:B------:R-:W5:Y:S01]  /*1110*/  LDCU.64 UR60, c[0x0][0x420] ;  /* 0x00008400ff3c77ac */ /* 0x000f620008000a00 */
[----:B------:R-:W-:-:S02]  /*1120*/  ULEA UR57, UR54, UR57, 0x6 ;  /* 0x0000003936397291 */ /* 0x000fc4000f8e30ff */
[----:B------:R-:W-:Y:S02]  /*1130*/  ULEA UR58, UR54, UR58, 0x6 ;  /* 0x0000003a363a7291 */ /* 0x000fe4000f8e30ff */
[----:B---3--:R-:W-:-:S04]  /*1140*/  UIADD3 UR9, UPT, UPT, UR43, -UR9, -UR35 ;  /* 0x800000092b097290 */ /* 0x008fc8000fffe823 */
[----:B------:R-:W-:-:S04]  /*1150*/  USHF.R.S32.HI UR8, URZ, 0x1f, UR9 ;  /* 0x0000001fff087899 */ /* 0x000fc80008011409 */
[----:B------:R-:W-:Y:S01]  /*1160*/  ULEA.HI UR8, UR8, UR9, URZ, 0x6 ;  /* 0x0000000908087291 */ /* 0x000fe2000f8f30ff */
[----:B-1----:R-:W-:-:S03]  /*1170*/  IMAD.SHL.U32 R27, R219, 0x8, RZ ;  /* 0x00000008db1b7824 */ /* 0x002fc600078e00ff */
[----:B------:R-:W-:Y:S01]  /*1180*/  USHF.R.S32.HI UR42, URZ, 0x6, UR8 ;  /* 0x00000006ff2a7899 */ /* 0x000fe20008011408 */
[--C-:B------:R-:W-:Y:S02]  /*1190*/  SHF.R.U32.HI R24, RZ, 0x3, R219.reuse ;  /* 0x00000003ff187819 */ /* 0x100fe400000116db */
[----:B------:R-:W-:Y:S01]  /*11a0*/  SHF.R.U32.HI R11, RZ, 0x5, R219 ;  /* 0x00000005ff0b7819 */ /* 0x000fe200000116db */
[----:B------:R-:W-:Y:S01]  /*11b0*/  UISETP.LT.AND UP0, UPT, URZ, UR42, UPT ;  /* 0x0000002aff00728c */ /* 0x000fe2000bf01270 */
[----:B------:R-:W-:Y:S01]  /*11c0*/  LOP3.LUT R8, R27, 0x38, RZ, 0xc0, !PT ;  /* 0x000000381b087812 */ /* 0x000fe200078ec0ff */
[----:B------:R-:W-:Y:S01]  /*11d0*/  VIADD R26, R24, 0x60 ;  /* 0x00000060181a7836 */ /* 0x000fe20000000000 */
[----:B------:R-:W1:Y:S01]  /*11e0*/  LDCU.128 UR8, c[0x0][0x590] ;  /* 0x0000b200ff0877ac */ /* 0x000e620008000c00 */
[----:B------:R-:W-:Y:S02]  /*11f0*/  LOP3.LUT R10, R219, 0x1f, RZ, 0xc0, !PT ;  /* 0x0000001fdb0a7812 */ /* 0x000fe400078ec0ff */
[----:B------:R-:W-:Y:S01]  /*1200*/  IADD3 R2, P0, PT, R8, UR62, RZ ;  /* 0x0000003e08027c10 */ /* 0x000fe2000ff1e0ff */
[----:B------:R-:W-:Y:S01]  /*1210*/  USEL UR42, URZ, UR42, !UP0 ;  /* 0x0000002aff2a7287 */ /* 0x000fe2000c000000 */
[----:B------:R-:W-:Y:S01]  /*1220*/  IADD3 R25, PT, PT, R24, 0x40, RZ ;  /* 0x0000004018197810 */ /* 0x000fe20007ffe0ff */
[----:B------:R-:W-:Y:S01]  /*1230*/  IMAD R10, R11, UR59, R10 ;  /* 0x0000003b0b0a7c24 */ /* 0x000fe2000f8e020a */
[----:B------:R-:W-:Y:S01]  /*1240*/  USHF.L.U32 UR59, UR59, 0x6, URZ ;  /* 0x000000063b3b7899 */ /* 0x000fe200080006ff */
[----:B------:R-:W-:Y:S01]  /*1250*/  IMAD.X R3, RZ, RZ, UR46, P0 ;  /* 0x0000002eff037e24 */ /* 0x000fe200080e06ff */
[----:B------:R-:W-:-:S02]  /*1260*/  UISETP.GT.AND UP0, UPT, UR34, UR42, UPT ;  /* 0x0000002a2200728c */ /* 0x000fc4000bf04270 */
        /* <DEDUP_REMOVED lines=21> */
[----:B---3--:R-:W-:Y:S01]  /*13c0*/  IMAD.U32 R0, RZ, RZ, UR16 ;  /* 0x00000010ff007e24 */ /* 0x008fe2000f8e00ff */
[----:B------:R-:W3:Y:S01]  /*13d0*/  LDCU.64 UR8, c[0x0][0x380] ;  /* 0x00007000ff0877ac */ /* 0x000ee20008000a00 */
[----:B----4-:R-:W-:Y:S01]  /*13e0*/  IMAD.WIDE.U32 R4, R14, UR21, RZ ;  /* 0x000000150e047c25 */ /* 0x010fe2000f8e00ff */
[----:B-1----:R-:W-:-:S03]  /*13f0*/  LEA R31, P2, R6, UR10, 0x1 ;  /* 0x0000000a061f7c11 */ /* 0x002fc6000f8408ff */
        /* <DEDUP_REMOVED lines=8> */
[----:B------:R4:W-:Y:S01]  /*1480*/  STL [R1+0x24], R31 ;  /* 0x0000241f01007387 */ /* 0x0009e20000100800 */
[----:B------:R-:W-:Y:S01]  /*1490*/  SEL R0, R7, RZ, P3 ;  /* 0x000000ff07007207 */ /* 0x000fe20001800000 */
[----:B------:R-:W-:Y:S01]  /*14a0*/  IMAD.WIDE.U32 R2, R24, R12, R2 ;  /* 0x0000000c18027225 */ /* 0x000fe200078e0002 */
[----:B------:R-:W-:Y:S01]  /*14b0*/  LEA.HI.X R28, R6, UR11, R17, 0x1, P2 ;  /* 0x0000000b061c7c11 */ /* 0x000fe200090f0c11 */
[----:B--2---:R-:W-:Y:S01]  /*14c0*/  UIMAD.WIDE UR10, UR57, 0x4, UR52 ;  /* 0x00000004390a78a5 */ /* 0x004fe2000f8e0234 */
[----:B------:R-:W-:Y:S01]  /*14d0*/  IADD3.X R5, PT, PT, R5, UR55, R0, P1, P0 ;  /* 0x0000003705057c10 */ /* 0x000fe20008fe0400 */
[----:B------:R-:W-:Y:S01]  /*14e0*/  IMAD R3, R24, R13, R3 ;  /* 0x0000000d18037224 */ /* 0x000fe200078e0203 */
[----:B---3--:R-:W-:Y:S01]  /*14f0*/  LEA R30, P1, R2, UR8, 0x1 ;  /* 0x00000008021e7c11 */ /* 0x008fe2000f8208ff */
[----:B------:R4:W-:Y:S01]  /*1500*/  STL [R1+0x20], R28 ;  /* 0x0000201c01007387 */ /* 0x0009e20000100800 */
[----:B------:R-:W-:Y:S01]  /*1510*/  IMAD.U32 R4, RZ, RZ, UR59 ;  /* 0x0000003bff047e24 */ /* 0x000fe2000f8e00ff */
[----:B------:R-:W-:Y:S01]  /*1520*/  IADD3 R0, P0, PT, R11, UR59, RZ ;  /* 0x0000003b0b007c10 */ /* 0x000fe2000ff1e0ff */
[----:B------:R-:W-:Y:S01]  /*1530*/  VIADD R10, R24, 0x20 ;  /* 0x00000020180a7836 */ /* 0x000fe20000000000 */
[----:B------:R-:W-:Y:S01]  /*1540*/  LEA.HI.X R29, R2, UR9, R3, 0x1, P1 ;  /* 0x00000009021d7c11 */ /* 0x000fe200088f0c03 */
[----:B------:R4:W-:Y:S01]  /*1550*/  STL [R1+0x1c], R30 ;  /* 0x00001c1e01007387 */ /* 0x0009e20000100800 */
[----:B------:R-:W-:Y:S01]  /*1560*/  LEA.HI.X.SX32 R4, R4, R5, 0x1, P0 ;  /* 0x0000000504047211 */ /* 0x000fe200000f0eff */
[----:B-----5:R-:W-:Y:S01]  /*1570*/  UIMAD.WIDE UR52, UR58, 0x4, UR60 ;  /* 0x000000043a3478a5 */ /* 0x020fe2000f8e023c */
[----:B-1----:R-:W-:Y:S01]  /*1580*/  LEA R248, P0, R0, UR16, 0x2 ;  /* 0x0000001000f87c11 */ /* 0x002fe2000f8010ff */
[----:B------:R4:W-:Y:S01]  /*1590*/  STL [R1+0x18], R29 ;  /* 0x0000181d01007387 */ /* 0x0009e20000100800 */
[----:B------:R-:W-:-:S02]  /*15a0*/  IADD3 R15, P2, PT, R24, 0x40, RZ ;  /* 0x00000040180f7810 */ /* 0x000fc40007f5e0ff */
[----:B------:R-:W-:Y:S02]  /*15b0*/  LEA.HI.X R249, R0, UR17, R4, 0x2, P0 ;  /* 0x0000001100f97c11 */ /* 0x000fe400080f1404 */
[C---:B------:R-:W-:Y:S01]  /*15c0*/  IADD3 R14, P0, PT, R24.reuse, 0x20, RZ ;  /* 0x00000020180e7810 */ /* 0x040fe20007f1e0ff */
[----:B------:R-:W-:Y:S01]  /*15d0*/  IMAD.X R19, RZ, RZ, RZ, P2 ;  /* 0x000000ffff137224 */ /* 0x000fe200010e06ff */
[----:B------:R-:W-:Y:S02]  /*15e0*/  IADD3 R17, P1, PT, R24, 0x60, RZ ;  /* 0x0000006018117810 */ /* 0x000fe40007f3e0ff */
[C---:B------:R-:W-:Y:S01]  /*15f0*/  SHF.L.U64.HI R6, R12.reuse, 0x5, R13 ;  /* 0x000000050c067819 */ /* 0x040fe2000001020d */
[----:B------:R-:W-:Y:S01]  /*1600*/  IMAD.SHL.U32 R12, R12, 0x20, RZ ;  /* 0x000000200c0c7824 */ /* 0x000fe200078e00ff */
        /* <DEDUP_REMOVED lines=17> */
.L_x_858:
[----:B------:R-:W1:Y:S01]  /*1720*/  LDCU.64 UR10, c[0x0][0x5c0] ;  /* 0x0000b800ff0a77ac */ /* 0x000e620008000a00 */
[----:B------:R-:W-:-:S04]  /*1730*/  UIADD3 UR8, UPT, UPT, UR36, UR38, URZ ;  /* 0x0000002624087290 */ /* 0x000fc8000fffe0ff */
[----:B-1----:R-:W-:Y:S02]  /*1740*/  UIMAD.WIDE.U32 UR16, UR8, UR10, URZ ;  /* 0x0000000a081072a5 */ /* 0x002fe4000f8e00ff */
[----:B------:R-:W-:-:S04]  /*1750*/  UIMAD UR8, UR8, UR11, URZ ;  /* 0x0000000b080872a4 */ /* 0x000fc8000f8e02ff */
[----:B------:R-:W-:-:S06]  /*1760*/  UIADD3 UR8, UPT, UPT, UR17, UR8, URZ ;  /* 0x0000000811087290 */ /* 0x000fcc000fffe0ff */
[----:B------:R-:W-:Y:S02]  /*1770*/  MOV R4, UR8 ;  /* 0x0000000800047c02 */ /* 0x000fe40008000f00 */
.L_x_859:
        /* <DEDUP_REMOVED lines=13> */
.L_x_860:
[----:B------:R-:W1:Y:S01]  /*1850*/  LDCU.64 UR8, c[0x0][0x5c8] ;  /* 0x0000b900ff0877ac */ /* 0x000e620008000a00 */
[----:B------:R-:W-:-:S04]  /*1860*/  UIADD3 UR36, UPT, UPT, UR36, UR38, URZ ;  /* 0x0000002624247290 */ /* 0x000fc8000fffe0ff */
[----:B-1----:R-:W-:Y:S02]  /*1870*/  UIMAD.WIDE.U32 UR14, UR36, UR8, URZ ;  /* 0x00000008240e72a5 */ /* 0x002fe4000f8e00ff */
[----:B------:R-:W-:-:S04]  /*1880*/  UIMAD UR36, UR36, UR9, URZ ;  /* 0x00000009242472a4 */ /* 0x000fc8000f8e02ff */
[----:B------:R-:W-:-:S06]  /*1890*/  UIADD3 UR36, UPT, UPT, UR15, UR36, URZ ;  /* 0x000000240f247290 */ /* 0x000fcc000fffe0ff */
[----:B------:R-:W-:-:S07]  /*18a0*/  MOV R11, UR36 ;  /* 0x00000024000b7c02 */ /* 0x000fce0008000f00 */
.L_x_861:
        /* <DEDUP_REMOVED lines=30> */
.L_x_863:
[----:B------:R-:W-:Y:S05]  /*1a90*/  BSYNC.RECONVERGENT B0 ;  /* 0x0000000000007941 */ /* 0x000fea0003800200 */
.L_x_862:
        /* <DEDUP_REMOVED lines=16> */
.L_x_865:
[----:B------:R-:W-:Y:S05]  /*1ba0*/  BSYNC.RECONVERGENT B0 ;  /* 0x0000000000007941 */ /* 0x000fea0003800200 */
.L_x_864:
        /* <DEDUP_REMOVED lines=16> */
.L_x_867:
[----:B------:R-:W-:Y:S05]  /*1cb0*/  BSYNC.RECONVERGENT B0 ;  /* 0x0000000000007941 */ /* 0x000fea0003800200 */
.L_x_866:
[----:B------:R-:W-:Y:S04]  /*1cc0*/  BSSY.RECONVERGENT B0, `(.L_x_868) ;  /* 0x0000010000007945 */ /* 0x000fe80003800200 */
[----:B------:R-:W-:Y:S05]  /*1cd0*/  @P3 BRA `(.L_x_869) ;  /* 0x0000000000383947 */ /* 0x000fea0003800000 */
[----:B------:R-:W5:Y:S01]  /*1ce0*/  LDCU UR15, c[0x0][0x440] ;  /* 0x00008800ff0f77ac */ /* 0x000f620008000800 */
[----:B-123--:R-:W-:Y:S01]  /*1cf0*/  MOV R3, R10 ;  /* 0x0000000a00037202 */ /* 0x00efe20000000f00 */
        /* <DEDUP_REMOVED lines=10> */
[----:B------:R1:W-:Y:S04]  /*1da0*/  @!P1 STG.E.128 desc[UR32][R2.64], RZ ;  /* 0x000000ff02009986 */ /* 0x0003e8000c101d20 */
[----:B------:R1:W-:Y:S02]  /*1db0*/  @!P0 STG.E.128 desc[UR32][R2.64+0x80], RZ ;  /* 0x000080ff02008986 */ /* 0x0003e4000c101d20 */
.L_x_869:
[----:B------:R-:W-:Y:S05]  /*1dc0*/  BSYNC.RECONVERGENT B0 ;  /* 0x0000000000007941 */ /* 0x000fea0003800200 */
.L_x_868:
[----:B------:R-:W5:Y:S01]  /*1dd0*/  LDCU.64 UR10, c[0x0][0x5e0] ;  /* 0x0000bc00ff0a77ac */ /* 0x000f620008000a00 */
[----:B-123--:R-:W-:Y:S01]  /*1de0*/  MOV R2, UR8 ;  /* 0x0000000800027c02 */ /* 0x00efe20008000f00 */
        /* <DEDUP_REMOVED lines=23> */
.L_x_871:
[----:B------:R-:W-:Y:S05]  /*1f60*/  BSYNC.RECONVERGENT B0 ;  /* 0x0000000000007941 */ /* 0x000fea0003800200 */
.L_x_870:
        /* <DEDUP_REMOVED lines=16> */
.L_x_873:
[----:B------:R-:W-:Y:S05]  /*2070*/  BSYNC.RECONVERGENT B0 ;  /* 0x0000000000007941 */ /* 0x000fea0003800200 */
.L_x_872:
        /* <DEDUP_REMOVED lines=16> */
.L_x_875:
[----:B------:R-:W-:Y:S05]  /*2180*/  BSYNC.RECONVERGENT B0 ;  /* 0x0000000000007941 */ /* 0x000fea0003800200 */
.L_x_874:
        /* <DEDUP_REMOVED lines=10> */
[----:B-1----:R-:W-:-:S04]  /*2230*/  LEA R2, P1, R4, UR10, 0x1 ;  /* 0x0000000a04027c11 */ /* 0x002fc8000f8208ff */
[----:B------:R-:W-:-:S07]  /*2240*/  LEA.HI.X R3, R4, UR11, R0, 0x1, P1 ;  /* 0x0000000b04037c11 */ /* 0x000fce00088f0c00 */
[----:B------:R1:W-:Y:S01]  /*2250*/  @!P0 STG.E.128 desc[UR32][R2.64], RZ ;  /* 0x000000ff02008986 */ /* 0x0003e2000c101d20 */
[----:B------:R-:W-:-:S13]  /*2260*/  ISETP.GE.AND P0, PT, R13, UR12, PT ;  /* 0x0000000c0d007c0c */ /* 0x000fda000bf06270 */
[----:B------:R-:W-:Y:S05]  /*2270*/  @P0 BRA `(.L_x_876) ;  /* 0x0000008c00a80947 */ /* 0x000fea0003800000 */
[----:B------:R2:W-:Y:S01]  /*2280*/  STG.E.128 desc[UR32][R2.64+0x80], RZ ;  /* 0x000080ff02007986 */ /* 0x0005e2000c101d20 */
[----:B------:R-:W-:Y:S05]  /*2290*/  BRA `(.L_x_876) ;  /* 0x0000008c00a07947 */ /* 0x000fea0003800000 */
.L_x_857:
        /* <DEDUP_REMOVED lines=30> */
.L_x_878:
[----:B------:R2:W-:Y:S04]  /*2480*/  STS.128 [R0+0x8000], RZ ;  /* 0x008000ff00007388 */ /* 0x0005e80000000c00 */
[----:B------:R2:W-:Y:S02]  /*2490*/  STS.128 [R0+0xa000], RZ ;  /* 0x00a000ff00007388 */ /* 0x0005e40000000c00 */
.L_x_879:
[----:B------:R-:W-:Y:S05]  /*24a0*/  BSYNC.RECONVERGENT B0 ;  /* 0x0000000000007941 */ /* 0x000fea0003800200 */
.L_x_877:
[----:B------:R-:W-:Y:S01]  /*24b0*/  ISETP.GE.AND P4, PT, R10, UR54, PT ;  /* 0x000000360a007c0c */ /* 0x000fe2000bf86270 */
[----:B------:R-:W-:-:S12]  /*24c0*/  BSSY.RECONVERGENT B0, `(.L_x_880) ;  /* 0x0000016000007945 */ /* 0x000fd80003800200 */
[----:B------:R3:W-:Y:S04]  /*24d0*/  @P4 STS.128 [R0+0x9000], RZ ;  /* 0x009000ff00004388 */ /* 0x0007e80000000c00 */
[----:B------:R3:W-:Y:S01]  /*24e0*/  @P4 STS.128 [R0+0xb000], RZ ;  /* 0x00b000ff00004388 */ /* 0x0007e20000000c00 */
[----:B------:R-:W-:Y:S05]  /*24f0*/  @P4 BRA `(.L_x_881) ;  /* 0x0000000000484947 */ /* 0x000fea0003800000 */
[----:B------:R-:W5:Y:S01]  /*2500*/  LDCU UR8, c[0x0][0x440] ;  /* 0x00008800ff0877ac */ /* 0x000f620008000800 */
[----:B-1----:R-:W-:Y:S02]  /*2510*/  IMAD.U32 R2, RZ, RZ, UR47 ;  /* 0x0000002fff027e24 */ /* 0x002fe4000f8e00ff */
        /* <DEDUP_REMOVED lines=16> */
.L_x_881:
[----:B------:R-:W-:Y:S05]  /*2620*/  BSYNC.RECONVERGENT B0 ;  /* 0x0000000000007941 */ /* 0x000fea0003800200 */
.L_x_880:
        /* <DEDUP_REMOVED lines=21> */
.L_x_883:
[----:B------:R1:W-:Y:S04]  /*2780*/  STS.128 [R236], RZ ;  /* 0x000000ffec007388 */ /* 0x0003e80000000c00 */
[----:B------:R1:W-:Y:S02]  /*2790*/  STS.128 [R236+0x2000], RZ ;  /* 0x002000ffec007388 */ /* 0x0003e40000000c00 */
.L_x_884:
[----:B------:R-:W-:Y:S05]  /*27a0*/  BSYNC.RECONVERGENT B0 ;  /* 0x0000000000007941 */ /* 0x000fea0003800200 */
.L_x_882:
[--C-:B------:R-:W-:Y:S01]  /*27b0*/  SHF.R.U32.HI R207, RZ, 0x1, R219.reuse ;  /* 0x00000001ffcf7819 */ /* 0x100fe200000116db */
[----:B-1----:R-:W-:Y:S01]  /*27c0*/  IMAD.MOV.U32 R5, RZ, RZ, 0x7f800000 ;  /* 0x7f800000ff057424 */ /* 0x002fe200078e00ff */
[----:B------:R-:W-:Y:S01]  /*27d0*/  SHF.R.U32.HI R3, RZ, 0x2, R219 ;  /* 0x00000002ff037819 */ /* 0x000fe200000116db */
[----:B------:R-:W-:Y:S01]  /*27e0*/  IMAD.MOV.U32 R7, RZ, RZ, 0x7f800000 ;  /* 0x7f800000ff077424 */ /* 0x000fe200078e00ff */
[----:B------:R-:W-:Y:S01]  /*27f0*/  LOP3.LUT R2, R207, 0x10, RZ, 0xc0, !PT ;  /* 0x00000010cf027812 */ /* 0x000fe200078ec0ff */
[----:B------:R-:W-:Y:S02]  /*2800*/  IMAD.MOV.U32 R11, RZ, RZ, 0x7f800000 ;  /* 0x7f800000ff0b7424 */ /* 0x000fe400078e00ff */
[----:B----4-:R-:W-:Y:S01]  /*2810*/  IMAD.MOV.U32 R31, RZ, RZ, 0x7f800000 ;  /* 0x7f800000ff1f7424 */ /* 0x010fe200078e00ff */
[----:B------:R-:W-:-:S04]  /*2820*/  LOP3.LUT R28, R2, 0x7, R3, 0xf8, !PT ;  /* 0x00000007021c7812 */ /* 0x000fc800078ef803 */
[C---:B------:R-:W-:Y:S01]  /*2830*/  LOP3.LUT R3, R28.reuse, 0x20, RZ, 0xfc, !PT ;  /* 0x000000201c037812 */ /* 0x040fe200078efcff */
[C---:B------:R-:W-:Y:S01]  /*2840*/  VIADD R2, R28.reuse, 0x28 ;  /* 0x000000281c027836 */ /* 0x040fe20000000000 */
[C---:B------:R-:W-:Y:S01]  /*2850*/  ISETP.GE.AND P3, PT, R28.reuse, UR54, PT ;  /* 0x000000361c007c0c */ /* 0x040fe2000bf66270 */
[----:B------:R-:W-:Y:S01]  /*2860*/  VIADD R4, R28, 0x8 ;  /* 0x000000081c047836 */ /* 0x000fe20000000000 */
[----:B------:R-:W-:Y:S01]  /*2870*/  ISETP.GE.AND P1, PT, R3, UR54, PT ;  /* 0x0000003603007c0c */ /* 0x000fe2000bf26270 */
[----:B------:R1:W-:Y:S01]  /*2880*/  STL [R1+0x28], R28 ;  /* 0x0000281c01007387 */ /* 0x0003e20000100800 */
[----:B------:R-:W-:Y:S01]  /*2890*/  ISETP.GE.AND P0, PT, R2, UR54, PT ;  /* 0x0000003602007c0c */ /* 0x000fe2000bf06270 */
[----:B------:R-:W-:Y:S01]  /*28a0*/  IMAD.MOV.U32 R2, RZ, RZ, 0x4 ;  /* 0x00000004ff027424 */ /* 0x000fe200078e00ff */
[----:B------:R-:W-:-:S03]  /*28b0*/  ISETP.GE.AND P2, PT, R4, UR54, PT ;  /* 0x0000003604007c0c */ /* 0x000fc6000bf46270 */
[----:B------:R-:W-:-:S05]  /*28c0*/  IMAD.WIDE.U32 R2, R28, R2, UR52 ;  /* 0x000000341c027e25 */ /* 0x000fca000f8e0002 */
[----:B------:R-:W4:Y:S04]  /*28d0*/  @!P3 LDG.E R31, desc[UR32][R2.64] ;  /* 0x00000020021fb981 */ /* 0x000f28000c1e1900 */
[----:B------:R-:W5:Y:S04]  /*28e0*/  @!P0 LDG.E R5, desc[UR32][R2.64+0xa0] ;  /* 0x0000a02002058981 */ /* 0x000f68000c1e1900 */
[----:B------:R-:W2:Y:S04]  /*28f0*/  @!P1 LDG.E R7, desc[UR32][R2.64+0x80] ;  /* 0x0000802002079981 */ /* 0x000ea8000c1e1900 */
[----:B------:R-:W3:Y:S04]  /*2900*/  @!P2 LDG.E R11, desc[UR32][R2.64+0x20] ;  /* 0x00002020020ba981 */ /* 0x000ee8000c1e1900 */
[----:B------:R1:W-:Y:S04]  /*2910*/  @P4 STS.128 [R236+0x1000], RZ ;  /* 0x001000ffec004388 */ /* 0x0003e80000000c00 */
[----:B------:R1:W-:Y:S01]  /*2920*/  @P4 STS.128 [R236+0x3000], RZ ;  /* 0x003000ffec004388 */ /* 0x0003e20000000c00 */
[----:B------:R-:W-:Y:S03]  /*2930*/  BSSY.RECONVERGENT B0, `(.L_x_885) ;  /* 0x0000015000007945 */ /* 0x000fe60003800200 */
[----:B-----5:R1:W-:Y:S04]  /*2940*/  STL [R1+0x2c], R5 ;  /* 0x00002c0501007387 */ /* 0x0203e80000100800 */
        /* <DEDUP_REMOVED lines=19> */
.L_x_886:
[----:B------:R-:W-:Y:S05]  /*2a80*/  BSYNC.RECONVERGENT B0 ;  /* 0x0000000000007941 */ /* 0x000fea0003800200 */
.L_x_885:
        /* <DEDUP_REMOVED lines=36> */
.L_x_888:
[----:B------:R2:W-:Y:S04]  /*2cd0*/  STS.128 [R0+0xc000], RZ ;  /* 0x00c000ff00007388 */ /* 0x0005e80000000c00 */
[----:B------:R2:W-:Y:S02]  /*2ce0*/  STS.128 [R0+0x10000], RZ ;  /* 0x010000ff00007388 */ /* 0x0005e40000000c00 */
.L_x_889:
[----:B------:R-:W-:Y:S05]  /*2cf0*/  BSYNC.RECONVERGENT B0 ;  /* 0x0000000000007941 */ /* 0x000fea0003800200 */
.L_x_887:
        /* <DEDUP_REMOVED lines=9> */
[----:B------:R-:W-:Y:S01]  /*2d90*/  IMAD.MOV.U32 R2, RZ, RZ, R6 ;  /* 0x000000ffff027224 */ /* 0x000fe200078e0006 */
[----:B------:R-:W1:Y:S01]  /*2da0*/  LDCU.64 UR8, c[0x0][0x388] ;  /* 0x00007100ff0877ac */ /* 0x000e620008000a00 */
[----:B------:R-:W-:Y:S02]  /*2db0*/  IMAD R10, R18, UR14, RZ ;  /* 0x0000000e120a7c24 */ /* 0x000fe4000f8e02ff */
[----:B------:R-:W-:-:S04]  /*2dc0*/  IMAD.WIDE.U32 R4, R14, UR14, R2 ;  /* 0x0000000e0e047c25 */ /* 0x000fc8000f8e0002 */
[----:B------:R-:W-:-:S04]  /*2dd0*/  IMAD R2, R14, UR15, R10 ;  /* 0x0000000f0e027c24 */ /* 0x000fc8000f8e020a */
        /* <DEDUP_REMOVED lines=15> */
.L_x_891:
[----:B------:R-:W-:Y:S05]  /*2ed0*/  BSYNC.RECONVERGENT B0 ;  /* 0x0000000000007941 */ /* 0x000fea0003800200 */
.L_x_890:
[----:B------:R1:W-:Y:S01]  /*2ee0*/  @P4 STS.128 [R0+0xe000], RZ ;  /* 0x00e000ff00004388 */ /* 0x0003e20000000c00 */
[----:B------:R-:W-:Y:S03]  /*2ef0*/  BSSY.RECONVERGENT B0, `(.L_x_892) ;  /* 0x0000019000007945 */ /* 0x000fe60003800200 */
[----:B------:R1:W-:Y:S01]  /*2f00*/  @P4 STS.128 [R0+0x12000], RZ ;  /* 0x012000ff00004388 */ /* 0x0003e20000000c00 */
[----:B------:R-:W-:Y:S05]  /*2f10*/  @P4 BRA `(.L_x_893) ;  /* 0x0000000000584947 */ /* 0x000fea0003800000 */
[----:B------:R-:W5:Y:S01]  /*2f20*/  LDCU UR49, c[0x0][0x440] ;  /* 0x00008800ff3177ac */ /* 0x000f620008000800 */
[----:B-1--4-:R-:W-:Y:S01]  /*2f30*/  MOV R3, R11 ;  /* 0x0000000b00037202 */ /* 0x012fe20000000f00 */
[----:B------:R-:W-:Y:S01]  /*2f40*/  IMAD.MOV.U32 R2, RZ, RZ, R6 ;  /* 0x000000ffff027224 */ /* 0x000fe200078e0006 */
[----:B------:R-:W1:Y:S01]  /*2f50*/  LDCU.64 UR8, c[0x0][0x388] ;  /* 0x00007100ff0877ac */ /* 0x000e620008000a00 */
[----:B------:R-:W-:Y:S02]  /*2f60*/  IMAD R10, R19, UR14, RZ ;  /* 0x0000000e130a7c24 */ /* 0x000fe4000f8e02ff */
[----:B------:R-:W-:-:S04]  /*2f70*/  IMAD.WIDE.U32 R4, R15, UR14, R2 ;  /* 0x0000000e0f047c25 */ /* 0x000fc8000f8e0002 */
[----:B------:R-:W-:-:S04]  /*2f80*/  IMAD R2, R15, UR15, R10 ;  /* 0x0000000f0f027c24 */ /* 0x000fc8000f8e020a */
        /* <DEDUP_REMOVED lines=15> */
.L_x_893:
[----:B------:R-:W-:Y:S05]  /*3080*/  BSYNC.RECONVERGENT B0 ;  /* 0x0000000000007941 */ /* 0x000fea0003800200 */
.L_x_892:
[----:B------:R1:W-:Y:S01]  /*3090*/  @P3 STS.128 [R0+0xf000], RZ ;  /* 0x00f000ff00003388 */ /* 0x0003e20000000c00 */
[----:B------:R-:W-:Y:S03]  /*30a0*/  BSSY.RECONVERGENT B0, `(.L_x_894) ;  /* 0x0000019000007945 */ /* 0x000fe60003800200 */
[----:B------:R1:W-:Y:S01]  /*30b0*/  @P3 STS.128 [R0+0x13000], RZ ;  /* 0x013000ff00003388 */ /* 0x0003e20000000c00 */
[----:B------:R-:W-:Y:S05]  /*30c0*/  @P3 BRA `(.L_x_895) ;  /* 0x0000000000583947 */ /* 0x000fea0003800000 */
[----:B------:R-:W5:Y:S01]  /*30d0*/  LDCU UR17, c[0x0][0x440] ;  /* 0x00008800ff1177ac */ /* 0x000f620008000800 */
[----:B------:R-:W-:Y:S01]  /*30e0*/  MOV R5, R11 ;  /* 0x0000000b00057202 */ /* 0x000fe20000000f00 */
[----:B-1--4-:R-:W-:Y:S01]  /*30f0*/  IMAD R2, R21, UR14, RZ ;  /* 0x0000000e15027c24 */ /* 0x012fe2000f8e02ff */
        /* <DEDUP_REMOVED lines=19> */
.L_x_895:
[----:B------:R-:W-:Y:S05]  /*3230*/  BSYNC.RECONVERGENT B0 ;  /* 0x0000000000007941 */ /* 0x000fea0003800200 */
.L_x_894:
        /* <DEDUP_REMOVED lines=34> */
.L_x_897:
[----:B------:R1:W-:Y:S04]  /*3460*/  STS.128 [R0+0x14000], RZ ;  /* 0x014000ff00007388 */ /* 0x0003e80000000c00 */
[----:B------:R1:W-:Y:S02]  /*3470*/  STS.128 [R0+0x18000], RZ ;  /* 0x018000ff00007388 */ /* 0x0003e40000000c00 */
.L_x_898:
[----:B------:R-:W-:Y:S05]  /*3480*/  BSYNC.RECONVERGENT B0 ;  /* 0x0000000000007941 */ /* 0x000fea0003800200 */
.L_x_896:
[----:B------:R1:W-:Y:S01]  /*3490*/  @P5 STS.128 [R0+0x15000], RZ ;  /* 0x015000ff00005388 */ /* 0x0003e20000000c00 */
[----:B------:R-:W-:Y:S01]  /*34a0*/  IMAD.SHL.U32 R204, R219, 0x40, RZ ;  /* 0x00000040dbcc7824 */ /* 0x000fe200078e00ff */
[----:B------:R-:W-:Y:S01]  /*34b0*/  SHF.R.U32.HI R16, RZ, 0x4, R219 ;  /* 0x00000004ff107819 */ /* 0x000fe200000116db */
[----:B------:R-:W-:Y:S01]  /*34c0*/  BSSY.RECONVERGENT B0, `(.L_x_899) ;  /* 0x000001b000007945 */ /* 0x000fe20003800200 */
[----:B------:R1:W-:Y:S02]  /*34d0*/  @P5 STS.128 [R0+0x19000], RZ ;  /* 0x019000ff00005388 */ /* 0x0003e40000000c00 */
[----:B------:R-:W-:Y:S02]  /*34e0*/  LOP3.LUT R16, R16, 0x8, RZ, 0xc0, !PT ;  /* 0x0000000810107812 */ /* 0x000fe400078ec0ff */
[----:B------:R-:W-:Y:S01]  /*34f0*/  LOP3.LUT R12, R204, 0x1c0, RZ, 0xc0, !PT ;  /* 0x000001c0cc0c7812 */ /* 0x000fe200078ec0ff */
[----:B------:R-:W-:Y:S05]  /*3500*/  @P5 BRA `(.L_x_900) ;  /* 0x0000000000585947 */ /* 0x000fea0003800000 */
[----:B------:R-:W5:Y:S01]  /*3510*/  LDCU UR14, c[0x0][0x440] ;  /* 0x00008800ff0e77ac */ /* 0x000f620008000800 */
[----:B------:R-:W-:Y:S01]  /*3520*/  IMAD R4, R18, UR12, RZ ;  /* 0x0000000c12047c24 */ /* 0x000fe2000f8e02ff */
[----:B----4-:R-:W-:Y:S01]  /*3530*/  MOV R3, R11 ;  /* 0x0000000b00037202 */ /* 0x010fe20000000f00 */
[----:B------:R-:W-:Y:S01]  /*3540*/  IMAD.MOV.U32 R2, RZ, RZ, R6 ;  /* 0x000000ffff027224 */ /* 0x000fe200078e0006 */
[----:B------:R-:W4:Y:S01]  /*3550*/  LDCU.64 UR8, c[0x0][0x390] ;  /* 0x00007200ff0877ac */ /* 0x000f220008000a00 */
        /* <DEDUP_REMOVED lines=17> */
.L_x_900:
[----:B------:R-:W-:Y:S05]  /*3670*/  BSYNC.RECONVERGENT B0 ;  /* 0x0000000000007941 */ /* 0x000fea0003800200 */
.L_x_899:
[----:B------:R1:W-:Y:S01]  /*3680*/  @P4 STS.128 [R0+0x16000], RZ ;  /* 0x016000ff00004388 */ /* 0x0003e20000000c00 */
[----:B------:R-:W-:Y:S01]  /*3690*/  BSSY.RECONVERGENT B0, `(.L_x_901) ;  /* 0x000001a000007945 */ /* 0x000fe20003800200 */
[----:B------:R-:W-:Y:S02]  /*36a0*/  LOP3.LUT R12, R12, 0x38, R27, 0xf8, !PT ;  /* 0x000000380c0c7812 */ /* 0x000fe400078ef81b */
[----:B------:R1:W-:Y:S01]  /*36b0*/  @P4 STS.128 [R0+0x1a000], RZ ;  /* 0x01a000ff00004388 */ /* 0x0003e20000000c00 */
        /* <DEDUP_REMOVED lines=23> */
.L_x_902:
[----:B------:R-:W-:Y:S05]  /*3830*/  BSYNC.RECONVERGENT B0 ;  /* 0x0000000000007941 */ /* 0x000fea0003800200 */
.L_x_901:
[----:B------:R1:W-:Y:S01]  /*3840*/  @P3 STS.128 [R0+0x17000], RZ ;  /* 0x017000ff00003388 */ /* 0x0003e20000000c00 */
[----:B------:R-:W-:Y:S03]  /*3850*/  BSSY.RECONVERGENT B0, `(.L_x_903) ;  /* 0x0000019000007945 */ /* 0x000fe60003800200 */
[----:B------:R1:W-:Y:S01]  /*3860*/  @P3 STS.128 [R0+0x1b000], RZ ;  /* 0x01b000ff00003388 */ /* 0x0003e20000000c00 */
[----:B------:R-:W-:Y:S05]  /*3870*/  @P3 BRA `(.L_x_904) ;  /* 0x0000000000583947 */ /* 0x000fea0003800000 */
[----:B------:R-:W5:Y:S01]  /*3880*/  LDCU UR14, c[0x0][0x440] ;  /* 0x00008800ff0e77ac */ /* 0x000f620008000800 */
[----:B------:R-:W-:Y:S01]  /*3890*/  MOV R5, R11 ;  /* 0x0000000b00057202 */ /* 0x000fe20000000f00 */
[----:B----4-:R-:W-:Y:S01]  /*38a0*/  IMAD R2, R21, UR12, RZ ;  /* 0x0000000c15027c24 */ /* 0x010fe2000f8e02ff */
        /* <DEDUP_REMOVED lines=19> */
.L_x_904:
[----:B------:R-:W-:Y:S05]  /*39e0*/  BSYNC.RECONVERGENT B0 ;  /* 0x0000000000007941 */ /* 0x000fea0003800200 */
.L_x_903:
[C---:B------:R-:W-:Y:S01]  /*39f0*/  IMAD.SHL.U32 R7, R219.reuse, 0x20, RZ ;  /* 0x00000020db077824 */ /* 0x040fe200078e00ff */
[--C-:B----4-:R-:W-:Y:S01]  /*3a00*/  LOP3.LUT R2, R16, 0x10, R219.reuse, 0xf8, !PT ;  /* 0x0000001010027812 */ /* 0x110fe200078ef8db */
[----:B-123--:R-:W-:Y:S01]  /*3a10*/  IMAD.U32 R0, RZ, RZ, UR31 ;  /* 0x0000001fff007e24 */ /* 0x00efe2000f8e00ff */
[----:B------:R-:W-:Y:S01]  /*3a20*/  R2P PR, R219, 0x6 ;  /* 0x00000006db007804 */ /* 0x000fe20000000000 */
[----:B------:R-:W-:Y:S01]  /*3a30*/  IMAD.U32 R5, RZ, RZ, UR37 ;  /* 0x00000025ff057e24 */ /* 0x000fe2000f8e00ff */
[----:B------:R-:W-:Y:S01]  /*3a40*/  LOP3.LUT R6, R12, 0x8, R219, 0x78, !PT ;  /* 0x000000080c067812 */ /* 0x000fe200078e78db */
[----:B------:R-:W0:Y:S01]  /*3a50*/  LDGDEPBAR ;  /* 0x00000000000079af */ /* 0x000e220000000000 */
[----:B------:R-:W-:Y:S01]  /*3a60*/  IADD3 R4, PT, PT, R0, UR35, R28 ;  /* 0x0000002300047c10 */ /* 0x000fe2000fffe01c */
[----:B------:R-:W1:Y:S01]  /*3a70*/  LDCU UR14, c[0x0][0x590] ;  /* 0x0000b200ff0e77ac */ /* 0x000e620008000800 */
[----:B------:R-:W-:Y:S01]  /*3a80*/  LOP3.LUT R0, R2, R12, RZ, 0x3c, !PT ;  /* 0x0000000c02007212 */ /* 0x000fe200078e3cff */
[----:B------:R-:W2:Y:S01]  /*3a90*/  S2R R219, SR_TID.X ;  /* 0x0000000000db7919 */ /* 0x000ea20000002100 */
[----:B------:R-:W-:Y:S01]  /*3aa0*/  LOP3.LUT R3, R204, 0x200, RZ, 0xc0, !PT ;  /* 0x00000200cc037812 */ /* 0x000fe200078ec0ff */
[----:B------:R-:W-:Y:S01]  /*3ab0*/  IMAD.MOV.U32 R216, RZ, RZ, 0x40 ;  /* 0x00000040ffd87424 */ /* 0x000fe200078e00ff */
[----:B------:R-:W-:Y:S01]  /*3ac0*/  IADD3 R4, PT, PT, R4, -0x1f, -R5 ;  /* 0xffffffe104047810 */ /* 0x000fe20007ffe805 */
[----:B------:R-:W-:Y:S01]  /*3ad0*/  IMAD.MOV.U32 R5, RZ, RZ, 0x10 ;  /* 0x00000010ff057424 */ /* 0x000fe200078e00ff */
[----:B------:R-:W-:Y:S01]  /*3ae0*/  LOP3.LUT R204, R0, 0x200, R204, 0xf8, !PT ;  /* 0x0000020000cc7812 */ /* 0x000fe200078ef8cc */
[----:B------:R-:W-:Y:S01]  /*3af0*/  IMAD.MOV.U32 R212, RZ, RZ, 0x20 ;  /* 0x00000020ffd47424 */ /* 0x000fe200078e00ff */
[--C-:B------:R-:W-:Y:S01]  /*3b00*/  LOP3.LUT R6, R6, 0x7a00, R7.reuse, 0xf8, !PT ;  /* 0x00007a0006067812 */ /* 0x100fe200078ef807 */
[----:B------:R3:W-:Y:S01]  /*3b10*/  STL [R1+0x10], R4 ;  /* 0x0000100401007387 */ /* 0x0007e20000100800 */
[----:B------:R-:W-:Y:S01]  /*3b20*/  LOP3.LUT R3, R3, 0x400, R7, 0xf8, !PT ;  /* 0x0000040003037812 */ /* 0x000fe200078ef807 */
[----:B------:R-:W-:Y:S01]  /*3b30*/  IMAD.MOV.U32 R211, RZ, RZ, 0x20 ;  /* 0x00000020ffd37424 */ /* 0x000fe200078e00ff */
[----:B------:R-:W-:Y:S01]  /*3b40*/  LEA R205, R6, UR24, 0x1 ;  /* 0x0000001806cd7c11 */ /* 0x000fe2000f8e08ff */
[----:B------:R4:W-:Y:S01]  /*3b50*/  STL [R1+0x14], R236 ;  /* 0x000014ec01007387 */ /* 0x0009e20000100800 */
[----:B------:R-:W-:Y:S01]  /*3b60*/  LOP3.LUT R2, R12, 0x8, R207, 0x78, !PT ;  /* 0x000000080c027812 */ /* 0x000fe200078e78cf */
[----:B------:R-:W-:Y:S01]  /*3b70*/  IMAD.MOV.U32 R215, RZ, RZ, 0x40 ;  /* 0x00000040ffd77424 */ /* 0x000fe200078e00ff */
[----:B------:R-:W-:Y:S01]  /*3b80*/  SEL R216, R216, 0xffffffc0, !P2 ;  /* 0xffffffc0d8d87807 */ /* 0x000fe20005000000 */
[----:B------:R-:W-:Y:S01]  /*3b90*/  IMAD.MOV.U32 R224, RZ, RZ, 0x20 ;  /* 0x00000020ffe07424 */ /* 0x000fe200078e00ff */
[----:B------:R-:W-:-:S02]  /*3ba0*/  LOP3.LUT R3, R3, R2, RZ, 0xfc, !PT ;  /* 0x0000000203037212 */ /* 0x000fc400078efcff */
[----:B------:R-:W-:Y:S02]  /*3bb0*/  CS2R R158, SRZ ;  /* 0x00000000009e7805 */ /* 0x000fe4000001ff00 */
[----:B------:R-:W-:Y:S01]  /*3bc0*/  LEA R204, R204, UR24, 0x1 ;  /* 0x00000018cccc7c11 */ /* 0x000fe2000f8e08ff */
[----:B------:R-:W-:Y:S01]  /*3bd0*/  IMAD.IADD R208, R216, 0x1, R205 ;  /* 0x00000001d8d07824 */ /* 0x000fe200078e02cd */
[----:B------:R-:W-:Y:S02]  /*3be0*/  LEA R206, R3, UR24, 0x1 ;  /* 0x0000001803ce7c11 */ /* 0x000fe4000f8e08ff */
        /* <DEDUP_REMOVED lines=10> */
[C---:B--2---:R-:W-:Y:S01]  /*3c90*/  LOP3.LUT P4, R0, R219.reuse, 0x4, RZ, 0xc0, !PT ;  /* 0x00000004db007812 */ /* 0x044fe2000788c0ff */
[C---:B------:R-:W-:Y:S01]  /*3ca0*/  IMAD.SHL.U32 R7, R219.reuse, 0x2, RZ ;  /* 0x00000002db077824 */ /* 0x040fe200078e00ff */
[----:B------:R-:W-:Y:S01]  /*3cb0*/  SHF.R.U32.HI R8, RZ, 0x3, R219 ;  /* 0x00000003ff087819 */ /* 0x000fe200000116db */
[----:B------:R-:W-:Y:S01]  /*3cc0*/  IMAD.SHL.U32 R221, R219, 0x40, RZ ;  /* 0x00000040dbdd7824 */ /* 0x000fe200078e00ff */
[----:B------:R-:W-:Y:S01]  /*3cd0*/  SEL R6, R5, 0xfffffff0, !P4 ;  /* 0xfffffff005067807 */ /* 0x000fe20006000000 */
[C---:B------:R-:W-:Y:S01]  /*3ce0*/  IMAD.SHL.U32 R3, R219.reuse, 0x10, RZ ;  /* 0x00000010db037824 */ /* 0x040fe200078e00ff */
[----:B------:R-:W-:Y:S01]  /*3cf0*/  ISETP.NE.AND P3, PT, R0, RZ, PT ;  /* 0x000000ff0000720c */ /* 0x000fe20003f65270 */
[----:B------:R-:W-:Y:S01]  /*3d00*/  IMAD.SHL.U32 R222, R219, 0x20, RZ ;  /* 0x00000020dbde7824 */ /* 0x000fe200078e00ff */
[----:B------:R-:W-:Y:S01]  /*3d10*/  LOP3.LUT R0, R7, 0x20, RZ, 0xc0, !PT ;  /* 0x0000002007007812 */ /* 0x000fe200078ec0ff */
[----:B------:R4:W-:Y:S01]  /*3d20*/  STL [R1+0x3c], R6 ;  /* 0x00003c0601007387 */ /* 0x0009e20000100800 */
[C---:B------:R-:W-:Y:S01]  /*3d30*/  LOP3.LUT P5, R2, R219.reuse, 0x2, RZ, 0xc0, !PT ;  /* 0x00000002db027812 */ /* 0x040fe200078ac0ff */
[----:B------:R-:W-:Y:S01]  /*3d40*/  IMAD.SHL.U32 R220, R219, 0x8, RZ ;  /* 0x00000008dbdc7824 */ /* 0x000fe200078e00ff */
[----:B------:R-:W-:-:S02]  /*3d50*/  LOP3.LUT R0, R0, 0x18, R8, 0xf8, !PT ;  /* 0x0000001800007812 */ /* 0x000fc400078ef808 */
[----:B------:R-:W-:Y:S02]  /*3d60*/  CS2R R146, SRZ ;  /* 0x0000000000927805 */ /* 0x000fe4000001ff00 */
[----:B------:R-:W-:Y:S02]  /*3d70*/  LOP3.LUT R213, R221, 0x1c0, RZ, 0xc0, !PT ;  /* 0x000001c0ddd57812 */ /* 0x000fe400078ec0ff */
[----:B------:R-:W-:Y:S02]  /*3d80*/  CS2R R144, SRZ ;  /* 0x0000000000907805 */ /* 0x000fe4000001ff00 */
[----:B------:R-:W-:Y:S02]  /*3d90*/  LOP3.LUT R0, R0, 0x1c0, R221, 0xf8, !PT ;  /* 0x000001c000007812 */ /* 0x000fe400078ef8dd */
[----:B------:R-:W-:Y:S02]  /*3da0*/  CS2R R138, SRZ ;  /* 0x00000000008a7805 */ /* 0x000fe4000001ff00 */
[----:B------:R-:W-:-:S02]  /*3db0*/  ISETP.NE.AND P0, PT, R2, RZ, PT ;  /* 0x000000ff0200720c */ /* 0x000fc40003f05270 */
[----:B------:R-:W-:Y:S02]  /*3dc0*/  CS2R R136, SRZ ;  /* 0x0000000000887805 */ /* 0x000fe4000001ff00 */
[----:B------:R-:W-:Y:S02]  /*3dd0*/  LOP3.LUT R3, R3, 0x1c0, RZ, 0xc0, !PT ;  /* 0x000001c003037812 */ /* 0x000fe400078ec0ff */
[----:B------:R-:W-:Y:S02]  /*3de0*/  CS2R R134, SRZ ;  /* 0x0000000000867805 */ /* 0x000fe4000001ff00 */
[----:B------:R-:W-:Y:S02]  /*3df0*/  LOP3.LUT R2, R7, 0x7006, R222, 0xc8, !PT ;  /* 0x0000700607027812 */ /* 0x000fe400078ec8de */
[----:B------:R-:W-:Y:S02]  /*3e00*/  CS2R R132, SRZ ;  /* 0x0000000000847805 */ /* 0x000fe4000001ff00 */
[----:B------:R-:W-:-:S02]  /*3e10*/  LOP3.LUT R223, R219, 0x8, RZ, 0xc0, !PT ;  /* 0x00000008dbdf7812 */ /* 0x000fc400078ec0ff */
[----:B------:R-:W-:Y:S02]  /*3e20*/  CS2R R126, SRZ ;  /* 0x00000000007e7805 */ /* 0x000fe4000001ff00 */
[----:B---3--:R-:W-:Y:S02]  /*3e30*/  LOP3.LUT R4, R222, 0x7a00, RZ, 0xc0, !PT ;  /* 0x00007a00de047812 */ /* 0x008fe400078ec0ff */
[----:B------:R-:W-:Y:S02]  /*3e40*/  CS2R R124, SRZ ;  /* 0x00000000007c7805 */ /* 0x000fe4000001ff00 */
[----:B------:R-:W-:Y:S02]  /*3e50*/  LOP3.LUT R218, R221, 0x200, RZ, 0xc0, !PT ;  /* 0x00000200ddda7812 */ /* 0x000fe400078ec0ff */
[----:B------:R-:W-:Y:S02]  /*3e60*/  CS2R R130, SRZ ;  /* 0x0000000000827805 */ /* 0x000fe4000001ff00 */
[----:B------:R-:W-:-:S02]  /*3e70*/  LOP3.LUT R5, R220, 0x38, RZ, 0xc0, !PT ;  /* 0x00000038dc057812 */ /* 0x000fc400078ec0ff */
[----:B------:R-:W-:Y:S02]  /*3e80*/  CS2R R128, SRZ ;  /* 0x0000000000807805 */ /* 0x000fe4000001ff00 */
[--C-:B------:R-:W-:Y:S02]  /*3e90*/  LOP3.LUT R213, R213, 0x38, R220.reuse, 0xf8, !PT ;  /* 0x00000038d5d57812 */ /* 0x100fe400078ef8dc */
[----:B------:R-:W-:Y:S02]  /*3ea0*/  CS2R R122, SRZ ;  /* 0x00000000007a7805 */ /* 0x000fe4000001ff00 */
[----:B------:R-:W-:Y:S02]  /*3eb0*/  LOP3.LUT R0, R0, 0x38, R220, 0x78, !PT ;  /* 0x0000003800007812 */ /* 0x000fe400078e78dc */
[----:B------:R-:W-:Y:S02]  /*3ec0*/  CS2R R120, SRZ ;  /* 0x0000000000787805 */ /* 0x000fe4000001ff00 */
[----:B------:R-:W-:-:S02]  /*3ed0*/  LOP3.LUT R3, R3, 0x38, R7, 0xf8, !PT ;  /* 0x0000003803037812 */ /* 0x000fc400078ef807 */
[----:B------:R-:W-:Y:S02]  /*3ee0*/  CS2R R118, SRZ ;  /* 0x0000000000767805 */ /* 0x000fe4000001ff00 */
[----:B------:R-:W-:Y:S02]  /*3ef0*/  LOP3.LUT R2, R2, 0x400, R222, 0xf8, !PT ;  /* 0x0000040002027812 */ /* 0x000fe400078ef8de */
        /* <DEDUP_REMOVED lines=41> */
[----:B------:R-:W-:Y:S01]  /*4190*/  VIADD R206, R206, UR16 ;  /* 0x00000010cece7c36 */ /* 0x000fe20008000000 */
[----:B------:R-:W-:Y:S01]  /*41a0*/  LOP3.LUT P1, RZ, R219, 0x8, RZ, 0xc0, !PT ;  /* 0x00000008dbff7812 */ /* 0x000fe2000782c0ff */
[----:B------:R-:W-:Y:S01]  /*41b0*/  VIADD R204, R204, UR16 ;  /* 0x00000010cccc7c36 */ /* 0x000fe20008000000 */
[----:B------:R-:W-:Y:S01]  /*41c0*/  SEL R211, R211, 0xffffffe0, !P5 ;  /* 0xffffffe0d3d37807 */ /* 0x000fe20006800000 */
[C---:B------:R-:W-:Y:S01]  /*41d0*/  IMAD.IADD R210, R212.reuse, 0x1, R205 ;  /* 0x00000001d4d27824 */ /* 0x040fe200078e02cd */
[----:B------:R-:W-:Y:S01]  /*41e0*/  SEL R215, R215, 0xffffffc0, !P4 ;  /* 0xffffffc0d7d77807 */ /* 0x000fe20006000000 */
[----:B------:R-:W-:Y:S01]  /*41f0*/  IMAD.IADD R209, R212, 0x1, R208 ;  /* 0x00000001d4d17824 */ /* 0x000fe200078e02d0 */
[----:B------:R-:W-:Y:S01]  /*4200*/  LOP3.LUT R218, R218, 0x400, R222, 0xf8, !PT ;  /* 0x00000400dada7812 */ /* 0x000fe200078ef8de */
[----:B------:R-:W2:Y:S01]  /*4210*/  LDCU UR8, c[0x0][0x440] ;  /* 0x00008800ff0877ac */ /* 0x000ea20008000800 */
[----:B------:R-:W-:-:S02]  /*4220*/  LOP3.LUT R3, R5, 0x40, RZ, 0xfc, !PT ;  /* 0x0000004005037812 */ /* 0x000fc400078efcff */
[----:B------:R-:W-:Y:S01]  /*4230*/  SEL R214, R224, 0xffffffe0, !P0 ;  /* 0xffffffe0e0d67807 */ /* 0x000fe20004000000 */
[----:B------:R-:W3:Y:S01]  /*4240*/  LDCU UR9, c[0x0][0x3e0] ;  /* 0x00007c00ff0977ac */ /* 0x000ee20008000800 */
[----:B------:R-:W-:Y:S02]  /*4250*/  LOP3.LUT R2, R4, R213, R223, 0xf6, !PT ;  /* 0x000000d504027212 */ /* 0x000fe400078ef6df */
[----:B------:R-:W-:Y:S01]  /*4260*/  LOP3.LUT R217, R0, 0x200, R221, 0xf8, !PT ;  /* 0x0000020000d97812 */ /* 0x000fe200078ef8dd */
[----:B------:R-:W2:Y:S01]  /*4270*/  LDCU UR13, c[0x0][0x50c] ;  /* 0x0000a180ff0d77ac */ /* 0x000ea20008000800 */
[----:B------:R-:W2:Y:S01]  /*4280*/  LDCU UR12, c[0x0][0x45c] ;  /* 0x00008b80ff0c77ac */ /* 0x000ea20008000800 */
[----:B-1----:R-:W-:Y:S02]  /*4290*/  USHF.L.U32 UR14, UR14, 0x6, URZ ;  /* 0x000000060e0e7899 */ /* 0x002fe400080006ff */
[----:B----4-:R-:W-:-:S12]  /*42a0*/  UIADD3 UR43, UPT, UPT, UR43, 0x80, -UR35 ;  /* 0x000000802b2b7890 */ /* 0x010fd8000fffe823 */
.L_x_907:
[----:B------:R-:W0:Y:S01]  /*42b0*/  LDGDEPBAR ;  /* 0x00000000000079af */ /* 0x000e220000000000 */
[C---:B------:R-:W-:Y:S01]  /*42c0*/  IADD3 R0, PT, PT, R206.reuse, R212, RZ ;  /* 0x000000d4ce007210 */ /* 0x040fe20007ffe0ff */
[----:B------:R-:W-:Y:S01]  /*42d0*/  IMAD.IADD R3, R206, 0x1, R216 ;  /* 0x00000001ce037824 */ /* 0x000fe200078e02d8 */
[----:B------:R-:W-:Y:S05]  /*42e0*/  USHF.L.U32 UR16, UR39, 0x7, URZ ;  /* 0x0000000727107899 */ /* 0x000fea00080006ff */
[----:B------:R-:W4:Y:S01]  /*42f0*/  LDL R222, [R1+0x10] ;  /* 0x0000100001de7983 */ /* 0x000f220000100800 */
[----:B------:R-:W-:Y:S01]  /*4300*/  UIADD3 UR31, UPT, UPT, UR31, -0x40, URZ ;  /* 0xffffffc01f1f7890 */ /* 0x000fe2000fffe0ff */
[----:B------:R-:W-:Y:S01]  /*4310*/  MOV R225, 0x20 ;  /* 0x0000002000e17802 */ /* 0x000fe20000000f00 */
[----:B------:R-:W-:Y:S01]  /*4320*/  UIADD3 UR15, UPT, UPT, UR16, 0x80, URZ ;  /* 0x00000080100f7890 */ /* 0x000fe2000fffe0ff */
[----:B------:R-:W-:Y:S01]  /*4330*/  IADD3 R2, PT, PT, R212, R3, RZ ;  /* 0x00000003d4027210 */ /* 0x000fe20007ffe0ff */
[----:B------:R-:W3:Y:S01]  /*4340*/  LDL R224, [R1+0x38] ;  /* 0x0000380001e07983 */ /* 0x000ee20000100800 */
[----:B------:R-:W-:Y:S02]  /*4350*/  UISETP.GE.AND UP0, UPT, UR31, UR43, UPT ;  /* 0x0000002b1f00728c */ /* 0x000fe4000bf06270 */
[----:B------:R-:W-:Y:S01]  /*4360*/  UIADD3 UR34, UPT, UPT, UR34, -0x1, URZ ;  /* 0xffffffff22227890 */ /* 0x000fe2000fffe0ff */
[----:B------:R-:W2:Y:S01]  /*4370*/  LDL R223, [R1+0x34] ;  /* 0x0000340001df7983 */ /* 0x000ea20000100800 */
[----:B------:R-:W-:Y:S03]  /*4380*/  UISETP.LT.AND UP0, UPT, UR15, UR35, UP0 ;  /* 0x000000230f00728c */ /* 0x000fe60008701270 */
[----:B------:R-:W-:Y:S03]  /*4390*/  STL [R1+0x6c], R47 ;  /* 0x00006c2f01007387 */ /* 0x000fe60000100800 */
[----:B------:R-:W-:Y:S01]  /*43a0*/  PLOP3.LUT P0, PT, PT, PT, UP0, 0x80, 0x8 ;  /* 0x000000000008781c */ /* 0x000fe20003f0f008 */
[----:B------:R-:W-:Y:S01]  /*43b0*/  STL [R1+0x68], R46 ;  /* 0x0000682e01007387 */ /* 0x000fe20000100800 */
[----:B------:R-:W-:Y:S03]  /*43c0*/  UISETP.GT.AND UP0, UPT, UR34, UR42, UPT ;  /* 0x0000002a2200728c */ /* 0x000fe6000bf04270 */
[----:B------:R-:W-:Y:S04]  /*43d0*/  STL [R1+0x64], R45 ;  /* 0x0000642d01007387 */ /* 0x000fe80000100800 */
        /* <DEDUP_REMOVED lines=8> */
[----:B------:R-:W-:Y:S01]  /*4460*/  STL [R1+0x40], R36 ;  /* 0x0000402401007387 */ /* 0x000fe20000100800 */
[----:B------:R-:W1:Y:S01]  /*4470*/  S2R R230, SR_TID.X ;  /* 0x0000000000e67919 */ /* 0x000e620000002100 */
[----:B--2---:R-:W-:Y:S01]  /*4480*/  FSETP.NEU.FTZ.AND P2, PT, R223, -INF , PT ;  /* 0xff800000df00780b */ /* 0x004fe20003f5d000 */
[----:B------:R-:W-:Y:S04]  /*4490*/  DEPBAR.LE SB0, 0x0 ;  /* 0x000080000000791a */ /* 0x000fe80000000000 */
[----:B------:R-:W-:Y:S01]  /*44a0*/  BAR.SYNC.DEFER_BLOCKING 0x0 ;  /* 0x0000000000007b1d */ /* 0x000fe20000010000 */
[----:B---3--:R-:W-:Y:S02]  /*44b0*/  FSETP.NEU.FTZ.AND P4, PT, R224, -INF , PT ;  /* 0xff800000e000780b */ /* 0x008fe40003f9d000 */
[----:B-1----:R-:W-:Y:S03]  /*44c0*/  SHF.L.U32 R230, R230, 0x1, RZ ;  /* 0x00000001e6e67819 */ /* 0x002fe600000006ff */
        /* <DEDUP_REMOVED lines=32> */
[----:B------:R-:W2:Y:S07]  /*46d0*/  LDSM.16.M88.4 R168, [R209+0xc800] ;  /* 0x00c80000d1a8783b */ /* 0x000eae0000000200 */
        /* <DEDUP_REMOVED lines=30> */
[----:B------:R-:W-:Y:S03]  /*48c0*/  LDSM.16.M88.4 R180, [R208+0x10800] ;  /* 0x01080000d0b4783b */ /* 0x000fe60000000200 */
[----:B------:R-:W-:Y:S04]  /*48d0*/  @!P0 LOP3.LUT R0, R0, 0x6, RZ, 0xc0, !PT ;  /* 0x0000000600008812 */ /* 0x000fe800078ec0ff */
[-C--:B------:R-:W-:Y:S03]  /*48e0*/  HMMA.16816.F32 R20, R176, R184.reuse, R20 ;  /* 0x000000b8b014723c */ /* 0x080fe60000001814 */
[----:B------:R-:W-:Y:S02]  /*48f0*/  @!P0 LOP3.LUT R0, R0, 0x1e0, R207, 0xf8, !PT ;  /* 0x000001e000008812 */ /* 0x000fe400078ef8cf */
[----:B------:R-:W-:Y:S03]  /*4900*/  SHF.R.U32.HI R207, RZ, 0x1, R219 ;  /* 0x00000001ffcf7819 */ /* 0x000fe600000116db */
[C---:B------:R-:W-:Y:S04]  /*4910*/  HMMA.16816.F32 R24, R188.reuse, R184, R24 ;  /* 0x000000b8bc18723c */ /* 0x040fe80000001818 */
[----:B------:R-:W-:Y:S04]  /*4920*/  @!P0 VIADD R0, R0, UR16 ;  /* 0x0000001000008c36 */ /* 0x000fe80008000000 */
[-C--:B------:R-:W-:Y:S01]  /*4930*/  HMMA.16816.F32 R28, R188, R186.reuse, R28 ;  /* 0x000000babc1c723c */ /* 0x080fe2000000181c */
[----:B------:R-:W-:Y:S07]  /*4940*/  LDSM.16.M88.4 R188, [R209+0x10000] ;  /* 0x01000000d1bc783b */ /* 0x000fee0000000200 */
[----:B------:R-:W-:Y:S01]  /*4950*/  HMMA.16816.F32 R32, R176, R186, R32 ;  /* 0x000000bab020723c */ /* 0x000fe20000001820 */
[----:B------:R-:W2:Y:S07]  /*4960*/  LDSM.16.M88.4 R176, [R3+0x3000] ;  /* 0x0030000003b0783b */ /* 0x000eae0000000200 */
        /* <DEDUP_REMOVED lines=8> */
[----:B------:R3:W4:Y:S07]  /*49f0*/  LDSM.16.M88.4 R164, [R2+0x3000] ;  /* 0x0030000002a4783b */ /* 0x00072e0000000200 */
[----:B------:R-:W-:Y:S08]  /*4a00*/  HMMA.16816.F32 R32, R172, R170, R32 ;  /* 0x000000aaac20723c */ /* 0x000ff00000001820 */
[-C--:B------:R-:W-:Y:S08]  /*4a10*/  HMMA.16816.F32 R4, R196, R200.reuse, R4 ;  /* 0x000000c8c404723c */ /* 0x080ff00000001804 */
[C---:B--2---:R-:W-:Y:S04]  /*4a20*/  HMMA.16816.F32 R8, R176.reuse, R200, R8 ;  /* 0x000000c8b008723c */ /* 0x044fe80000001808 */
[----:B---3--:R-:W-:Y:S04]  /*4a30*/  @!P0 IADD3 R2, PT, PT, R0, 0x1, RZ ;  /* 0x0000000100028810 */ /* 0x008fe80007ffe0ff */
[-C--:B------:R-:W-:Y:S08]  /*4a40*/  HMMA.16816.F32 R12, R176, R202.reuse, R12 ;  /* 0x000000cab00c723c */ /* 0x080ff0000000180c */
[C---:B------:R-:W-:Y:S08]  /*4a50*/  HMMA.16816.F32 R16, R196.reuse, R202, R16 ;  /* 0x000000cac410723c */ /* 0x040ff00000001810 */
[-C--:B------:R-:W-:Y:S08]  /*4a60*/  HMMA.16816.F32 R20, R196, R180.reuse, R20 ;  /* 0x000000b4c414723c */ /* 0x080ff00000001814 */
[C---:B------:R-:W-:Y:S08]  /*4a70*/  HMMA.16816.F32 R24, R176.reuse, R180, R24 ;  /* 0x000000b4b018723c */ /* 0x040ff00000001818 */
[-C--:B------:R-:W-:Y:S08]  /*4a80*/  HMMA.16816.F32 R28, R176, R182.reuse, R28 ;  /* 0x000000b6b01c723c */ /* 0x080ff0000000181c */
[----:B------:R-:W-:Y:S08]  /*4a90*/  HMMA.16816.F32 R32, R196, R182, R32 ;  /* 0x000000b6c420723c */ /* 0x000ff00000001820 */
[-C--:B-1----:R-:W-:Y:S08]  /*4aa0*/  HMMA.16816.F32 R4, R184, R188.reuse, R4 ;  /* 0x000000bcb804723c */ /* 0x082ff00000001804 */
[C---:B----4-:R-:W-:Y:S08]  /*4ab0*/  HMMA.16816.F32 R8, R164.reuse, R188, R8 ;  /* 0x000000bca408723c */ /* 0x050ff00000001808 */
[-C--:B------:R-:W-:Y:S03]  /*4ac0*/  HMMA.16816.F32 R12, R164, R190.reuse, R12 ;  /* 0x000000bea40c723c */ /* 0x080fe6000000180c */
[----:B------:R-:W-:Y:S01]  /*4ad0*/  FMUL.FTZ R4, R4, UR13 ;  /* 0x0000000d04047c20 */ /* 0x000fe20008410000 */
[----:B------:R-:W-:Y:S01]  /*4ae0*/  FMUL.FTZ R5, R5, UR13 ;  /* 0x0000000d05057c20 */ /* 0x000fe20008410000 */
[----:B------:R-:W-:Y:S01]  /*4af0*/  FMUL.FTZ R6, R6, UR13 ;  /* 0x0000000d06067c20 */ /* 0x000fe20008410000 */
[----:B------:R-:W-:Y:S01]  /*4b00*/  FMUL.FTZ R7, R7, UR13 ;  /* 0x0000000d07077c20 */ /* 0x000fe20008410000 */
[----:B------:R-:W1:Y:S01]  /*4b10*/  MUFU.TANH R168, R4 ;  /* 0x0000000400a87308 */ /* 0x000e620000002400 */
[C---:B------:R-:W-:Y:S04]  /*4b20*/  HMMA.16816.F32 R16, R184.reuse, R190, R16 ;  /* 0x000000beb810723c */ /* 0x040fe80000001810 */
[----:B------:R-:W-:Y:S01]  /*4b30*/  FMUL.FTZ R11, R11, UR13 ;  /* 0x0000000d0b0b7c20 */ /* 0x000fe20008410000 */
[----:B------:R-:W-:Y:S01]  /*4b40*/  FMUL.FTZ R9, R9, UR13 ;  /* 0x0000000d09097c20 */ /* 0x000fe20008410000 */
[----:B------:R-:W-:Y:S03]  /*4b50*/  FMUL.FTZ R8, R8, UR13 ;  /* 0x0000000d08087c20 */ /* 0x000fe60008410000 */
[----:B------:R-:W-:Y:S01]  /*4b60*/  MUFU.TANH R169, R5 ;  /* 0x0000000500a97308 */ /* 0x000fe20000002400 */
[----:B------:R-:W-:Y:S01]  /*4b70*/  FMUL.FTZ R10, R10, UR13 ;  /* 0x0000000d0a0a7c20 */ /* 0x000fe20008410000 */
[----:B------:R-:W-:Y:S01]  /*4b80*/  FMUL.FTZ R13, R13, UR13 ;  /* 0x0000000d0d0d7c20 */ /* 0x000fe20008410000 */
[----:B------:R-:W-:Y:S01]  /*4b90*/  FMUL.FTZ R14, R14, UR13 ;  /* 0x0000000d0e0e7c20 */ /* 0x000fe20008410000 */
[----:B------:R-:W-:Y:S01]  /*4ba0*/  FMUL.FTZ R12, R12, UR13 ;  /* 0x0000000d0c0c7c20 */ /* 0x000fe20008410000 */
[----:B------:R-:W-:Y:S05]  /*4bb0*/  FMUL.FTZ R15, R15, UR13 ;  /* 0x0000000d0f0f7c20 */ /* 0x000fea0008410000 */
[----:B------:R2:W-:Y:S01]  /*4bc0*/  MUFU.TANH R201, R13 ;  /* 0x0000000d00c97308 */ /* 0x0005e20000002400 */
[----:B-1----:R-:W-:Y:S01]  /*4bd0*/  MOV R3, R168 ;  /* 0x000000a800037202 */ /* 0x002fe20000000f00 */
[----:B------:R-:W-:Y:S01]  /*4be0*/  FMUL.FTZ R16, R16, UR13 ;  /* 0x0000000d10107c20 */ /* 0x000fe20008410000 */
[----:B------:R-:W-:Y:S01]  /*4bf0*/  FMUL.FTZ R19, R19, UR13 ;  /* 0x0000000d13137c20 */ /* 0x000fe20008410000 */
[----:B------:R-:W-:Y:S01]  /*4c00*/  FMUL.FTZ R17, R17, UR13 ;  /* 0x0000000d11117c20 */ /* 0x000fe20008410000 */
[----:B------:R-:W-:Y:S05]  /*4c10*/  FMUL.FTZ R18, R18, UR13 ;  /* 0x0000000d12127c20 */ /* 0x000fea0008410000 */
[----:B------:R1:W-:Y:S10]  /*4c20*/  MUFU.TANH R229, R14 ;  /* 0x0000000e00e57308 */ /* 0x0003f40000002400 */
[----:B------:R3:W-:Y:S01]  /*4c30*/  MUFU.TANH R232, R11 ;  /* 0x0000000b00e87308 */ /* 0x0007e20000002400 */
[----:B--2---:R-:W2:Y:S09]  /*4c40*/  LDL R13, [R1+0x30] ;  /* 0x00003000010d7983 */ /* 0x004eb20000100800 */
[----:B------:R-:W4:Y:S01]  /*4c50*/  MUFU.TANH R221, R6 ;  /* 0x0000000600dd7308 */ /* 0x000f220000002400 */
[----:B-1----:R-:W2:Y:S09]  /*4c60*/  LDL R14, [R1+0x2c] ;  /* 0x00002c00010e7983 */ /* 0x002eb20000100800 */
[----:B------:R1:W4:Y:S01]  /*4c70*/  MUFU.TANH R220, R7 ;  /* 0x0000000700dc7308 */ /* 0x0003220000002400 */
[----:B---3--:R-:W-:Y:S04]  /*4c80*/  @!P0 VIADDMNMX R11, R222, -R225, UR35, PT ;  /* 0x00000023de0b8e46 */ /* 0x008fe8000b8009e1 */
[-C--:B------:R-:W-:Y:S05]  /*4c90*/  @!P0 ISETP.GE.AND P5, PT, R0, R11.reuse, PT ;  /* 0x0000000b0000820c */ /* 0x080fea0003fa6270 */
[----:B------:R3:W4:Y:S01]  /*4ca0*/  MUFU.TANH R226, R9 ;  /* 0x0000000900e27308 */ /* 0x0007220000002400 */
[----:B------:R-:W-:Y:S09]  /*4cb0*/  @!P0 FSEL R3, R168, -INF , !P5 ;  /* 0xff800000a8038808 */ /* 0x000ff20006800000 */
[----:B------:R4:W-:Y:S01]  /*4cc0*/  MUFU.TANH R227, R8 ;  /* 0x0000000800e37308 */ /* 0x0009e20000002400 */
[----:B-1----:R-:W1:Y:S09]  /*4cd0*/  LDSM.16.M88.4 R4, [R209+0x10800] ;  /* 0x01080000d104783b */ /* 0x002e720000000200 */
[----:B------:R4:W-:Y:S01]  /*4ce0*/  MUFU.TANH R233, R10 ;  /* 0x0000000a00e97308 */ /* 0x0009e20000002400 */
[----:B---3--:R-:W-:Y:S05]  /*4cf0*/  FMUL.FTZ R9, R224, 1.4426950216293334961 ;  /* 0x3fb8aa3be0097820 */ /* 0x008fea0000410000 */
[----:B------:R-:W-:Y:S04]  /*4d00*/  FSEL R9, R9, RZ, P4 ;  /* 0x000000ff09097208 */ /* 0x000fe80002000000 */
[----:B------:R3:W-:Y:S01]  /*4d10*/  MUFU.TANH R43, R16 ;  /* 0x00000010002b7308 */ /* 0x0007e20000002400 */
[----:B----4-:R-:W-:Y:S01]  /*4d20*/  FMUL.FTZ R8, R223, 1.4426950216293334961 ;  /* 0x3fb8aa3bdf087820 */ /* 0x010fe20000410000 */
[----:B------:R-:W-:Y:S02]  /*4d30*/  IMAD.MOV.U32 R223, RZ, RZ, 0x18 ;  /* 0x00000018ffdf7424 */ /* 0x000fe400078e00ff */
[----:B------:R-:W-:Y:S01]  /*4d40*/  FFMA.FTZ R3, R3, UR12, -R9 ;  /* 0x0000000c03037c23 */ /* 0x000fe20008010809 */
[----:B------:R-:W-:Y:S02]  /*4d50*/  @!P0 ISETP.GE.AND P4, PT, R2, R11, PT ;  /* 0x0000000b0200820c */ /* 0x000fe40003f86270 */
[----:B------:R-:W-:Y:S03]  /*4d60*/  FSEL R8, R8, RZ, P2 ;  /* 0x000000ff08087208 */ /* 0x000fe60001000000 */
[----:B------:R4:W-:Y:S01]  /*4d70*/  MUFU.EX2 R47, R3 ;  /* 0x00000003002f7308 */ /* 0x0009e20000000800 */
[----:B------:R-:W-:Y:S04]  /*4d80*/  @!P0 VIADDMNMX R10, R222, -R223, UR35, PT ;  /* 0x00000023de0a8e46 */ /* 0x000fe8000b8009df */
[-C--:B------:R-:W-:Y:S05]  /*4d90*/  @!P0 ISETP.GE.AND P2, PT, R0, R10.reuse, PT ;  /* 0x0000000a0000820c */ /* 0x080fea0003f46270 */
[----:B------:R-:W-:Y:S01]  /*4da0*/  MUFU.TANH R42, R17 ;  /* 0x00000011002a7308 */ /* 0x000fe20000002400 */
[----:B---3--:R-:W3:Y:S09]  /*4db0*/  LDL R16, [R1+0x3c] ;  /* 0x00003c0001107983 */ /* 0x008ef20000100800 */
[----:B------:R-:W-:Y:S01]  /*4dc0*/  MUFU.TANH R194, R19 ;  /* 0x0000001300c27308 */ /* 0x000fe20000002400 */
[-C--:B-1----:R-:W-:Y:S03]  /*4dd0*/  HMMA.16816.F32 R20, R184, R4.reuse, R20 ;  /* 0x00000004b814723c */ /* 0x082fe60000001814 */
[----:B----4-:R-:W-:Y:S02]  /*4de0*/  MOV R3, R221 ;  /* 0x000000dd00037202 */ /* 0x010fe40000000f00 */
[----:B------:R-:W-:Y:S04]  /*4df0*/  @!P0 FSEL R3, R221, -INF , !P2 ;  /* 0xff800000dd038808 */ /* 0x000fe80005000000 */
[----:B------:R-:W-:Y:S01]  /*4e00*/  MUFU.TANH R195, R18 ;  /* 0x0000001200c37308 */ /* 0x000fe20000002400 */
[C---:B------:R-:W-:Y:S04]  /*4e10*/  HMMA.16816.F32 R24, R164.reuse, R4, R24 ;  /* 0x00000004a418723c */ /* 0x040fe80000001818 */
[----:B------:R-:W-:Y:S01]  /*4e20*/  FFMA.FTZ R3, R3, UR12, -R8 ;  /* 0x0000000c03037c23 */ /* 0x000fe20008010808 */
[----:B------:R-:W-:Y:S01]  /*4e30*/  IMAD.MOV.U32 R5, RZ, RZ, R169 ;  /* 0x000000ffff057224 */ /* 0x000fe200078e00a9 */
[----:B------:R-:W-:Y:S01]  /*4e40*/  @!P0 FSEL R5, R169, -INF , !P4 ;  /* 0xff800000a9058808 */ /* 0x000fe20006000000 */
[----:B------:R-:W-:Y:S01]  /*4e50*/  IMAD.MOV.U32 R4, RZ, RZ, R220 ;  /* 0x000000ffff047224 */ /* 0x000fe200078e00dc */
[-C--:B------:R-:W-:Y:S01]  /*4e60*/  HMMA.16816.F32 R28, R164, R6.reuse, R28 ;  /* 0x00000006a41c723c */ /* 0x080fe2000000181c */
[----:B------:R1:W-:Y:S02]  /*4e70*/  MUFU.EX2 R224, R3 ;  /* 0x0000000300e07308 */ /* 0x0003e40000000800 */
[----:B------:R-:W-:Y:S01]  /*4e80*/  @!P0 ISETP.GE.AND P4, PT, R2, R10, PT ;  /* 0x0000000a0200820c */ /* 0x000fe20003f86270 */
[----:B------:R-:W-:Y:S01]  /*4e90*/  FFMA.FTZ R5, R5, UR12, -R9 ;  /* 0x0000000c05057c23 */ /* 0x000fe20008010809 */
[----:B------:R-:W-:Y:S01]  /*4ea0*/  FMUL.FTZ R20, R20, UR13 ;  /* 0x0000000d14147c20 */ /* 0x000fe20008410000 */
[----:B------:R-:W-:Y:S01]  /*4eb0*/  FMUL.FTZ R21, R21, UR13 ;  /* 0x0000000d15157c20 */ /* 0x000fe20008410000 */
[----:B------:R-:W-:Y:S01]  /*4ec0*/  @!P0 FSEL R4, R220, -INF , !P4 ;  /* 0xff800000dc048808 */ /* 0x000fe20006000000 */
[----:B------:R-:W-:Y:S03]  /*4ed0*/  HMMA.16816.F32 R32, R184, R6, R32 ;  /* 0x00000006b820723c */ /* 0x000fe60000001820 */
[----:B------:R4:W-:Y:S01]  /*4ee0*/  MUFU.TANH R202, R12 ;  /* 0x0000000c00ca7308 */ /* 0x0009e20000002400 */
[----:B------:R-:W-:Y:S02]  /*4ef0*/  IMAD.MOV.U32 R6, RZ, RZ, R229 ;  /* 0x000000ffff067224 */ /* 0x000fe400078e00e5 */
[----:B------:R-:W-:Y:S01]  /*4f00*/  FMUL.FTZ R22, R22, UR13 ;  /* 0x0000000d16167c20 */ /* 0x000fe20008410000 */
[----:B------:R-:W-:Y:S01]  /*4f10*/  FMUL.FTZ R23, R23, UR13 ;  /* 0x0000000d17177c20 */ /* 0x000fe20008410000 */
[----:B------:R-:W-:Y:S01]  /*4f20*/  FMUL.FTZ R24, R24, UR13 ;  /* 0x0000000d18187c20 */ /* 0x000fe20008410000 */
[----:B------:R-:W-:Y:S04]  /*4f30*/  FMUL.FTZ R25, R25, UR13 ;  /* 0x0000000d19197c20 */ /* 0x000fe80008410000 */
[----:B------:R4:W-:Y:S01]  /*4f40*/  MUFU.EX2 R46, R5 ;  /* 0x00000005002e7308 */ /* 0x0009e20000000800 */
[----:B-1----:R-:W-:Y:S01]  /*4f50*/  FFMA.FTZ R3, R4, UR12, -R8 ;  /* 0x0000000c04037c23 */ /* 0x002fe20008010808 */
[----:B------:R-:W-:Y:S01]  /*4f60*/  @!P0 VIMNMX R4, PT, PT, R222, UR35, PT ;  /* 0x00000023de048c48 */ /* 0x000fe2000bfe0100 */
[----:B------:R-:W-:Y:S01]  /*4f70*/  FMUL.FTZ R26, R26, UR13 ;  /* 0x0000000d1a1a7c20 */ /* 0x000fe20008410000 */
[----:B------:R-:W-:Y:S01]  /*4f80*/  FMUL.FTZ R27, R27, UR13 ;  /* 0x0000000d1b1b7c20 */ /* 0x000fe20008410000 */
[----:B------:R-:W-:Y:S01]  /*4f90*/  FMUL.FTZ R28, R28, UR13 ;  /* 0x0000000d1c1c7c20 */ /* 0x000fe20008410000 */
[-C--:B------:R-:W-:Y:S01]  /*4fa0*/  @!P0 ISETP.GE.AND P5, PT, R0, R4.reuse, PT ;  /* 0x000000040000820c */ /* 0x080fe20003fa6270 */
[----:B------:R-:W-:Y:S03]  /*4fb0*/  FMUL.FTZ R29, R29, UR13 ;  /* 0x0000000d1d1d7c20 */ /* 0x000fe60008410000 */
[----:B------:R-:W-:Y:S01]  /*4fc0*/  MUFU.EX2 R223, R3 ;  /* 0x0000000300df7308 */ /* 0x000fe20000000800 */
[----:B----4-:R-:W-:Y:S01]  /*4fd0*/  MOV R12, 0x8 ;  /* 0x00000008000c7802 */ /* 0x010fe20000000f00 */
[----:B------:R-:W-:Y:S01]  /*4fe0*/  FMUL.FTZ R32, R32, UR13 ;  /* 0x0000000d20207c20 */ /* 0x000fe20008410000 */
[----:B------:R-:W-:Y:S01]  /*4ff0*/  @!P0 ISETP.GE.AND P6, PT, R2, R4, PT ;  /* 0x000000040200820c */ /* 0x000fe20003fc6270 */
[----:B------:R-:W-:Y:S01]  /*5000*/  FMUL.FTZ R33, R33, UR13 ;  /* 0x0000000d21217c20 */ /* 0x000fe20008410000 */
[----:B------:R-:W-:Y:S01]  /*5010*/  FMUL.FTZ R34, R34, UR13 ;  /* 0x0000000d22227c20 */ /* 0x000fe20008410000 */
[----:B------:R-:W-:Y:S01]  /*5020*/  LOP3.LUT R186, R207, 0x20, RZ, 0xc0, !PT ;  /* 0x00000020cfba7812 */ /* 0x000fe200078ec0ff */
[----:B------:R-:W-:Y:S03]  /*5030*/  FMUL.FTZ R35, R35, UR13 ;  /* 0x0000000d23237c20 */ /* 0x000fe60008410000 */
[----:B------:R-:W-:Y:S01]  /*5040*/  MUFU.TANH R39, R20 ;  /* 0x0000001400277308 */ /* 0x000fe20000002400 */
[----:B------:R-:W-:Y:S01]  /*5050*/  @!P0 VIADDMNMX R5, R222, R12, UR35, PT ;  /* 0x00000023de058e46 */ /* 0x000fe2000b80010c */
[----:B------:R-:W-:Y:S01]  /*5060*/  FMUL.FTZ R30, R30, UR13 ;  /* 0x0000000d1e1e7c20 */ /* 0x000fe20008410000 */
[----:B------:R-:W-:Y:S01]  /*5070*/  MOV R12, R226 ;  /* 0x000000e2000c7202 */ /* 0x000fe20000000f00 */
[----:B------:R-:W-:Y:S01]  /*5080*/  FMUL.FTZ R31, R31, UR13 ;  /* 0x0000000d1f1f7c20 */ /* 0x000fe20008410000 */
[----:B------:R-:W-:Y:S01]  /*5090*/  @!P0 ISETP.GE.AND P4, PT, R2, R5, PT ;  /* 0x000000050200820c */ /* 0x000fe20003f86270 */
[----:B------:R-:W-:Y:S01]  /*50a0*/  IMAD.MOV.U32 R185, RZ, RZ, R168 ;  /* 0x000000ffffb97224 */ /* 0x000fe200078e00a8 */
[----:B------:R-:W-:Y:S03]  /*50b0*/  @!P0 FSEL R12, R226, -INF , !P6 ;  /* 0xff800000e20c8808 */ /* 0x000fe60007000000 */
[----:B------:R1:W4:Y:S01]  /*50c0*/  MUFU.TANH R228, R15 ;  /* 0x0000000f00e47308 */ /* 0x0003220000002400 */
[----:B------:R-:W-:Y:S09]  /*50d0*/  MOV R184, R169 ;  /* 0x000000a900b87202 */ /* 0x000ff20000000f00 */
[----:B------:R4:W-:Y:S10]  /*50e0*/  MUFU.TANH R38, R21 ;  /* 0x0000001500267308 */ /* 0x0009f40000002400 */
[----:B------:R4:W-:Y:S01]  /*50f0*/  MUFU.TANH R190, R22 ;  /* 0x0000001600be7308 */ /* 0x0009e20000002400 */
[----:B-1----:R-:W-:Y:S02]  /*5100*/  MOV R15, R201 ;  /* 0x000000c9000f7202 */ /* 0x002fe40000000f00 */
[----:B----4-:R-:W-:Y:S07]  /*5110*/  MOV R7, R228 ;  /* 0x000000e400077202 */ /* 0x010fee0000000f00 */
[----:B------:R1:W-:Y:S01]  /*5120*/  MUFU.TANH R191, R23 ;  /* 0x0000001700bf7308 */ /* 0x0003e20000002400 */
[----:B------:R-:W4:Y:S09]  /*5130*/  S2R R21, SR_TID.X ;  /* 0x0000000000157919 */ /* 0x000f320000002100 */
[----:B------:R-:W-:Y:S01]  /*5140*/  MUFU.TANH R198, R24 ;  /* 0x0000001800c67308 */ /* 0x000fe20000002400 */
[----:B------:R-:W4:Y:S09]  /*5150*/  S2R R22, SR_TID.X ;  /* 0x0000000000167919 */ /* 0x000f320000002100 */
[----:B------:R-:W-:Y:S01]  /*5160*/  MUFU.TANH R197, R25 ;  /* 0x0000001900c57308 */ /* 0x000fe20000002400 */
[----:B-1----:R-:W1:Y:S09]  /*5170*/  S2R R23, SR_TID.X ;  /* 0x0000000000177919 */ /* 0x002e720000002100 */
[----:B------:R-:W-:Y:S10]  /*5180*/  MUFU.TANH R225, R26 ;  /* 0x0000001a00e17308 */ /* 0x000ff40000002400 */
[----:B------:R-:W-:Y:S01]  /*5190*/  MUFU.TANH R203, R27 ;  /* 0x0000001b00cb7308 */ /* 0x000fe20000002400 */
[----:B----4-:R-:W-:Y:S04]  /*51a0*/  SHF.L.U32 R21, R21, 0x5, RZ ;  /* 0x0000000515157819 */ /* 0x010fe800000006ff */
[----:B------:R-:W-:Y:S05]  /*51b0*/  LOP3.LUT R21, R230, 0x7006, R21, 0xc8, !PT ;  /* 0x00007006e6157812 */ /* 0x000fea00078ec815 */
[----:B------:R-:W-:Y:S01]  /*51c0*/  MUFU.TANH R193, R28 ;  /* 0x0000001c00c17308 */ /* 0x000fe20000002400 */
[----:B------:R-:W-:Y:S05]  /*51d0*/  IMAD.SHL.U32 R22, R22, 0x20, RZ ;  /* 0x0000002016167824 */ /* 0x000fea00078e00ff */
[----:B------:R-:W-:Y:S04]  /*51e0*/  LOP3.LUT R21, R21, 0x400, R22, 0xf8, !PT ;  /* 0x0000040015157812 */ /* 0x000fe800078ef816 */
[----:B------:R-:W-:Y:S01]  /*51f0*/  MUFU.TANH R192, R29 ;  /* 0x0000001d00c07308 */ /* 0x000fe20000002400 */
[----:B-1----:R-:W-:Y:S05]  /*5200*/  IMAD.SHL.U32 R23, R23, 0x10, RZ ;  /* 0x0000001017177824 */ /* 0x002fea00078e00ff */
[----:B------:R-:W-:Y:S04]  /*5210*/  LOP3.LUT R23, R23, 0x1c0, RZ, 0xc0, !PT ;  /* 0x000001c017177812 */ /* 0x000fe800078ec0ff */
[----:B------:R-:W-:Y:S01]  /*5220*/  MUFU.TANH R37, R32 ;  /* 0x0000002000257308 */ /* 0x000fe20000002400 */
[----:B------:R-:W-:Y:S04]  /*5230*/  LOP3.LUT R23, R23, 0x38, R230, 0xf8, !PT ;  /* 0x0000003817177812 */ /* 0x000fe800078ef8e6 */
[----:B------:R-:W-:Y:S05]  /*5240*/  LOP3.LUT R186, R21, R23, R186, 0xf6, !PT ;  /* 0x0000001715ba7212 */ /* 0x000fea00078ef6ba */
[----:B------:R-:W-:Y:S01]  /*5250*/  MUFU.TANH R222, R33 ;  /* 0x0000002100de7308 */ /* 0x000fe20000002400 */
[----:B------:R-:W-:Y:S05]  /*5260*/  LEA R186, R186, UR4, 0x1 ;  /* 0x00000004baba7c11 */ /* 0x000fea000f8e08ff */
[----:B------:R-:W-:Y:S04]  /*5270*/  VIADD R187, R186, 0x20020 ;  /* 0x00020020babb7836 */ /* 0x000fe80000000000 */
[----:B------:R-:W-:Y:S10]  /*5280*/  MUFU.TANH R189, R34 ;  /* 0x0000002200bd7308 */ /* 0x000ff40000002400 */
[----:B------:R-:W-:Y:S10]  /*5290*/  MUFU.TANH R188, R35 ;  /* 0x0000002300bc7308 */ /* 0x000ff40000002400 */
[----:B------:R-:W-:Y:S10]  /*52a0*/  MUFU.TANH R200, R30 ;  /* 0x0000001e00c87308 */ /* 0x000ff40000002400 */
[----:B------:R-:W-:Y:S01]  /*52b0*/  MUFU.TANH R199, R31 ;  /* 0x0000001f00c77308 */ /* 0x000fe20000002400 */
[C---:B--2---:R-:W-:Y:S01]  /*52c0*/  FMUL.FTZ R3, R13.reuse, 1.4426950216293334961 ;  /* 0x3fb8aa3b0d037820 */ /* 0x044fe20000410000 */
[----:B------:R-:W-:Y:S01]  /*52d0*/  FSETP.NEU.FTZ.AND P2, PT, R13, -INF , PT ;  /* 0xff8000000d00780b */ /* 0x000fe20003f5d000 */
[----:B------:R-:W-:Y:S01]  /*52e0*/  IMAD.MOV.U32 R13, RZ, RZ, R227 ;  /* 0x000000ffff0d7224 */ /* 0x000fe200078e00e3 */
[----:B------:R-:W-:Y:S02]  /*52f0*/  @!P0 FSEL R13, R227, -INF , !P5 ;  /* 0xff800000e30d8808 */ /* 0x000fe40006800000 */
[----:B------:R-:W-:Y:S02]  /*5300*/  FSEL R3, R3, RZ, P2 ;  /* 0x000000ff03037208 */ /* 0x000fe40001000000 */
[-C--:B------:R-:W-:Y:S02]  /*5310*/  @!P0 ISETP.GE.AND P5, PT, R0, R5.reuse, PT ;  /* 0x000000050000820c */ /* 0x080fe40003fa6270 */
[----:B------:R-:W-:Y:S01]  /*5320*/  FSETP.NEU.FTZ.AND P2, PT, R14, -INF , PT ;  /* 0xff8000000e00780b */ /* 0x000fe20003f5d000 */
[--C-:B------:R-:W-:Y:S01]  /*5330*/  FFMA.FTZ R2, R13, UR12, -R3.reuse ;  /* 0x0000000c0d027c23 */ /* 0x100fe20008010803 */
[----:B------:R-:W-:Y:S01]  /*5340*/  FFMA.FTZ R12, R12, UR12, -R3 ;  /* 0x0000000c0c0c7c23 */ /* 0x000fe20008010803 */
[----:B------:R-:W-:Y:S01]  /*5350*/  FMUL.FTZ R14, R14, 1.4426950216293334961 ;  /* 0x3fb8aa3b0e0e7820 */ /* 0x000fe20000410000 */
[----:B------:R-:W-:Y:S01]  /*5360*/  IMAD.MOV.U32 R13, RZ, RZ, R233 ;  /* 0x000000ffff0d7224 */ /* 0x000fe200078e00e9 */
[----:B------:R1:W-:Y:S01]  /*5370*/  MUFU.EX2 R252, R2 ;  /* 0x0000000200fc7308 */ /* 0x0003e20000000800 */
[----:B------:R-:W-:Y:S09]  /*5380*/  @!P0 FSEL R13, R233, -INF , !P5 ;  /* 0xff800000e90d8808 */ /* 0x000ff20006800000 */
[----:B------:R2:W-:Y:S01]  /*5390*/  MUFU.EX2 R251, R12 ;  /* 0x0000000c00fb7308 */ /* 0x0005e20000000800 */
[----:B-1----:R-:W-:Y:S02]  /*53a0*/  FSEL R2, R14, RZ, P2 ;  /* 0x000000ff0e027208 */ /* 0x002fe40001000000 */
[----:B------:R-:W-:Y:S02]  /*53b0*/  MOV R14, R232 ;  /* 0x000000e8000e7202 */ /* 0x000fe40000000f00 */
[----:B------:R-:W-:Y:S01]  /*53c0*/  @!P0 FSEL R14, R232, -INF , !P4 ;  /* 0xff800000e80e8808 */ /* 0x000fe20006000000 */
[--C-:B--2---:R-:W-:Y:S01]  /*53d0*/  FFMA.FTZ R12, R13, UR12, -R2.reuse ;  /* 0x0000000c0d0c7c23 */ /* 0x104fe20008010802 */
[----:B------:R-:W-:Y:S03]  /*53e0*/  @!P0 VIADD R13, R0, 0x8 ;  /* 0x00000008000d8836 */ /* 0x000fe60000000000 */
[----:B------:R1:W2:Y:S02]  /*53f0*/  MUFU.EX2 R19, R12 ;  /* 0x0000000c00137308 */ /* 0x0002a40000000800 */
[CC--:B------:R-:W-:Y:S02]  /*5400*/  @!P0 ISETP.GE.AND P4, PT, R13.reuse, R5.reuse, PT ;  /* 0x000000050d00820c */ /* 0x0c0fe40003f86270 */
[----:B------:R-:W-:Y:S02]  /*5410*/  @!P0 ISETP.GE.AND P2, PT, R13, R4, PT ;  /* 0x000000040d00820c */ /* 0x000fe40003f46270 */
[----:B------:R-:W-:Y:S05]  /*5420*/  @!P0 FSEL R6, R229, -INF , !P4 ;  /* 0xff800000e5068808 */ /* 0x000fea0006000000 */
[--C-:B------:R-:W-:Y:S04]  /*5430*/  FFMA.FTZ R6, R6, UR12, -R2.reuse ;  /* 0x0000000c06067c23 */ /* 0x100fe80008010802 */
[----:B------:R-:W-:Y:S01]  /*5440*/  MUFU.EX2 R17, R6 ;  /* 0x0000000600117308 */ /* 0x000fe20000000800 */
[--C-:B-1----:R-:W-:Y:S01]  /*5450*/  FFMA.FTZ R12, R14, UR12, -R2.reuse ;  /* 0x0000000c0e0c7c23 */ /* 0x102fe20008010802 */
[----:B------:R-:W-:Y:S01]  /*5460*/  MOV R14, R202 ;  /* 0x000000ca000e7202 */ /* 0x000fe20000000f00 */
[----:B--2---:R-:W-:Y:S01]  /*5470*/  STL [R1+0xc], R19 ;  /* 0x00000c1301007387 */ /* 0x004fe20000100800 */
[----:B------:R-:W-:Y:S06]  /*5480*/  @!P0 FSEL R14, R202, -INF , !P2 ;  /* 0xff800000ca0e8808 */ /* 0x000fec0005000000 */
[----:B------:R1:W2:Y:S01]  /*5490*/  MUFU.EX2 R20, R12 ;  /* 0x0000000c00147308 */ /* 0x0002a20000000800 */
[--C-:B------:R-:W-:Y:S09]  /*54a0*/  FFMA.FTZ R14, R14, UR12, -R3.reuse ;  /* 0x0000000c0e0e7c23 */ /* 0x100ff20008010803 */
[----:B------:R4:W-:Y:S01]  /*54b0*/  MUFU.EX2 R246, R14 ;  /* 0x0000000e00f67308 */ /* 0x0009e20000000800 */
[----:B-1----:R-:W-:Y:S01]  /*54c0*/  @!P0 VIADD R12, R0, 0x9 ;  /* 0x00000009000c8836 */ /* 0x002fe20000000000 */
[----:B--2---:R-:W-:Y:S04]  /*54d0*/  STL [R1+0x8], R20 ;  /* 0x0000081401007387 */ /* 0x004fe80000100800 */
[C---:B------:R-:W-:Y:S01]  /*54e0*/  @!P0 ISETP.GE.AND P2, PT, R12.reuse, R4, PT ;  /* 0x000000040c00820c */ /* 0x040fe20003f46270 */
[----:B------:R-:W-:Y:S03]  /*54f0*/  STL [R1+0x4], R17 ;  /* 0x0000041101007387 */ /* 0x000fe60000100800 */
[----:B------:R-:W-:Y:S02]  /*5500*/  @!P0 FSEL R15, R201, -INF , !P2 ;  /* 0xff800000c90f8808 */ /* 0x000fe40005000000 */
[----:B------:R-:W-:Y:S03]  /*5510*/  @!P0 ISETP.GE.AND P2, PT, R12, R5, PT ;  /* 0x000000050c00820c */ /* 0x000fe60003f46270 */
[----:B----4-:R-:W-:Y:S01]  /*5520*/  FFMA.FTZ R14, R15, UR12, -R3 ;  /* 0x0000000c0f0e7c23 */ /* 0x010fe20008010803 */
[----:B------:R-:W-:Y:S02]  /*5530*/  @!P0 FSEL R7, R228, -INF , !P2 ;  /* 0xff800000e4078808 */ /* 0x000fe40005000000 */
[-C--:B------:R-:W-:Y:S01]  /*5540*/  @!P0 ISETP.GE.AND P2, PT, R13, R11.reuse, PT ;  /* 0x0000000b0d00820c */ /* 0x080fe20003f46270 */
[----:B------:R1:W-:Y:S02]  /*5550*/  MUFU.EX2 R245, R14 ;  /* 0x0000000e00f57308 */ /* 0x0003e40000000800 */
[----:B------:R-:W-:Y:S01]  /*5560*/  FFMA.FTZ R6, R7, UR12, -R2 ;  /* 0x0000000c07067c23 */ /* 0x000fe20008010802 */
[----:B------:R-:W-:Y:S07]  /*5570*/  MOV R7, R42 ;  /* 0x0000002a00077202 */ /* 0x000fee0000000f00 */
[----:B------:R2:W4:Y:S01]  /*5580*/  MUFU.EX2 R18, R6 ;  /* 0x0000000600127308 */ /* 0x0005220000000800 */
[----:B-1----:R-:W-:Y:S01]  /*5590*/  MOV R14, R38 ;  /* 0x00000026000e7202 */ /* 0x002fe20000000f00 */
[----:B--2---:R-:W-:Y:S01]  /*55a0*/  IMAD.MOV.U32 R6, RZ, RZ, R43 ;  /* 0x000000ffff067224 */ /* 0x004fe200078e002b */
[----:B------:R-:W-:Y:S01]  /*55b0*/  @!P0 FSEL R6, R43, -INF , !P2 ;  /* 0xff8000002b068808 */ /* 0x000fe20005000000 */
[----:B----4-:R-:W-:Y:S01]  /*55c0*/  STL [R1], R18 ;  /* 0x0000001201007387 */ /* 0x010fe20000100800 */
[----:B------:R-:W-:Y:S03]  /*55d0*/  @!P0 ISETP.GE.AND P2, PT, R12, R11, PT ;  /* 0x0000000b0c00820c */ /* 0x000fe60003f46270 */
[--C-:B------:R-:W-:Y:S01]  /*55e0*/  FFMA.FTZ R6, R6, UR12, -R9.reuse ;  /* 0x0000000c06067c23 */ /* 0x100fe20008010809 */
[----:B------:R-:W-:Y:S01]  /*55f0*/  @!P0 FSEL R7, R42, -INF , !P2 ;  /* 0xff8000002a078808 */ /* 0x000fe20005000000 */
[----:B------:R-:W2:Y:S01]  /*5600*/  LDL R183, [R1+0x28] ;  /* 0x0000280001b77983 */ /* 0x000ea20000100800 */
[-C--:B------:R-:W-:Y:S01]  /*5610*/  @!P0 ISETP.GE.AND P2, PT, R13, R10.reuse, PT ;  /* 0x0000000a0d00820c */ /* 0x080fe20003f46270 */
[----:B------:R1:W-:Y:S01]  /*5620*/  MUFU.EX2 R45, R6 ;  /* 0x00000006002d7308 */ /* 0x0003e20000000800 */
[----:B------:R-:W-:Y:S01]  /*5630*/  MOV R13, R39 ;  /* 0x00000027000d7202 */ /* 0x000fe20000000f00 */
[----:B------:R-:W-:Y:S08]  /*5640*/  FFMA.FTZ R7, R7, UR12, -R9 ;  /* 0x0000000c07077c23 */ /* 0x000ff00008010809 */
[----:B------:R4:W-:Y:S01]  /*5650*/  MUFU.EX2 R44, R7 ;  /* 0x00000007002c7308 */ /* 0x0009e20000000800 */
[----:B-1----:R-:W-:Y:S01]  /*5660*/  IMAD.MOV.U32 R6, RZ, RZ, R195 ;  /* 0x000000ffff067224 */ /* 0x002fe200078e00c3 */
[----:B------:R-:W-:Y:S02]  /*5670*/  @!P0 FSEL R6, R195, -INF , !P2 ;  /* 0xff800000c3068808 */ /* 0x000fe40005000000 */
[----:B------:R-:W-:Y:S02]  /*5680*/  @!P0 ISETP.GE.AND P2, PT, R12, R10, PT ;  /* 0x0000000a0c00820c */ /* 0x000fe40003f46270 */
[----:B------:R-:W-:Y:S01]  /*5690*/  MOV R12, R194 ;  /* 0x000000c2000c7202 */ /* 0x000fe20000000f00 */
[--C-:B------:R-:W-:Y:S01]  /*56a0*/  FFMA.FTZ R6, R6, UR12, -R8.reuse ;  /* 0x0000000c06067c23 */ /* 0x100fe20008010808 */
[----:B------:R-:W-:Y:S01]  /*56b0*/  @!P0 FSEL R12, R194, -INF , !P2 ;  /* 0xff800000c20c8808 */ /* 0x000fe20005000000 */
[----:B----4-:R-:W-:Y:S02]  /*56c0*/  @!P0 VIADD R7, R0, 0x10 ;  /* 0x0000001000078836 */ /* 0x010fe40000000000 */
[----:B------:R1:W-:Y:S02]  /*56d0*/  MUFU.EX2 R238, R6 ;  /* 0x0000000600ee7308 */ /* 0x0003e40000000800 */
[----:B------:R-:W-:Y:S01]  /*56e0*/  FFMA.FTZ R12, R12, UR12, -R8 ;  /* 0x0000000c0c0c7c23 */ /* 0x000fe20008010808 */
[-C--:B------:R-:W-:Y:S04]  /*56f0*/  @!P0 ISETP.GE.AND P2, PT, R7, R11.reuse, PT ;  /* 0x0000000b0700820c */ /* 0x080fe80003f46270 */
[----:B------:R-:W-:Y:S03]  /*5700*/  @!P0 FSEL R13, R39, -INF , !P2 ;  /* 0xff800000270d8808 */ /* 0x000fe60005000000 */
[----:B------:R4:W3:Y:S01]  /*5710*/  MUFU.EX2 R237, R12 ;  /* 0x0000000c00ed7308 */ /* 0x0008e20000000800 */
[----:B-1----:R-:W-:Y:S05]  /*5720*/  @!P0 VIADD R6, R0, 0x11 ;  /* 0x0000001100068836 */ /* 0x002fea0000000000 */
[----:B------:R-:W-:Y:S01]  /*5730*/  @!P0 ISETP.GE.AND P2, PT, R6, R11, PT ;  /* 0x0000000b0600820c */ /* 0x000fe20003f46270 */
[--C-:B----4-:R-:W-:Y:S03]  /*5740*/  FFMA.FTZ R12, R13, UR12, -R9.reuse ;  /* 0x0000000c0d0c7c23 */ /* 0x110fe60008010809 */
[----:B------:R-:W-:Y:S02]  /*5750*/  @!P0 FSEL R14, R38, -INF , !P2 ;  /* 0xff800000260e8808 */ /* 0x000fe40005000000 */
[-C--:B------:R-:W-:Y:S01]  /*5760*/  @!P0 ISETP.GE.AND P2, PT, R7, R10.reuse, PT ;  /* 0x0000000a0700820c */ /* 0x080fe20003f46270 */
[----:B------:R1:W-:Y:S02]  /*5770*/  MUFU.EX2 R41, R12 ;  /* 0x0000000c00297308 */ /* 0x0003e40000000800 */
[----:B------:R-:W-:Y:S08]  /*5780*/  FFMA.FTZ R13, R14, UR12, -R9 ;  /* 0x0000000c0e0d7c23 */ /* 0x000ff00008010809 */
[----:B------:R4:W3:Y:S01]  /*5790*/  MUFU.EX2 R40, R13 ;  /* 0x0000000d00287308 */ /* 0x0008e20000000800 */
[----:B-1----:R-:W-:Y:S01]  /*57a0*/  IMAD.MOV.U32 R12, RZ, RZ, R190 ;  /* 0x000000ffff0c7224 */ /* 0x002fe200078e00be */
[----:B------:R-:W-:Y:S02]  /*57b0*/  @!P0 FSEL R12, R190, -INF , !P2 ;  /* 0xff800000be0c8808 */ /* 0x000fe40005000000 */
[----:B------:R-:W-:Y:S03]  /*57c0*/  @!P0 ISETP.GE.AND P2, PT, R6, R10, PT ;  /* 0x0000000a0600820c */ /* 0x000fe60003f46270 */
[--C-:B------:R-:W-:Y:S01]  /*57d0*/  FFMA.FTZ R12, R12, UR12, -R8.reuse ;  /* 0x0000000c0c0c7c23 */ /* 0x100fe20008010808 */
[----:B----4-:R-:W-:Y:S03]  /*57e0*/  MOV R13, R191 ;  /* 0x000000bf000d7202 */ /* 0x010fe60000000f00 */
[----:B------:R1:W-:Y:S01]  /*57f0*/  MUFU.EX2 R234, R12 ;  /* 0x0000000c00ea7308 */ /* 0x0003e20000000800 */
[----:B------:R-:W-:Y:S02]  /*5800*/  @!P0 FSEL R13, R191, -INF , !P2 ;  /* 0xff800000bf0d8808 */ /* 0x000fe40005000000 */
[-C--:B------:R-:W-:Y:S03]  /*5810*/  @!P0 ISETP.GE.AND P2, PT, R7, R4.reuse, PT ;  /* 0x000000040700820c */ /* 0x080fe60003f46270 */
[----:B------:R-:W-:Y:S04]  /*5820*/  FFMA.FTZ R13, R13, UR12, -R8 ;  /* 0x0000000c0d0d7c23 */ /* 0x000fe80008010808 */
[----:B------:R4:W-:Y:S01]  /*5830*/  MUFU.EX2 R235, R13 ;  /* 0x0000000d00eb7308 */ /* 0x0009e20000000800 */
[----:B-1----:R-:W-:Y:S01]  /*5840*/  IMAD.MOV.U32 R12, RZ, RZ, R198 ;  /* 0x000000ffff0c7224 */ /* 0x002fe200078e00c6 */
[----:B------:R-:W-:Y:S02]  /*5850*/  @!P0 FSEL R12, R198, -INF , !P2 ;  /* 0xff800000c60c8808 */ /* 0x000fe40005000000 */
[----:B------:R-:W-:Y:S03]  /*5860*/  @!P0 ISETP.GE.AND P2, PT, R6, R4, PT ;  /* 0x000000040600820c */ /* 0x000fe60003f46270 */
[----:B------:R-:W-:Y:S04]  /*5870*/  FFMA.FTZ R12, R12, UR12, -R3 ;  /* 0x0000000c0c0c7c23 */ /* 0x000fe80008010803 */
[----:B------:R1:W-:Y:S01]  /*5880*/  MUFU.EX2 R242, R12 ;  /* 0x0000000c00f27308 */ /* 0x0003e20000000800 */
[----:B----4-:R-:W-:Y:S02]  /*5890*/  MOV R13, R197 ;  /* 0x000000c5000d7202 */ /* 0x010fe40000000f00 */
[----:B------:R-:W-:Y:S02]  /*58a0*/  @!P0 FSEL R13, R197, -INF , !P2 ;  /* 0xff800000c50d8808 */ /* 0x000fe40005000000 */
[-C--:B------:R-:W-:Y:S01]  /*58b0*/  @!P0 ISETP.GE.AND P2, PT, R7, R5.reuse, PT ;  /* 0x000000050700820c */ /* 0x080fe20003f46270 */
[----:B------:R-:W-:Y:S03]  /*58c0*/  IMAD.MOV.U32 R7, RZ, RZ, R225 ;  /* 0x000000ffff077224 */ /* 0x000fe600078e00e1 */
[----:B------:R-:W-:Y:S02]  /*58d0*/  @!P0 FSEL R7, R225, -INF , !P2 ;  /* 0xff800000e1078808 */ /* 0x000fe40005000000 */
[----:B------:R-:W-:Y:S01]  /*58e0*/  @!P0 ISETP.GE.AND P2, PT, R6, R5, PT ;  /* 0x000000050600820c */ /* 0x000fe20003f46270 */
[C---:B------:R-:W-:Y:S02]  /*58f0*/  @!P0 VIADD R6, R0.reuse, 0x18 ;  /* 0x0000001800068836 */ /* 0x040fe40000000000 */
[--C-:B------:R-:W-:Y:S01]  /*5900*/  FFMA.FTZ R7, R7, UR12, -R2.reuse ;  /* 0x0000000c07077c23 */ /* 0x100fe20008010802 */
[----:B------:R-:W-:Y:S02]  /*5910*/  @!P0 VIADD R0, R0, 0x19 ;  /* 0x0000001900008836 */ /* 0x000fe40000000000 */
[--C-:B-1----:R-:W-:Y:S01]  /*5920*/  FFMA.FTZ R12, R13, UR12, -R3.reuse ;  /* 0x0000000c0d0c7c23 */ /* 0x102fe20008010803 */
[----:B------:R1:W-:Y:S01]  /*5930*/  MUFU.EX2 R250, R7 ;  /* 0x0000000700fa7308 */ /* 0x0003e20000000800 */
[----:B------:R-:W-:Y:S02]  /*5940*/  @!P0 ISETP.GE.AND P4, PT, R6, R11, PT ;  /* 0x0000000b0600820c */ /* 0x000fe40003f86270 */
[-C--:B------:R-:W-:Y:S02]  /*5950*/  @!P0 ISETP.GE.AND P5, PT, R0, R10.reuse, PT ;  /* 0x0000000a0000820c */ /* 0x080fe40003fa6270 */
[C---:B------:R-:W-:Y:S02]  /*5960*/  @!P0 ISETP.GE.AND P6, PT, R6.reuse, R10, PT ;  /* 0x0000000a0600820c */ /* 0x040fe40003fc6270 */
[----:B------:R-:W4:Y:S03]  /*5970*/  S2R R10, SR_TID.X ;  /* 0x00000000000a7919 */ /* 0x000f260000002100 */
[----:B------:R3:W4:Y:S01]  /*5980*/  MUFU.EX2 R241, R12 ;  /* 0x0000000c00f17308 */ /* 0x0007220000000800 */
[----:B-1----:R-:W-:Y:S02]  /*5990*/  MOV R7, R193 ;  /* 0x000000c100077202 */ /* 0x002fe40000000f00 */
[----:B---3--:R-:W-:Y:S02]  /*59a0*/  MOV R12, R203 ;  /* 0x000000cb000c7202 */ /* 0x008fe40000000f00 */
[----:B------:R-:W-:Y:S02]  /*59b0*/  @!P0 FSEL R12, R203, -INF , !P2 ;  /* 0xff800000cb0c8808 */ /* 0x000fe40005000000 */
[-C--:B------:R-:W-:Y:S03]  /*59c0*/  @!P0 ISETP.GE.AND P2, PT, R6, R4.reuse, PT ;  /* 0x000000040600820c */ /* 0x080fe60003f46270 */
[----:B------:R-:W-:Y:S01]  /*59d0*/  FFMA.FTZ R12, R12, UR12, -R2 ;  /* 0x0000000c0c0c7c23 */ /* 0x000fe20008010802 */
[----:B------:R-:W-:Y:S02]  /*59e0*/  @!P0 FSEL R7, R193, -INF , !P2 ;  /* 0xff800000c1078808 */ /* 0x000fe40005000000 */
[----:B------:R-:W-:Y:S01]  /*59f0*/  @!P0 ISETP.GE.AND P2, PT, R0, R4, PT ;  /* 0x000000040000820c */ /* 0x000fe20003f46270 */
[----:B------:R-:W-:Y:S01]  /*5a00*/  MUFU.EX2 R247, R12 ;  /* 0x0000000c00f77308 */ /* 0x000fe20000000800 */
[----:B------:R-:W-:Y:S01]  /*5a10*/  MOV R4, R192 ;  /* 0x000000c000047202 */ /* 0x000fe20000000f00 */
[--C-:B------:R-:W-:Y:S01]  /*5a20*/  FFMA.FTZ R7, R7, UR12, -R3.reuse ;  /* 0x0000000c07077c23 */ /* 0x100fe20008010803 */
[----:B------:R-:W-:Y:S02]  /*5a30*/  @!P0 FSEL R4, R192, -INF , !P2 ;  /* 0xff800000c0048808 */ /* 0x000fe40005000000 */
[----:B------:R-:W-:Y:S02]  /*5a40*/  @!P0 ISETP.GE.AND P2, PT, R0, R11, PT ;  /* 0x0000000b0000820c */ /* 0x000fe40003f46270 */
[----:B------:R-:W1:Y:S01]  /*5a50*/  S2R R11, SR_TID.X ;  /* 0x00000000000b7919 */ /* 0x000e620000002100 */
[----:B------:R-:W-:Y:S02]  /*5a60*/  FFMA.FTZ R3, R4, UR12, -R3 ;  /* 0x0000000c04037c23 */ /* 0x000fe40008010803 */
[----:B------:R3:W-:Y:S01]  /*5a70*/  MUFU.EX2 R240, R7 ;  /* 0x0000000700f07308 */ /* 0x0007e20000000800 */
[----:B----4-:R-:W-:Y:S04]  /*5a80*/  SHF.L.U32 R10, R10, 0x5, RZ ;  /* 0x000000050a0a7819 */ /* 0x010fe800000006ff */
[----:B------:R-:W-:Y:S05]  /*5a90*/  LOP3.LUT R10, R10, 0x7a00, RZ, 0xc0, !PT ;  /* 0x00007a000a0a7812 */ /* 0x000fea00078ec0ff */
[----:B------:R4:W-:Y:S01]  /*5aa0*/  MUFU.EX2 R239, R3 ;  /* 0x0000000300ef7308 */ /* 0x0009e20000000800 */
[----:B---3--:R-:W-:Y:S01]  /*5ab0*/  IMAD.MOV.U32 R7, RZ, RZ, R37 ;  /* 0x000000ffff077224 */ /* 0x008fe200078e0025 */
[----:B------:R-:W-:Y:S02]  /*5ac0*/  @!P0 FSEL R7, R37, -INF , !P4 ;  /* 0xff80000025078808 */ /* 0x000fe40006000000 */
[-C--:B------:R-:W-:Y:S01]  /*5ad0*/  @!P0 ISETP.GE.AND P4, PT, R6, R5.reuse, PT ;  /* 0x000000050600820c */ /* 0x080fe20003f86270 */
[----:B------:R-:W-:Y:S01]  /*5ae0*/  IMAD.MOV.U32 R6, RZ, RZ, R189 ;  /* 0x000000ffff067224 */ /* 0x000fe200078e00bd */
[----:B------:R-:W-:Y:S01]  /*5af0*/  @!P0 FSEL R6, R189, -INF , !P6 ;  /* 0xff800000bd068808 */ /* 0x000fe20007000000 */
[--C-:B------:R-:W-:Y:S01]  /*5b00*/  FFMA.FTZ R4, R7, UR12, -R9.reuse ;  /* 0x0000000c07047c23 */ /* 0x100fe20008010809 */
[----:B----4-:R-:W-:Y:S02]  /*5b10*/  MOV R3, R222 ;  /* 0x000000de00037202 */ /* 0x010fe40000000f00 */
[----:B------:R-:W-:Y:S01]  /*5b20*/  @!P0 FSEL R3, R222, -INF , !P2 ;  /* 0xff800000de038808 */ /* 0x000fe20005000000 */
[----:B------:R3:W-:Y:S01]  /*5b30*/  MUFU.EX2 R36, R4 ;  /* 0x0000000400247308 */ /* 0x0007e20000000800 */
[----:B------:R-:W-:Y:S01]  /*5b40*/  @!P0 ISETP.GE.AND P2, PT, R0, R5, PT ;  /* 0x000000050000820c */ /* 0x000fe20003f46270 */
[--C-:B------:R-:W-:Y:S01]  /*5b50*/  FFMA.FTZ R5, R6, UR12, -R8.reuse ;  /* 0x0000000c06057c23 */ /* 0x100fe20008010808 */
[----:B------:R-:W-:Y:S01]  /*5b60*/  IADD3 R0, PT, PT, R186, 0x20000, RZ ;  /* 0x00020000ba007810 */ /* 0x000fe20007ffe0ff */
[----:B------:R-:W-:Y:S01]  /*5b70*/  FFMA.FTZ R9, R3, UR12, -R9 ;  /* 0x0000000c03097c23 */ /* 0x000fe20008010809 */
[----:B------:R-:W-:Y:S01]  /*5b80*/  F2FP.F16.F32.PACK_AB R3, R46, R47 ;  /* 0x0000002f2e03723e */ /* 0x000fe200000000ff */
[----:B------:R-:W-:Y:S01]  /*5b90*/  IMAD.MOV.U32 R6, RZ, RZ, R199 ;  /* 0x000000ffff067224 */ /* 0x000fe200078e00c7 */
[----:B------:R-:W-:Y:S01]  /*5ba0*/  @!P0 FSEL R6, R199, -INF , !P2 ;  /* 0xff800000c7068808 */ /* 0x000fe20005000000 */
[----:B------:R-:W-:Y:S01]  /*5bb0*/  @P1 VIADD R187, R0, 0xffffffe0 ;  /* 0xffffffe000bb1836 */ /* 0x000fe20000000000 */
[----:B------:R-:W-:Y:S01]  /*5bc0*/  F2FP.F16.F32.PACK_AB R0, R223, R224 ;  /* 0x000000e0df00723e */ /* 0x000fe200000000ff */
[----:B------:R4:W-:Y:S01]  /*5bd0*/  STS [R186+0x20000], R3 ;  /* 0x02000003ba007388 */ /* 0x0009e20000000800 */
[----:B------:R4:W-:Y:S01]  /*5be0*/  MUFU.EX2 R231, R5 ;  /* 0x0000000500e77308 */ /* 0x0009e20000000800 */
[----:B-1----:R-:W-:Y:S02]  /*5bf0*/  LOP3.LUT R11, R11, 0x8, RZ, 0xc0, !PT ;  /* 0x000000080b0b7812 */ /* 0x002fe400078ec0ff */
[----:B------:R1:W-:Y:S02]  /*5c00*/  STS [R186+0x20400], R0 ;  /* 0x02040000ba007388 */ /* 0x0003e40000000800 */
[----:B------:R-:W-:Y:S02]  /*5c10*/  LOP3.LUT R10, R10, R213, R11, 0xf6, !PT ;  /* 0x000000d50a0a7212 */ /* 0x000fe400078ef60b */
[----:B---3--:R-:W-:Y:S03]  /*5c20*/  MOV R4, R188 ;  /* 0x000000bc00047202 */ /* 0x008fe60000000f00 */
[----:B------:R-:W3:Y:S01]  /*5c30*/  MUFU.EX2 R219, R9 ;  /* 0x0000000900db7308 */ /* 0x000ee20000000800 */
[----:B------:R-:W-:Y:S02]  /*5c40*/  @!P0 FSEL R4, R188, -INF , !P5 ;  /* 0xff800000bc048808 */ /* 0x000fe40006800000 */
[----:B------:R-:W-:Y:S03]  /*5c50*/  LEA R205, R10, UR4, 0x1 ;  /* 0x000000040acd7c11 */ /* 0x000fe6000f8e08ff */
[----:B------:R-:W-:Y:S01]  /*5c60*/  FFMA.FTZ R8, R4, UR12, -R8 ;  /* 0x0000000c04087c23 */ /* 0x000fe20008010808 */
[----:B------:R-:W-:Y:S02]  /*5c70*/  F2FP.F16.F32.PACK_AB R4, R237, R238 ;  /* 0x000000eeed04723e */ /* 0x000fe400000000ff */
[----:B----4-:R-:W-:Y:S01]  /*5c80*/  F2FP.F16.F32.PACK_AB R5, R44, R45 ;  /* 0x0000002d2c05723e */ /* 0x010fe200000000ff */
[----:B------:R-:W4:Y:S01]  /*5c90*/  MUFU.EX2 R230, R8 ;  /* 0x0000000800e67308 */ /* 0x000f220000000800 */
[C---:B------:R-:W-:Y:S02]  /*5ca0*/  IADD3 R181, PT, PT, R205.reuse, R211, RZ ;  /* 0x000000d3cdb57210 */ /* 0x040fe40007ffe0ff */
[----:B------:R-:W-:Y:S02]  /*5cb0*/  IADD3 R182, PT, PT, R205, R215, RZ ;  /* 0x000000d7cdb67210 */ /* 0x000fe40007ffe0ff */
[----:B------:R-:W-:Y:S02]  /*5cc0*/  MOV R3, R200 ;  /* 0x000000c800037202 */ /* 0x000fe40000000f00 */
[----:B------:R-:W-:Y:S02]  /*5cd0*/  @!P0 FSEL R3, R200, -INF , !P4 ;  /* 0xff800000c8038808 */ /* 0x000fe40006000000 */
[----:B-1----:R-:W-:Y:S03]  /*5ce0*/  IADD3 R0, PT, PT, R186, R16, RZ ;  /* 0x00000010ba007210 */ /* 0x002fe60007ffe0ff */
[--C-:B------:R-:W-:Y:S01]  /*5cf0*/  FFMA.FTZ R7, R3, UR12, -R2.reuse ;  /* 0x0000000c03077c23 */ /* 0x100fe20008010802 */
[----:B------:R-:W-:Y:S01]  /*5d00*/  F2FP.F16.F32.PACK_AB R3, R251, R252 ;  /* 0x000000fcfb03723e */ /* 0x000fe200000000ff */
[----:B------:R1:W-:Y:S01]  /*5d10*/  STS [R0+0x20000], R5 ;  /* 0x0200000500007388 */ /* 0x0003e20000000800 */
[----:B------:R-:W-:Y:S01]  /*5d20*/  FFMA.FTZ R2, R6, UR12, -R2 ;  /* 0x0000000c06027c23 */ /* 0x000fe20008010802 */
[----:B------:R-:W-:Y:S01]  /*5d30*/  F2FP.F16.F32.PACK_AB R6, R20, R19 ;  /* 0x000000131406723e */ /* 0x000fe200000000ff */
[----:B------:R-:W-:Y:S01]  /*5d40*/  MUFU.EX2 R244, R7 ;  /* 0x0000000700f47308 */ /* 0x000fe20000000800 */
[----:B------:R3:W-:Y:S04]  /*5d50*/  STS [R0+0x20400], R4 ;  /* 0x0204000400007388 */ /* 0x0007e80000000800 */
[----:B------:R4:W-:Y:S05]  /*5d60*/  STS [R186+0x21000], R3 ;  /* 0x02100003ba007388 */ /* 0x0009ea0000000800 */
[----:B------:R3:W2:Y:S01]  /*5d70*/  MUFU.EX2 R243, R2 ;  /* 0x0000000200f37308 */ /* 0x0006a20000000800 */
[----:B------:R-:W-:Y:S01]  /*5d80*/  STS [R186+0x21400], R6 ;  /* 0x02140006ba007388 */ /* 0x000fe20000000800 */
[----:B-1----:R-:W-:Y:S01]  /*5d90*/  F2FP.F16.F32.PACK_AB R5, R245, R246 ;  /* 0x000000f6f505723e */ /* 0x002fe200000000ff */
[----:B---3--:R-:W-:Y:S01]  /*5da0*/  IMAD.IADD R2, R16, 0x1, R187 ;  /* 0x0000000110027824 */ /* 0x008fe200078e02bb */
[----:B------:R-:W-:Y:S03]  /*5db0*/  F2FP.F16.F32.PACK_AB R4, R18, R17 ;  /* 0x000000111204723e */ /* 0x000fe600000000ff */
[----:B------:R1:W-:Y:S01]  /*5dc0*/  STS [R0+0x21000], R5 ;  /* 0x0210000500007388 */ /* 0x0003e20000000800 */
[----:B----4-:R-:W-:Y:S03]  /*5dd0*/  F2FP.F16.F32.PACK_AB R3, R40, R41 ;  /* 0x000000292803723e */ /* 0x010fe600000000ff */
[----:B------:R3:W-:Y:S04]  /*5de0*/  STS [R0+0x21400], R4 ;  /* 0x0214000400007388 */ /* 0x0007e80000000800 */
[----:B------:R4:W-:Y:S01]  /*5df0*/  STS [R187], R3 ;  /* 0x00000003bb007388 */ /* 0x0009e20000000800 */
[----:B-1----:R-:W-:Y:S02]  /*5e00*/  F2FP.F16.F32.PACK_AB R5, R241, R242 ;  /* 0x000000f2f105723e */ /* 0x002fe400000000ff */
[----:B---3--:R-:W-:Y:S02]  /*5e10*/  F2FP.F16.F32.PACK_AB R0, R235, R234 ;  /* 0x000000eaeb00723e */ /* 0x008fe400000000ff */
[----:B------:R-:W-:Y:S02]  /*5e20*/  F2FP.F16.F32.PACK_AB R4, R219, R36 ;  /* 0x00000024db04723e */ /* 0x000fe400000000ff */
[----:B----4-:R-:W-:Y:S01]  /*5e30*/  F2FP.F16.F32.PACK_AB R3, R230, R231 ;  /* 0x000000e7e603723e */ /* 0x010fe200000000ff */
[----:B------:R1:W-:Y:S04]  /*5e40*/  STS [R187+0x400], R0 ;  /* 0x00040000bb007388 */ /* 0x0003e80000000800 */
[----:B------:R3:W-:Y:S04]  /*5e50*/  STS [R2], R4 ;  /* 0x0000000402007388 */ /* 0x0007e80000000800 */
[----:B------:R2:W-:Y:S04]  /*5e60*/  STS [R2+0x400], R3 ;  /* 0x0004000302007388 */ /* 0x0005e80000000800 */
[----:B------:R4:W-:Y:S01]  /*5e70*/  STS [R187+0x1000], R5 ;  /* 0x00100005bb007388 */ /* 0x0009e20000000800 */
[----:B-1----:R-:W-:Y:S02]  /*5e80*/  LOP3.LUT R0, R207, 0x8, RZ, 0xc0, !PT ;  /* 0x00000008cf007812 */ /* 0x002fe400078ec0ff */
[----:B---3--:R-:W-:Y:S02]  /*5e90*/  F2FP.F16.F32.PACK_AB R4, R239, R240 ;  /* 0x000000f0ef04723e */ /* 0x008fe400000000ff */
[----:B------:R-:W-:Y:S02]  /*5ea0*/  LOP3.LUT R0, R218, R213, R0, 0xf6, !PT ;  /* 0x000000d5da007212 */ /* 0x000fe400078ef600 */
[----:B--2---:R-:W-:Y:S02]  /*5eb0*/  F2FP.F16.F32.PACK_AB R3, R243, R244 ;  /* 0x000000f4f303723e */ /* 0x004fe400000000ff */
[----:B------:R-:W-:Y:S02]  /*5ec0*/  LEA R196, R0, UR4, 0x1 ;  /* 0x0000000400c47c11 */ /* 0x000fe4000f8e08ff */
[----:B----4-:R-:W-:Y:S03]  /*5ed0*/  F2FP.F16.F32.PACK_AB R5, R247, R250 ;  /* 0x000000faf705723e */ /* 0x010fe600000000ff */
[C---:B------:R-:W-:Y:S02]  /*5ee0*/  IMAD.IADD R180, R196.reuse, 0x1, R215 ;  /* 0x00000001c4b47824 */ /* 0x040fe400078e02d7 */
[----:B------:R-:W-:Y:S02]  /*5ef0*/  STS [R187+0x1400], R5 ;  /* 0x00140005bb007388 */ /* 0x000fe40000000800 */
[C---:B------:R-:W-:Y:S02]  /*5f00*/  IMAD.IADD R0, R211.reuse, 0x1, R180 ;  /* 0x00000001d3007824 */ /* 0x040fe400078e02b4 */
[----:B------:R-:W-:Y:S04]  /*5f10*/  STS [R2+0x1000], R4 ;  /* 0x0010000402007388 */ /* 0x000fe80000000800 */
[----:B------:R1:W-:Y:S04]  /*5f20*/  STS [R2+0x1400], R3 ;  /* 0x0014000302007388 */ /* 0x0003e80000000800 */
[----:B------:R-:W-:Y:S08]  /*5f30*/  LDSM.16.M88.4 R32, [R196+0x8000] ;  /* 0x00800000c420783b */ /* 0x000ff00000000200 */
[----:B------:R-:W2:Y:S08]  /*5f40*/  LDSM.16.M88.4 R16, [R205+0x14000] ;  /* 0x01400000cd10783b */ /* 0x000eb00000000200 */
[----:B------:R-:W3:Y:S01]  /*5f50*/  LDSM.16.M88.4 R28, [R196+0x9000] ;  /* 0x00900000c41c783b */ /* 0x000ee20000000200 */
[----:B-1----:R-:W-:Y:S01]  /*5f60*/  IMAD.IADD R3, R196, 0x1, R211 ;  /* 0x00000001c4037824 */ /* 0x002fe200078e02d3 */
[----:B------:R-:W-:Y:S06]  /*5f70*/  IADD3 R2, PT, PT, R211, R182, RZ ;  /* 0x000000b6d3027210 */ /* 0x000fec0007ffe0ff */
[----:B------:R-:W1:Y:S08]  /*5f80*/  LDSM.16.M88.4 R164, [R205+0x14800] ;  /* 0x01480000cda4783b */ /* 0x000e700000000200 */
        /* <DEDUP_REMOVED lines=19> */
[-C--:B------:R-:W-:Y:S01]  /*60c0*/  HMMA.16816.F32 R28, R176, R166.reuse, R28 ;  /* 0x000000a6b01c723c */ /* 0x080fe2000000181c */
[----:B------:R-:W1:Y:S07]  /*60d0*/  LDSM.16.M88.4 R176, [R182+0x14000] ;  /* 0x01400000b6b0783b */ /* 0x000e6e0000000200 */
[----:B------:R-:W-:Y:S01]  /*60e0*/  HMMA.16816.F32 R32, R168, R166, R32 ;  /* 0x000000a6a820723c */ /* 0x000fe20000001820 */
[----:B------:R-:W2:Y:S08]  /*60f0*/  LDSM.16.M88.4 R164, [R180+0x9000] ;  /* 0x00900000b4a4783b */ /* 0x000eb00000000200 */
[----:B------:R-:W3:Y:S01]  /*6100*/  LDSM.16.M88.4 R168, [R182+0x14800] ;  /* 0x01480000b6a8783b */ /* 0x000ee20000000200 */
[-C--:B-1----:R-:W-:Y:S08]  /*6110*/  HMMA.16816.F32 R4, R172, R176.reuse, R4 ;  /* 0x000000b0ac04723c */ /* 0x082ff00000001804 */
[C---:B--2---:R-:W-:Y:S08]  /*6120*/  HMMA.16816.F32 R8, R164.reuse, R176, R8 ;  /* 0x000000b0a408723c */ /* 0x044ff00000001808 */
[-C--:B------:R-:W-:Y:S08]  /*6130*/  HMMA.16816.F32 R12, R164, R178.reuse, R12 ;  /* 0x000000b2a40c723c */ /* 0x080ff0000000180c */
[C---:B------:R-:W-:Y:S01]  /*6140*/  HMMA.16816.F32 R16, R172.reuse, R178, R16 ;  /* 0x000000b2ac10723c */ /* 0x040fe20000001810 */
[----:B------:R-:W-:Y:S07]  /*6150*/  LDSM.16.M88.4 R176, [R181+0x18800] ;  /* 0x01880000b5b0783b */ /* 0x000fee0000000200 */
[-C--:B---3--:R-:W-:Y:S08]  /*6160*/  HMMA.16816.F32 R20, R172, R168.reuse, R20 ;  /* 0x000000a8ac14723c */ /* 0x088ff00000001814 */
        /* <DEDUP_REMOVED lines=28> */
[----:B------:R1:W2:Y:S08]  /*6330*/  LDSM.16.M88.4 R164, [R181+0x18000] ;  /* 0x01800000b5a4783b */ /* 0x0002b00000000200 */
[----:B------:R3:W4:Y:S01]  /*6340*/  LDSM.16.M88.4 R172, [R3+0xb000] ;  /* 0x00b0000003ac783b */ /* 0x0007220000000200 */
[----:B-1----:R-:W-:Y:S01]  /*6350*/  MOV R181, R185 ;  /* 0x000000b900b57202 */ /* 0x002fe20000000f00 */
[----:B---3--:R-:W-:Y:S01]  /*6360*/  IMAD.MOV.U32 R3, RZ, RZ, R184 ;  /* 0x000000ffff037224 */ /* 0x008fe200078e00b8 */
[-C--:B--2---:R-:W-:Y:S08]  /*6370*/  HMMA.16816.F32 R4, R168, R164.reuse, R4 ;  /* 0x000000a4a804723c */ /* 0x084ff00000001804 */
[C---:B----4-:R-:W-:Y:S01]  /*6380*/  HMMA.16816.F32 R8, R172.reuse, R164, R8 ;  /* 0x000000a4ac08723c */ /* 0x050fe20000001808 */
[----:B------:R-:W-:Y:S01]  /*6390*/  IMAD.U32 R164, RZ, RZ, UR10 ;  /* 0x0000000affa47e24 */ /* 0x000fe2000f8e00ff */
[----:B------:R-:W-:Y:S04]  /*63a0*/  MOV R165, UR11 ;  /* 0x0000000b00a57c02 */ /* 0x000fe80008000f00 */
[C---:B------:R-:W-:Y:S02]  /*63b0*/  LEA R184, P0, R183.reuse, R164, 0x2 ;  /* 0x000000a4b7b87211 */ /* 0x040fe400078010ff */
[-C--:B------:R-:W-:Y:S03]  /*63c0*/  HMMA.16816.F32 R12, R172, R166.reuse, R12 ;  /* 0x000000a6ac0c723c */ /* 0x080fe6000000180c */
[----:B------:R-:W-:Y:S05]  /*63d0*/  LEA.HI.X R185, R183, R165, RZ, 0x2, P0 ;  /* 0x000000a5b7b97211 */ /* 0x000fea00000f14ff */
[C---:B------:R-:W-:Y:S01]  /*63e0*/  HMMA.16816.F32 R16, R168.reuse, R166, R16 ;  /* 0x000000a6a810723c */ /* 0x040fe20000001810 */
[----:B------:R-:W2:Y:S04]  /*63f0*/  LDG.E R183, desc[UR32][R184.64] ;  /* 0x00000020b8b77981 */ /* 0x000ea8000c1e1900 */
[----:B------:R-:W-:Y:S03]  /*6400*/  LDSM.16.M88.4 R164, [R180+0xa000] ;  /* 0x00a00000b4a4783b */ /* 0x000fe60000000200 */
[-C--:B------:R-:W-:Y:S08]  /*6410*/  HMMA.16816.F32 R20, R168, R176.reuse, R20 ;  /* 0x000000b0a814723c */ /* 0x080ff00000001814 */
[C---:B------:R-:W-:Y:S04]  /*6420*/  HMMA.16816.F32 R24, R172.reuse, R176, R24 ;  /* 0x000000b0ac18723c */ /* 0x040fe80000001818 */
[----:B------:R-:W-:Y:S01]  /*6430*/  IMAD.MOV.U32 R176, RZ, RZ, R181 ;  /* 0x000000ffffb07224 */ /* 0x000fe200078e00b5 */
[----:B------:R-:W-:Y:S01]  /*6440*/  MOV R177, R3 ;  /* 0x0000000300b17202 */ /* 0x000fe20000000f00 */
[----:B------:R-:W3:Y:S02]  /*6450*/  LDG.E R181, desc[UR32][R184.64+0x20] ;  /* 0x00002020b8b57981 */ /* 0x000ee4000c1e1900 */
[-C--:B------:R-:W-:Y:S02]  /*6460*/  HMMA.16816.F32 R28, R172, R178.reuse, R28 ;  /* 0x000000b2ac1c723c */ /* 0x080fe4000000181c */
[----:B------:R1:W-:Y:S06]  /*6470*/  LDSM.16.M88.4 R172, [R180+0xb000] ;  /* 0x00b00000b4ac783b */ /* 0x0003ec0000000200 */
[----:B------:R-:W-:Y:S02]  /*6480*/  HMMA.16816.F32 R32, R168, R178, R32 ;  /* 0x000000b2a820723c */ /* 0x000fe40000001820 */
[----:B------:R-:W4:Y:S08]  /*6490*/  LDSM.16.M88.4 R168, [R182+0x18000] ;  /* 0x01800000b6a8783b */ /* 0x000f300000000200 */
[----:B------:R-:W5:Y:S04]  /*64a0*/  LDG.E R3, desc[UR32][R184.64+0xa0] ;  /* 0x0000a020b8037981 */ /* 0x000f68000c1e1900 */
[----:B-1----:R1:W5:Y:S01]  /*64b0*/  LDG.E R180, desc[UR32][R184.64+0x80] ;  /* 0x00008020b8b47981 */ /* 0x002362000c1e1900 */
[-C--:B----4-:R-:W-:Y:S05]  /*64c0*/  HMMA.16816.F32 R4, R164, R168.reuse, R4 ;  /* 0x000000a8a404723c */ /* 0x090fea0000001804 */
[----:B-1----:R-:W-:Y:S01]  /*64d0*/  IMAD.MOV.U32 R184, RZ, RZ, R176 ;  /* 0x000000ffffb87224 */ /* 0x002fe200078e00b0 */
[----:B------:R-:W-:Y:S02]  /*64e0*/  MOV R185, R177 ;  /* 0x000000b100b97202 */ /* 0x000fe40000000f00 */
[C---:B------:R-:W-:Y:S01]  /*64f0*/  HMMA.16816.F32 R8, R172.reuse, R168, R8 ;  /* 0x000000a8ac08723c */ /* 0x040fe20000001808 */
[----:B------:R-:W-:Y:S07]  /*6500*/  LDSM.16.M88.4 R176, [R2+0x18800] ;  /* 0x0188000002b0783b */ /* 0x000fee0000000200 */
        /* <DEDUP_REMOVED lines=8> */
[----:B------:R1:W-:Y:S08]  /*6590*/  LDSM.16.M88.4 R164, [R0+0xa000] ;  /* 0x00a0000000a4783b */ /* 0x0003f00000000200 */
[----:B------:R4:W4:Y:S01]  /*65a0*/  LDSM.16.M88.4 R168, [R2+0x18000] ;  /* 0x0180000002a8783b */ /* 0x0009220000000200 */
[----:B-1----:R-:W-:Y:S04]  /*65b0*/  FFMA.FTZ R0, -R184, R184, 1 ;  /* 0x3f800000b8007423 */ /* 0x002fe800000101b8 */
[----:B------:R-:W-:Y:S01]  /*65c0*/  FMUL.FTZ R0, R0, UR13 ;  /* 0x0000000d00007c20 */ /* 0x000fe20008410000 */
[----:B----4-:R-:W-:Y:S04]  /*65d0*/  FFMA.FTZ R2, -R185, R185, 1 ;  /* 0x3f800000b9027423 */ /* 0x010fe800000101b9 */
[----:B------:R-:W-:Y:S01]  /*65e0*/  FMUL.FTZ R2, R2, UR13 ;  /* 0x0000000d02027c20 */ /* 0x000fe20008410000 */
[-C--:B------:R-:W-:Y:S08]  /*65f0*/  HMMA.16816.F32 R4, R164, R168.reuse, R4 ;  /* 0x000000a8a404723c */ /* 0x080ff00000001804 */
[C---:B------:R-:W-:Y:S08]  /*6600*/  HMMA.16816.F32 R8, R172.reuse, R168, R8 ;  /* 0x000000a8ac08723c */ /* 0x040ff00000001808 */
[-C--:B------:R-:W-:Y:S08]  /*6610*/  HMMA.16816.F32 R12, R172, R170.reuse, R12 ;  /* 0x000000aaac0c723c */ /* 0x080ff0000000180c */
[C---:B------:R-:W-:Y:S08]  /*6620*/  HMMA.16816.F32 R16, R164.reuse, R170, R16 ;  /* 0x000000aaa410723c */ /* 0x040ff00000001810 */
[-C--:B------:R-:W-:Y:S08]  /*6630*/  HMMA.16816.F32 R20, R164, R176.reuse, R20 ;  /* 0x000000b0a414723c */ /* 0x080ff00000001814 */
        /* <DEDUP_REMOVED lines=8> */
[----:B------:R-:W-:Y:S01]  /*66c0*/  FMUL.FTZ R5, R46, R5 ;  /* 0x000000052e057220 */ /* 0x000fe20000410000 */
[----:B------:R1:W5:Y:S01]  /*66d0*/  LDL.LU R47, [R1+0x6c] ;  /* 0x00006c00012f7983 */ /* 0x0003620000300800 */
[----:B------:R-:W-:Y:S01]  /*66e0*/  FMUL.FTZ R17, R45, R16 ;  /* 0x000000102d117220 */ /* 0x000fe20000410000 */
[----:B------:R-:W-:Y:S01]  /*66f0*/  FMUL.FTZ R164, R44, R164 ;  /* 0x000000a42ca47220 */ /* 0x000fe20000410000 */
[----:B------:R-:W-:Y:S01]  /*6700*/  FFMA.FTZ R16, -R38, R38, 1 ;  /* 0x3f80000026107423 */ /* 0x000fe20000010126 */
[----:B------:R1:W5:Y:S01]  /*6710*/  LDL.LU R46, [R1+0x68] ;  /* 0x00006800012e7983 */ /* 0x0003620000300800 */
[----:B------:R-:W-:Y:S01]  /*6720*/  FMUL.FTZ R2, R5, R2 ;  /* 0x0000000205027220 */ /* 0x000fe20000410000 */
[----:B------:R-:W-:Y:S01]  /*6730*/  FFMA.FTZ R5, -R43, R43, 1 ;  /* 0x3f8000002b057423 */ /* 0x000fe2000001012b */
[C---:B------:R-:W-:Y:S01]  /*6740*/  FADD.FTZ R165, -R183.reuse, R21 ;  /* 0x00000015b7a57221 */ /* 0x040fe20000010100 */
[----:B------:R1:W5:Y:S01]  /*6750*/  LDL.LU R45, [R1+0x64] ;  /* 0x00006400012d7983 */ /* 0x0003620000300800 */
[C---:B------:R-:W-:Y:S01]  /*6760*/  FADD.FTZ R32, -R183.reuse, R32 ;  /* 0x00000020b7207221 */ /* 0x040fe20000010100 */
[----:B------:R-:W-:Y:S01]  /*6770*/  FMUL.FTZ R0, R4, R0 ;  /* 0x0000000004007220 */ /* 0x000fe20000410000 */
[----:B------:R-:W-:Y:S01]  /*6780*/  FMUL.FTZ R165, R40, R165 ;  /* 0x000000a528a57220 */ /* 0x000fe20000410000 */
[----:B------:R1:W5:Y:S01]  /*6790*/  LDL.LU R44, [R1+0x60] ;  /* 0x00006000012c7983 */ /* 0x0003620000300800 */
[----:B------:R-:W-:Y:S01]  /*67a0*/  FADD.FTZ R4, -R183, R20 ;  /* 0x00000014b7047221 */ /* 0x000fe20000010100 */
[----:B------:R-:W-:Y:S01]  /*67b0*/  FFMA.FTZ R20, -R42, R42, 1 ;  /* 0x3f8000002a147423 */ /* 0x000fe2000001012a */
[----:B------:R-:W-:Y:S01]  /*67c0*/  F2FP.F16.F32.PACK_AB R2, R2, R0 ;  /* 0x000000000202723e */ /* 0x000fe200000000ff */
[----:B------:R1:W5:Y:S01]  /*67d0*/  LDL.LU R43, [R1+0x5c] ;  /* 0x00005c00012b7983 */ /* 0x0003620000300800 */
[----:B------:R-:W-:Y:S01]  /*67e0*/  FMUL.FTZ R21, R41, R4 ;  /* 0x0000000429157220 */ /* 0x000fe20000410000 */
[----:B------:R-:W-:Y:S01]  /*67f0*/  FFMA.FTZ R4, -R39, R39, 1 ;  /* 0x3f80000027047423 */ /* 0x000fe20000010127 */
[----:B------:R-:W-:Y:S01]  /*6800*/  FMUL.FTZ R16, R16, UR13 ;  /* 0x0000000d10107c20 */ /* 0x000fe20008410000 */
[----:B------:R1:W5:Y:S01]  /*6810*/  LDL.LU R42, [R1+0x58] ;  /* 0x00005800012a7983 */ /* 0x0003620000300800 */
[----:B------:R-:W-:Y:S01]  /*6820*/  FMUL.FTZ R5, R5, UR13 ;  /* 0x0000000d05057c20 */ /* 0x000fe20008410000 */
[----:B------:R-:W-:Y:S01]  /*6830*/  FMUL.FTZ R4, R4, UR13 ;  /* 0x0000000d04047c20 */ /* 0x000fe20008410000 */
[----:B------:R-:W-:Y:S01]  /*6840*/  FMUL.FTZ R0, R165, R16 ;  /* 0x00000010a5007220 */ /* 0x000fe20000410000 */
[----:B------:R1:W5:Y:S01]  /*6850*/  LDL.LU R41, [R1+0x54] ;  /* 0x0000540001297983 */ /* 0x0003620000300800 */
[----:B------:R-:W-:Y:S01]  /*6860*/  FMUL.FTZ R5, R17, R5 ;  /* 0x0000000511057220 */ /* 0x000fe20000410000 */
[----:B------:R-:W-:Y:S01]  /*6870*/  FFMA.FTZ R17, -R37, R37, 1 ;  /* 0x3f80000025117423 */ /* 0x000fe20000010125 */
[----:B------:R-:W-:Y:S01]  /*6880*/  FMUL.FTZ R4, R21, R4 ;  /* 0x0000000415047220 */ /* 0x000fe20000410000 */
[----:B------:R1:W5:Y:S01]  /*6890*/  LDL.LU R40, [R1+0x50] ;  /* 0x0000500001287983 */ /* 0x0003620000300800 */
[----:B------:R-:W-:Y:S01]  /*68a0*/  FADD.FTZ R33, -R183, R33 ;  /* 0x00000021b7217221 */ /* 0x000fe20000010100 */
[----:B------:R-:W-:Y:S01]  /*68b0*/  FMUL.FTZ R20, R20, UR13 ;  /* 0x0000000d14147c20 */ /* 0x000fe20008410000 */
[----:B------:R-:W-:Y:S01]  /*68c0*/  FMUL.FTZ R17, R17, UR13 ;  /* 0x0000000d11117c20 */ /* 0x000fe20008410000 */
[----:B------:R1:W5:Y:S01]  /*68d0*/  LDL.LU R39, [R1+0x4c] ;  /* 0x00004c0001277983 */ /* 0x0003620000300800 */
[----:B------:R-:W-:Y:S01]  /*68e0*/  F2FP.F16.F32.PACK_AB R21, R0, R4 ;  /* 0x000000040015723e */ /* 0x000fe200000000ff */
[----:B------:R-:W-:Y:S01]  /*68f0*/  FMUL.FTZ R0, R36, R32 ;  /* 0x0000002024007220 */ /* 0x000fe20000410000 */
[----:B------:R-:W-:Y:S01]  /*6900*/  FMUL.FTZ R4, R219, R33 ;  /* 0x00000021db047220 */ /* 0x000fe20000410000 */
[----:B------:R1:W5:Y:S01]  /*6910*/  LDL.LU R38, [R1+0x48] ;  /* 0x0000480001267983 */ /* 0x0003620000300800 */
[----:B------:R-:W-:Y:S01]  /*6920*/  FMUL.FTZ R20, R164, R20 ;  /* 0x00000014a4147220 */ /* 0x000fe20000410000 */
[C---:B---3--:R-:W-:Y:S01]  /*6930*/  FADD.FTZ R6, -R181.reuse, R6 ;  /* 0x00000006b5067221 */ /* 0x048fe20000010100 */
[----:B------:R-:W-:Y:S01]  /*6940*/  FADD.FTZ R7, -R181, R7 ;  /* 0x00000007b5077221 */ /* 0x000fe20000010100 */
[----:B------:R1:W5:Y:S01]  /*6950*/  LDL.LU R37, [R1+0x44] ;  /* 0x0000440001257983 */ /* 0x0003620000300800 */
[----:B------:R-:W-:Y:S01]  /*6960*/  FMUL.FTZ R17, R0, R17 ;  /* 0x0000001100117220 */ /* 0x000fe20000410000 */
[----:B------:R-:W-:Y:S01]  /*6970*/  F2FP.F16.F32.PACK_AB R20, R20, R5 ;  /* 0x000000051414723e */ /* 0x000fe200000000ff */
[----:B------:R-:W-:Y:S01]  /*6980*/  FMUL.FTZ R5, R224, R6 ;  /* 0x00000006e0057220 */ /* 0x000fe20000410000 */
[----:B------:R1:W5:Y:S01]  /*6990*/  LDL.LU R36, [R1+0x40] ;  /* 0x0000400001247983 */ /* 0x0003620000300800 */
[----:B------:R-:W-:Y:S01]  /*69a0*/  FMUL.FTZ R0, R223, R7 ;  /* 0x00000007df007220 */ /* 0x000fe20000410000 */
[----:B------:R-:W-:Y:S01]  /*69b0*/  FFMA.FTZ R6, -R222, R222, 1 ;  /* 0x3f800000de067423 */ /* 0x000fe200000101de */
[----:B------:R-:W-:Y:S01]  /*69c0*/  FFMA.FTZ R16, -R221, R221, 1 ;  /* 0x3f800000dd107423 */ /* 0x000fe200000101dd */
[----:B------:R-:W-:Y:S01]  /*69d0*/  MOV R224, 0x20 ;  /* 0x0000002000e07802 */ /* 0x000fe20000000f00 */
[----:B------:R-:W2:Y:S01]  /*69e0*/  S2R R219, SR_TID.X ;  /* 0x0000000000db7919 */ /* 0x000ea20000002100 */
[----:B------:R-:W-:Y:S01]  /*69f0*/  FFMA.FTZ R7, -R220, R220, 1 ;  /* 0x3f800000dc077423 */ /* 0x000fe200000101dc */
[----:B------:R-:W-:Y:S01]  /*6a00*/  FMUL.FTZ R6, R6, UR13 ;  /* 0x0000000d06067c20 */ /* 0x000fe20008410000 */
[----:B------:R-:W-:Y:S02]  /*6a10*/  FMUL.FTZ R16, R16, UR13 ;  /* 0x0000000d10107c20 */ /* 0x000fe40008410000 */
[----:B------:R-:W-:Y:S01]  /*6a20*/  FMUL.FTZ R7, R7, UR13 ;  /* 0x0000000d07077c20 */ /* 0x000fe20008410000 */
[----:B------:R-:W-:Y:S01]  /*6a30*/  FMUL.FTZ R6, R4, R6 ;  /* 0x0000000604067220 */ /* 0x000fe20000410000 */
[----:B------:R-:W-:Y:S02]  /*6a40*/  FMUL.FTZ R16, R5, R16 ;  /* 0x0000001005107220 */ /* 0x000fe40000410000 */
[----:B------:R-:W-:Y:S01]  /*6a50*/  FMUL.FTZ R7, R0, R7 ;  /* 0x0000000700077220 */ /* 0x000fe20000410000 */
[C---:B--2---:R-:W-:Y:S01]  /*6a60*/  LOP3.LUT R223, R219.reuse, 0x8, RZ, 0xc0, !PT ;  /* 0x00000008dbdf7812 */ /* 0x044fe200078ec0ff */
[C---:B------:R-:W-:Y:S01]  /*6a70*/  IMAD.SHL.U32 R222, R219.reuse, 0x20, RZ ;  /* 0x00000020dbde7824 */ /* 0x040fe200078e00ff */
[C---:B------:R-:W-:Y:S02]  /*6a80*/  SHF.L.U32 R221, R219.reuse, 0x6, RZ ;  /* 0x00000006dbdd7819 */ /* 0x040fe400000006ff */
[----:B------:R-:W-:Y:S01]  /*6a90*/  SHF.L.U32 R220, R219, 0x3, RZ ;  /* 0x00000003dbdc7819 */ /* 0x000fe200000006ff */
[----:B-1----:R-:W-:Y:S06]  /*6aa0*/  BRA.U !UP0, `(.L_x_905) ;  /* 0x0000000108f07547 */ /* 0x002fec000b800000 */
[----:B------:R-:W2:Y:S01]  /*6ab0*/  LDL.LU R166, [R1+0x1c] ;  /* 0x00001c0001a67983 */ /* 0x000ea20000300800 */
[----:B------:R-:W1:Y:S01]  /*6ac0*/  LDC R32, c[0x0][0x3b0] ;  /* 0x0000ec00ff207b82 */ /* 0x000e620000000800 */
[----:B------:R-:W-:Y:S01]  /*6ad0*/  IADD3 R4, P0, PT, RZ, -UR27, RZ ;  /* 0x8000001bff047c10 */ /* 0x000fe2000ff1e0ff */
[----:B------:R-:W-:Y:S01]  /*6ae0*/  ULOP3.LUT UR15, UR34, 0x1, URZ, 0xc0, !UPT ;  /* 0x00000001220f7892 */ /* 0x000fe2000f8ec0ff */
[----:B------:R-:W3:Y:S01]  /*6af0*/  LDL.LU R165, [R1+0x18] ;  /* 0x0000180001a57983 */ /* 0x000ee20000300800 */
[----:B------:R-:W-:Y:S02]  /*6b00*/  LOP3.LUT R185, R220, 0x38, RZ, 0xc0, !PT ;  /* 0x00000038dcb97812 */ /* 0x000fe400078ec0ff */
[----:B------:R-:W-:Y:S01]  /*6b10*/  UISETP.NE.U32.AND UP1, UPT, UR15, 0x1, UPT ;  /* 0x000000010f00788c */ /* 0x000fe2000bf25070 */
[----:B------:R-:W4:Y:S01]  /*6b20*/  LDL.LU R164, [R1+0x14] ;  /* 0x0000140001a47983 */ /* 0x000f220000300800 */
[C---:B------:R-:W-:Y:S01]  /*6b30*/  ISETP.GE.AND P4, PT, R185.reuse, UR8, PT ;  /* 0x00000008b9007c0c */ /* 0x040fe2000bf86270 */
[----:B------:R-:W3:Y:S01]  /*6b40*/  LDC R33, c[0x0][0x3b4] ;  /* 0x0000ed00ff217b82 */ /* 0x000ee20000000800 */
[----:B------:R-:W-:Y:S01]  /*6b50*/  USEL UR15, UR5, 0x4000, !UP1 ;  /* 0x00004000050f7887 */ /* 0x000fe2000c800000 */
[----:B------:R-:W-:Y:S04]  /*6b60*/  LOP3.LUT R167, R185, 0x40, RZ, 0xfc, !PT ;  /* 0x00000040b9a77812 */ /* 0x000fe800078efcff */
[----:B------:R-:W-:Y:S01]  /*6b70*/  ISETP.GE.AND P2, PT, R167, UR8, PT ;  /* 0x00000008a7007c0c */ /* 0x000fe2000bf46270 */
[----:B------:R-:W-:Y:S02]  /*6b80*/  VIADD R236, R236, UR15 ;  /* 0x0000000fecec7c36 */ /* 0x000fe40008000000 */
[----:B------:R-:W-:Y:S02]  /*6b90*/  VIADD R206, R206, UR15 ;  /* 0x0000000fcece7c36 */ /* 0x000fe40008000000 */
[----:B----4-:R-:W-:Y:S02]  /*6ba0*/  VIADD R164, R164, UR15 ;  /* 0x0000000fa4a47c36 */ /* 0x010fe40008000000 */
[----:B-1----:R-:W-:Y:S04]  /*6bb0*/  IMAD.SHL.U32 R0, R32, 0x40, RZ ;  /* 0x0000004020007824 */ /* 0x002fe800078e00ff */
[----:B------:R-:W-:Y:S05]  /*6bc0*/  IMAD.X R0, RZ, RZ, ~R0, P0 ;  /* 0x000000ffff007224 */ /* 0x000fea00000e0e00 */
[----:B------:R-:W-:Y:S04]  /*6bd0*/  SHF.R.S64 R4, R4, 0x1f, R0 ;  /* 0x0000001f04047819 */ /* 0x000fe80000001000 */
[----:B--2---:R-:W-:Y:S04]  /*6be0*/  IADD3 R166, P0, PT, R4, R166, RZ ;  /* 0x000000a604a67210 */ /* 0x004fe80007f1e0ff */
[----:B---3--:R-:W-:Y:S01]  /*6bf0*/  LEA.HI.X.SX32 R165, R0, R165, 0x1, P0 ;  /* 0x000000a500a57211 */ /* 0x008fe200000f0eff */
[----:B------:R1:W-:Y:S01]  /*6c00*/  STL [R1+0x1c], R166 ;  /* 0x00001ca601007387 */ /* 0x0003e20000100800 */
[--C-:B------:R-:W-:Y:S02]  /*6c10*/  @!P4 IMAD.MOV.U32 R4, RZ, RZ, R166.reuse ;  /* 0x000000ffff04c224 */ /* 0x100fe400078e00a6 */
[----:B------:R-:W-:Y:S01]  /*6c20*/  IMAD.SHL.U32 R0, R33, 0x40, RZ ;  /* 0x0000004021007824 */ /* 0x000fe200078e00ff */
[----:B------:R1:W-:Y:S01]  /*6c30*/  STL [R1+0x18], R165 ;  /* 0x000018a501007387 */ /* 0x0003e20000100800 */
[--C-:B------:R-:W-:Y:S03]  /*6c40*/  @!P4 IMAD.MOV.U32 R5, RZ, RZ, R165.reuse ;  /* 0x000000ffff05c224 */ /* 0x100fe600078e00a5 */
[----:B------:R1:W-:Y:S04]  /*6c50*/  STL [R1+0x14], R164 ;  /* 0x000014a401007387 */ /* 0x0003e80000100800 */
[----:B------:R-:W-:Y:S01]  /*6c60*/  @!PT LDS RZ, [RZ] ;  /* 0x00000000fffff984 */ /* 0x000fe20000000800 */
[----:B------:R-:W-:Y:S01]  /*6c70*/  @!PT LDS RZ, [RZ] ;  /* 0x00000000fffff984 */ /* 0x000fe20000000800 */
[----:B------:R-:W-:Y:S01]  /*6c80*/  @!PT LDS RZ, [RZ] ;  /* 0x00000000fffff984 */ /* 0x000fe20000000800 */
[----:B------:R2:W-:Y:S04]  /*6c90*/  @!P4 LDGSTS.E.BYPASS.LTC128B.128 [R164], desc[UR32][R4.64] ;  /* 0x0000000004a4cfae */ /* 0x0005e8000b981a20 */
[----:B------:R1:W-:Y:S04]  /*6ca0*/  @P4 STS.64 [R236], RZ ;  /* 0x000000ffec004388 */ /* 0x0003e80000000a00 */
[----:B------:R1:W-:Y:S01]  /*6cb0*/  @P4 STS.64 [R236+0x8], RZ ;  /* 0x000008ffec004388 */ /* 0x0003e20000000a00 */
[----:B--2---:R-:W-:Y:S02]  /*6cc0*/  @!P2 IMAD.MOV.U32 R4, RZ, RZ, R166 ;  /* 0x000000ffff04a224 */ /* 0x004fe400078e00a6 */
[----:B------:R-:W-:Y:S05]  /*6cd0*/  @!P2 IMAD.MOV.U32 R5, RZ, RZ, R165 ;  /* 0x000000ffff05a224 */ /* 0x000fea00078e00a5 */
[----:B------:R-:W-:Y:S01]  /*6ce0*/  @!PT LDS RZ, [RZ] ;  /* 0x00000000fffff984 */ /* 0x000fe20000000800 */
[----:B------:R-:W-:Y:S01]  /*6cf0*/  @!PT LDS RZ, [RZ] ;  /* 0x00000000fffff984 */ /* 0x000fe20000000800 */
[----:B------:R-:W-:Y:S01]  /*6d00*/  @!PT LDS RZ, [RZ] ;  /* 0x00000000fffff984 */ /* 0x000fe20000000800 */
[----:B------:R2:W-:Y:S04]  /*6d10*/  @!P2 LDGSTS.E.BYPASS.LTC128B.128 [R164+0x2000], desc[UR32][R4.64+0x80] ;  /* 0x0200008004a4afae */ /* 0x0005e8000b981a20 */
[----:B------:R1:W-:Y:S04]  /*6d20*/  @P2 STS.64 [R236+0x2000], RZ ;  /* 0x002000ffec002388 */ /* 0x0003e80000000a00 */
[----:B------:R1:W-:Y:S01]  /*6d30*/  @P2 STS.64 [R236+0x2008], RZ ;  /* 0x002008ffec002388 */ /* 0x0003e20000000a00 */
[C---:B--2---:R-:W-:Y:S04]  /*6d40*/  LEA R4, P0, R32.reuse, RZ, 0x6 ;  /* 0x000000ff20047211 */ /* 0x044fe800078030ff */
[----:B------:R-:W-:Y:S02]  /*6d50*/  LEA.HI.X R5, R32, RZ, RZ, 0x6, P0 ;  /* 0x000000ff20057211 */ /* 0x000fe400000f34ff */
[----:B------:R-:W-:Y:S04]  /*6d60*/  @!P4 IADD3 R4, P0, PT, R166, R4, RZ ;  /* 0x00000004a604c210 */ /* 0x000fe80007f1e0ff */
[----:B------:R-:W-:Y:S05]  /*6d70*/  @!P4 IADD3.X R5, PT, PT, R165, R5, R0, P0, !PT ;  /* 0x00000005a505c210 */ /* 0x000fea00007fe400 */
[----:B------:R-:W-:Y:S01]  /*6d80*/  @!PT LDS RZ, [RZ] ;  /* 0x00000000fffff984 */ /* 0x000fe20000000800 */
[----:B------:R-:W-:Y:S01]  /*6d90*/  @!PT LDS RZ, [RZ] ;  /* 0x00000000fffff984 */ /* 0x000fe20000000800 */
[----:B------:R-:W-:Y:S01]  /*6da0*/  @!PT LDS RZ, [RZ] ;  /* 0x00000000fffff984 */ /* 0x000fe20000000800 */
[----:B------:R2:W-:Y:S04]  /*6db0*/  @!P4 LDGSTS.E.BYPASS.LTC128B.128 [R164+0x1000], desc[UR32][R4.64] ;  /* 0x0100000004a4cfae */ /* 0x0005e8000b981a20 */
[----:B------:R1:W-:Y:S04]  /*6dc0*/  @P4 STS.64 [R236+0x1000], RZ ;  /* 0x001000ffec004388 */ /* 0x0003e80000000a00 */
[----:B------:R1:W-:Y:S01]  /*6dd0*/  @P4 STS.64 [R236+0x1008], RZ ;  /* 0x001008ffec004388 */ /* 0x0003e20000000a00 */
[C---:B--2---:R-:W-:Y:S04]  /*6de0*/  @!P2 LEA R4, P0, R32.reuse, R166, 0x6 ;  /* 0x000000a62004a211 */ /* 0x044fe800078030ff */
[----:B------:R-:W-:Y:S05]  /*6df0*/  @!P2 LEA.HI.X R5, R32, R165, R33, 0x6, P0 ;  /* 0x000000a52005a211 */ /* 0x000fea00000f3421 */
[----:B------:R-:W-:Y:S01]  /*6e00*/  @!PT LDS RZ, [RZ] ;  /* 0x00000000fffff984 */ /* 0x000fe20000000800 */
[----:B------:R-:W-:Y:S01]  /*6e10*/  @!PT LDS RZ, [RZ] ;  /* 0x00000000fffff984 */ /* 0x000fe20000000800 */
[----:B------:R-:W-:Y:S01]  /*6e20*/  @!PT LDS RZ, [RZ] ;  /* 0x00000000fffff984 */ /* 0x000fe20000000800 */
[----:B------:R1:W-:Y:S04]  /*6e30*/  @!P2 LDGSTS.E.BYPASS.LTC128B.128 [R164+0x3000], desc[UR32][R4.64+0x80] ;  /* 0x0300008004a4afae */ /* 0x0003e8000b981a20 */
[----:B------:R1:W-:Y:S04]  /*6e40*/  @P2 STS.64 [R236+0x3000], RZ ;  /* 0x003000ffec002388 */ /* 0x0003e80000000a00 */
[----:B------:R1:W-:Y:S04]  /*6e50*/  @P2 STS.64 [R236+0x3008], RZ ;  /* 0x003008ffec002388 */ /* 0x0003e80000000a00 */
[----:B------:R-:W0:Y:S02]  /*6e60*/  LDGDEPBAR ;  /* 0x00000000000079af */ /* 0x000e240000000000 */
.L_x_905:
[----:B-1----:R-:W2:Y:S01]  /*6e70*/  LDL.LU R166, [R1+0xc] ;  /* 0x00000c0001a67983 */ /* 0x002ea20000300800 */
[C---:B------:R-:W-:Y:S01]  /*6e80*/  FADD.FTZ R19, -R181.reuse, R19 ;  /* 0x00000013b5137221 */ /* 0x040fe20000010100 */
[----:B------:R-:W-:Y:S01]  /*6e90*/  FADD.FTZ R22, -R181, R22 ;  /* 0x00000016b5167221 */ /* 0x000fe20000010100 */
[----:B------:R-:W-:Y:S01]  /*6ea0*/  FFMA.FTZ R4, -R194, R194, 1 ;  /* 0x3f800000c2047423 */ /* 0x000fe200000101c2 */
[----:B------:R-:W3:Y:S01]  /*6eb0*/  LDL.LU R165, [R1+0x8] ;  /* 0x0000080001a57983 */ /* 0x000ee20000300800 */
[----:B------:R-:W-:Y:S01]  /*6ec0*/  FMUL.FTZ R19, R237, R19 ;  /* 0x00000013ed137220 */ /* 0x000fe20000410000 */
[----:B------:R-:W-:Y:S01]  /*6ed0*/  FMUL.FTZ R22, R234, R22 ;  /* 0x00000016ea167220 */ /* 0x000fe20000410000 */
[----:B------:R-:W-:Y:S01]  /*6ee0*/  FMUL.FTZ R4, R4, UR13 ;  /* 0x0000000d04047c20 */ /* 0x000fe20008410000 */
[----:B------:R-:W4:Y:S01]  /*6ef0*/  LDL.LU R164, [R1+0x4] ;  /* 0x0000040001a47983 */ /* 0x000f220000300800 */
[----:B------:R-:W-:Y:S01]  /*6f00*/  F2FP.F16.F32.PACK_AB R0, R7, R16 ;  /* 0x000000100700723e */ /* 0x000fe200000000ff */
[----:B------:R-:W-:Y:S01]  /*6f10*/  FFMA.FTZ R5, -R195, R195, 1 ;  /* 0x3f800000c3057423 */ /* 0x000fe200000101c3 */
[----:B------:R-:W-:Y:S01]  /*6f20*/  FMUL.FTZ R19, R19, R4 ;  /* 0x0000000413137220 */ /* 0x000fe20000410000 */
[----:B------:R-:W2:Y:S01]  /*6f30*/  LDL.LU R33, [R1] ;  /* 0x0000000001217983 */ /* 0x000ea20000300800 */
[----:B------:R-:W-:Y:S01]  /*6f40*/  FFMA.FTZ R4, -R188, R188, 1 ;  /* 0x3f800000bc047423 */ /* 0x000fe200000101bc */
[----:B------:R-:W-:Y:S01]  /*6f50*/  MOV R32, 0x10 ;  /* 0x0000001000207802 */ /* 0x000fe20000000f00 */
[----:B------:R-:W-:Y:S01]  /*6f60*/  FMUL.FTZ R5, R5, UR13 ;  /* 0x0000000d05057c20 */ /* 0x000fe20008410000 */
[----:B------:R1:W-:Y:S01]  /*6f70*/  STS [R186+0x1c000], R2 ;  /* 0x01c00002ba007388 */ /* 0x0003e20000000800 */
[----:B------:R-:W-:Y:S01]  /*6f80*/  FMUL.FTZ R4, R4, UR13 ;  /* 0x0000000d04047c20 */ /* 0x000fe20008410000 */
[----:B------:R-:W-:Y:S01]  /*6f90*/  SEL R32, R32, 0xfffffff0, !P3 ;  /* 0xfffffff020207807 */ /* 0x000fe20005800000 */
[----:B------:R-:W-:Y:S01]  /*6fa0*/  FADD.FTZ R23, -R181, R23 ;  /* 0x00000017b5177221 */ /* 0x000fe20000010100 */
[----:B------:R1:W-:Y:S01]  /*6fb0*/  STS [R186+0x1c400], R0 ;  /* 0x01c40000ba007388 */ /* 0x0003e20000000800 */
[C---:B-----5:R-:W-:Y:S01]  /*6fc0*/  FADD.FTZ R13, -R180.reuse, R13 ;  /* 0x0000000db40d7221 */ /* 0x060fe20000010100 */
[C---:B------:R-:W-:Y:S01]  /*6fd0*/  FADD.FTZ R8, -R180.reuse, R8 ;  /* 0x00000008b4087221 */ /* 0x040fe20000010100 */
[----:B------:R-:W-:Y:S01]  /*6fe0*/  FMUL.FTZ R23, R235, R23 ;  /* 0x00000017eb177220 */ /* 0x000fe20000410000 */
[----:B------:R-:W-:Y:S01]  /*6ff0*/  FADD.FTZ R9, -R180, R9 ;  /* 0x00000009b4097221 */ /* 0x000fe20000010100 */
[----:B------:R-:W-:Y:S01]  /*7000*/  FMUL.FTZ R13, R245, R13 ;  /* 0x0000000df50d7220 */ /* 0x000fe20000410000 */
[----:B------:R-:W-:Y:S01]  /*7010*/  FMUL.FTZ R8, R252, R8 ;  /* 0x00000008fc087220 */ /* 0x000fe20000410000 */
[C---:B------:R-:W-:Y:S01]  /*7020*/  FADD.FTZ R29, -R180.reuse, R29 ;  /* 0x0000001db41d7221 */ /* 0x040fe20000010100 */
[----:B------:R-:W-:Y:S01]  /*7030*/  FMUL.FTZ R9, R251, R9 ;  /* 0x00000009fb097220 */ /* 0x000fe20000410000 */
[----:B------:R-:W-:Y:S01]  /*7040*/  FADD.FTZ R34, -R181, R34 ;  /* 0x00000022b5227221 */ /* 0x000fe20000010100 */
[C---:B------:R-:W-:Y:S01]  /*7050*/  FADD.FTZ R12, -R180.reuse, R12 ;  /* 0x0000000cb40c7221 */ /* 0x040fe20000010100 */
[----:B------:R-:W-:Y:S01]  /*7060*/  FMUL.FTZ R29, R239, R29 ;  /* 0x0000001def1d7220 */ /* 0x000fe20000410000 */
[----:B------:R-:W-:Y:S01]  /*7070*/  FADD.FTZ R28, -R180, R28 ;  /* 0x0000001cb41c7221 */ /* 0x000fe20000010100 */
[----:B------:R-:W-:Y:S01]  /*7080*/  FMUL.FTZ R34, R231, R34 ;  /* 0x00000022e7227220 */ /* 0x000fe20000410000 */
[----:B------:R-:W-:Y:S01]  /*7090*/  FMUL.FTZ R12, R246, R12 ;  /* 0x0000000cf60c7220 */ /* 0x000fe20000410000 */
[----:B------:R-:W-:Y:S01]  /*70a0*/  FADD.FTZ R25, -R180, R25 ;  /* 0x00000019b4197221 */ /* 0x000fe20000010100 */
[----:B------:R-:W-:Y:S01]  /*70b0*/  FMUL.FTZ R28, R240, R28 ;  /* 0x0000001cf01c7220 */ /* 0x000fe20000410000 */
[C---:B------:R-:W-:Y:S01]  /*70c0*/  FADD.FTZ R11, -R3.reuse, R11 ;  /* 0x0000000b030b7221 */ /* 0x040fe20000010100 */
[----:B------:R-:W-:Y:S01]  /*70d0*/  FADD.FTZ R14, -R3, R14 ;  /* 0x0000000e030e7221 */ /* 0x000fe20000010100 */
[----:B------:R-:W-:Y:S01]  /*70e0*/  FMUL.FTZ R25, R241, R25 ;  /* 0x00000019f1197220 */ /* 0x000fe20000410000 */
[----:B------:R-:W-:Y:S01]  /*70f0*/  FADD.FTZ R10, -R3, R10 ;  /* 0x0000000a030a7221 */ /* 0x000fe20000010100 */
[----:B-1----:R-:W-:Y:S01]  /*7100*/  FADD.FTZ R2, -R181, R18 ;  /* 0x00000012b5027221 */ /* 0x002fe20000010100 */
[----:B------:R-:W-:Y:S01]  /*7110*/  F2FP.F16.F32.PACK_AB R18, R6, R17 ;  /* 0x000000110612723e */ /* 0x000fe200000000ff */
[C---:B------:R-:W-:Y:S01]  /*7120*/  FADD.FTZ R15, -R3.reuse, R15 ;  /* 0x0000000f030f7221 */ /* 0x040fe20000010100 */
[----:B------:R-:W-:Y:S01]  /*7130*/  FADD.FTZ R27, -R3, R27 ;  /* 0x0000001b031b7221 */ /* 0x000fe20000010100 */
[----:B------:R-:W-:Y:S01]  /*7140*/  FMUL.FTZ R6, R238, R2 ;  /* 0x00000002ee067220 */ /* 0x000fe20000410000 */
[----:B------:R-:W-:Y:S01]  /*7150*/  FFMA.FTZ R2, -R190, R190, 1 ;  /* 0x3f800000be027423 */ /* 0x000fe200000101be */
[----:B------:R-:W-:Y:S01]  /*7160*/  FFMA.FTZ R0, -R201, R201, 1 ;  /* 0x3f800000c9007423 */ /* 0x000fe200000101c9 */
[----:B------:R-:W-:Y:S01]  /*7170*/  FADD.FTZ R31, -R3, R31 ;  /* 0x0000001f031f7221 */ /* 0x000fe20000010100 */
[----:B------:R-:W-:Y:S01]  /*7180*/  FMUL.FTZ R7, R6, R5 ;  /* 0x0000000506077220 */ /* 0x000fe20000410000 */
[----:B------:R-:W-:Y:S01]  /*7190*/  FMUL.FTZ R2, R2, UR13 ;  /* 0x0000000d02027c20 */ /* 0x000fe20008410000 */
[----:B------:R-:W-:Y:S01]  /*71a0*/  FFMA.FTZ R6, -R191, R191, 1 ;  /* 0x3f800000bf067423 */ /* 0x000fe200000101bf */
[----:B------:R-:W-:Y:S01]  /*71b0*/  FMUL.FTZ R0, R0, UR13 ;  /* 0x0000000d00007c20 */ /* 0x000fe20008410000 */
[----:B------:R-:W-:Y:S01]  /*71c0*/  FFMA.FTZ R5, -R189, R189, 1 ;  /* 0x3f800000bd057423 */ /* 0x000fe200000101bd */
[----:B------:R-:W-:Y:S01]  /*71d0*/  FMUL.FTZ R22, R22, R2 ;  /* 0x0000000216167220 */ /* 0x000fe20000410000 */
[----:B------:R-:W-:Y:S01]  /*71e0*/  FADD.FTZ R2, -R181, R35 ;  /* 0x00000023b5027221 */ /* 0x000fe20000010100 */
[----:B------:R-:W-:Y:S01]  /*71f0*/  FMUL.FTZ R6, R6, UR13 ;  /* 0x0000000d06067c20 */ /* 0x000fe20008410000 */
[----:B------:R-:W-:Y:S01]  /*7200*/  FMUL.FTZ R13, R13, R0 ;  /* 0x000000000d0d7220 */ /* 0x000fe20000410000 */
[----:B------:R-:W-:Y:S01]  /*7210*/  FFMA.FTZ R0, -R192, R192, 1 ;  /* 0x3f800000c0007423 */ /* 0x000fe200000101c0 */
[----:B------:R-:W-:Y:S01]  /*7220*/  FMUL.FTZ R2, R230, R2 ;  /* 0x00000002e6027220 */ /* 0x000fe20000410000 */
[----:B------:R-:W-:Y:S01]  /*7230*/  FMUL.FTZ R16, R23, R6 ;  /* 0x0000000617107220 */ /* 0x000fe20000410000 */
[----:B------:R-:W-:Y:S01]  /*7240*/  FFMA.FTZ R6, -R226, R226, 1 ;  /* 0x3f800000e2067423 */ /* 0x000fe200000101e2 */
[----:B------:R-:W-:Y:S01]  /*7250*/  FMUL.FTZ R0, R0, UR13 ;  /* 0x0000000d00007c20 */ /* 0x000fe20008410000 */
[----:B------:R-:W-:Y:S01]  /*7260*/  FMUL.FTZ R17, R2, R4 ;  /* 0x0000000402117220 */ /* 0x000fe20000410000 */
[----:B------:R-:W-:Y:S01]  /*7270*/  IADD3 R2, PT, PT, R186, R32, RZ ;  /* 0x00000020ba027210 */ /* 0x000fe20007ffe0ff */
[----:B------:R-:W-:Y:S01]  /*7280*/  FMUL.FTZ R6, R6, UR13 ;  /* 0x0000000d06067c20 */ /* 0x000fe20008410000 */
[----:B------:R-:W-:Y:S01]  /*7290*/  F2FP.F16.F32.PACK_AB R4, R19, R7 ;  /* 0x000000071304723e */ /* 0x000fe200000000ff */
[----:B------:R-:W-:Y:S01]  /*72a0*/  FFMA.FTZ R7, -R227, R227, 1 ;  /* 0x3f800000e3077423 */ /* 0x000fe200000101e3 */
[----:B------:R-:W-:Y:S01]  /*72b0*/  FMUL.FTZ R5, R5, UR13 ;  /* 0x0000000d05057c20 */ /* 0x000fe20008410000 */
[----:B------:R1:W-:Y:S01]  /*72c0*/  STS [R2+0x1c000], R20 ;  /* 0x01c0001402007388 */ /* 0x0003e20000000800 */
[----:B------:R-:W-:Y:S01]  /*72d0*/  FMUL.FTZ R19, R9, R6 ;  /* 0x0000000609137220 */ /* 0x000fe20000410000 */
[----:B------:R-:W-:Y:S01]  /*72e0*/  FMUL.FTZ R7, R7, UR13 ;  /* 0x0000000d07077c20 */ /* 0x000fe20008410000 */
[----:B------:R-:W-:Y:S01]  /*72f0*/  FMUL.FTZ R9, R29, R0 ;  /* 0x000000001d097220 */ /* 0x000fe20000410000 */
[----:B------:R1:W-:Y:S01]  /*7300*/  STS [R2+0x1c400], R4 ;  /* 0x01c4000402007388 */ /* 0x0003e20000000800 */
[----:B------:R-:W-:Y:S01]  /*7310*/  FMUL.FTZ R34, R34, R5 ;  /* 0x0000000522227220 */ /* 0x000fe20000410000 */
[----:B------:R-:W-:Y:S01]  /*7320*/  FFMA.FTZ R5, -R202, R202, 1 ;  /* 0x3f800000ca057423 */ /* 0x000fe200000101ca */
[----:B------:R-:W-:Y:S01]  /*7330*/  FFMA.FTZ R6, -R197, R197, 1 ;  /* 0x3f800000c5067423 */ /* 0x000fe200000101c5 */
[C---:B------:R-:W-:Y:S01]  /*7340*/  FADD.FTZ R26, -R3.reuse, R26 ;  /* 0x0000001a031a7221 */ /* 0x040fe20000010100 */
[----:B------:R-:W-:Y:S01]  /*7350*/  FADD.FTZ R30, -R3, R30 ;  /* 0x0000001e031e7221 */ /* 0x000fe20000010100 */
[----:B------:R-:W-:Y:S01]  /*7360*/  FMUL.FTZ R5, R5, UR13 ;  /* 0x0000000d05057c20 */ /* 0x000fe20008410000 */
[----:B------:R-:W-:Y:S01]  /*7370*/  FMUL.FTZ R6, R6, UR13 ;  /* 0x0000000d06067c20 */ /* 0x000fe20008410000 */
[----:B------:R-:W-:Y:S01]  /*7380*/  FFMA.FTZ R3, -R200, R200, 1 ;  /* 0x3f800000c8037423 */ /* 0x000fe200000101c8 */
[----:B------:R-:W-:Y:S01]  /*7390*/  FMUL.FTZ R30, R244, R30 ;  /* 0x0000001ef41e7220 */ /* 0x000fe20000410000 */
[----:B------:R-:W-:Y:S01]  /*73a0*/  FMUL.FTZ R12, R12, R5 ;  /* 0x000000050c0c7220 */ /* 0x000fe20000410000 */
[----:B------:R-:W-:Y:S01]  /*73b0*/  FFMA.FTZ R5, -R193, R193, 1 ;  /* 0x3f800000c1057423 */ /* 0x000fe200000101c1 */
[----:B------:R-:W-:Y:S01]  /*73c0*/  FMUL.FTZ R3, R3, UR13 ;  /* 0x0000000d03037c20 */ /* 0x000fe20008410000 */
[----:B------:R-:W-:Y:S01]  /*73d0*/  FMUL.FTZ R26, R250, R26 ;  /* 0x0000001afa1a7220 */ /* 0x000fe20000410000 */
[----:B------:R-:W-:Y:S01]  /*73e0*/  FMUL.FTZ R27, R247, R27 ;  /* 0x0000001bf71b7220 */ /* 0x000fe20000410000 */
[----:B------:R-:W-:Y:S01]  /*73f0*/  FMUL.FTZ R5, R5, UR13 ;  /* 0x0000000d05057c20 */ /* 0x000fe20008410000 */
[----:B------:R-:W-:Y:S01]  /*7400*/  FMUL.FTZ R30, R30, R3 ;  /* 0x000000031e1e7220 */ /* 0x000fe20000410000 */
[----:B------:R-:W-:Y:S01]  /*7410*/  FADD.FTZ R24, -R180, R24 ;  /* 0x00000018b4187221 */ /* 0x000fe20000010100 */
[----:B------:R-:W-:Y:S01]  /*7420*/  F2FP.F16.F32.PACK_AB R16, R16, R22 ;  /* 0x000000161010723e */ /* 0x000fe200000000ff */
[----:B------:R-:W-:Y:S01]  /*7430*/  FMUL.FTZ R28, R28, R5 ;  /* 0x000000051c1c7220 */ /* 0x000fe20000410000 */
[----:B------:R-:W-:Y:S01]  /*7440*/  FFMA.FTZ R5, -R232, R232, 1 ;  /* 0x3f800000e8057423 */ /* 0x000fe200000101e8 */
[----:B-1----:R-:W-:Y:S01]  /*7450*/  FMUL.FTZ R20, R8, R7 ;  /* 0x0000000708147220 */ /* 0x002fe20000410000 */
[----:B------:R-:W-:Y:S01]  /*7460*/  FMUL.FTZ R8, R25, R6 ;  /* 0x0000000619087220 */ /* 0x000fe20000410000 */
[----:B------:R-:W-:Y:S01]  /*7470*/  FFMA.FTZ R6, -R233, R233, 1 ;  /* 0x3f800000e9067423 */ /* 0x000fe200000101e9 */
[----:B------:R-:W-:Y:S01]  /*7480*/  FMUL.FTZ R5, R5, UR13 ;  /* 0x0000000d05057c20 */ /* 0x000fe20008410000 */
[----:B------:R-:W-:Y:S01]  /*7490*/  FFMA.FTZ R4, -R229, R229, 1 ;  /* 0x3f800000e5047423 */ /* 0x000fe200000101e5 */
[----:B------:R-:W-:Y:S01]  /*74a0*/  F2FP.F16.F32.PACK_AB R0, R19, R20 ;  /* 0x000000141300723e */ /* 0x000fe200000000ff */
[----:B------:R-:W-:Y:S01]  /*74b0*/  FMUL.FTZ R6, R6, UR13 ;  /* 0x0000000d06067c20 */ /* 0x000fe20008410000 */
[----:B------:R-:W-:Y:S01]  /*74c0*/  FFMA.FTZ R7, -R198, R198, 1 ;  /* 0x3f800000c6077423 */ /* 0x000fe200000101c6 */
[----:B------:R-:W-:Y:S01]  /*74d0*/  FMUL.FTZ R4, R4, UR13 ;  /* 0x0000000d04047c20 */ /* 0x000fe20008410000 */
[----:B------:R-:W-:Y:S01]  /*74e0*/  FMUL.FTZ R24, R242, R24 ;  /* 0x00000018f2187220 */ /* 0x000fe20000410000 */
[----:B------:R1:W-:Y:S01]  /*74f0*/  STS [R186+0x1d000], R0 ;  /* 0x01d00000ba007388 */ /* 0x0003e20000000800 */
[----:B------:R-:W-:Y:S01]  /*7500*/  FMUL.FTZ R7, R7, UR13 ;  /* 0x0000000d07077c20 */ /* 0x000fe20008410000 */
[----:B------:R-:W-:Y:S01]  /*7510*/  FMUL.FTZ R31, R243, R31 ;  /* 0x0000001ff31f7220 */ /* 0x000fe20000410000 */
[----:B------:R-:W-:Y:S01]  /*7520*/  F2FP.F16.F32.PACK_AB R17, R17, R34 ;  /* 0x000000221111723e */ /* 0x000fe200000000ff */
[----:B------:R-:W4:Y:S01]  /*7530*/  LDC R184, c[0x0][0x44c] ;  /* 0x00011300ffb87b82 */ /* 0x000f220000000800 */
[----:B------:R-:W-:Y:S01]  /*7540*/  FMUL.FTZ R24, R24, R7 ;  /* 0x0000000718187220 */ /* 0x000fe20000410000 */
[----:B------:R-:W-:Y:S02]  /*7550*/  F2FP.F16.F32.PACK_AB R7, R13, R12 ;  /* 0x0000000c0d07723e */ /* 0x000fe400000000ff */
[----:B------:R-:W-:Y:S02]  /*7560*/  F2FP.F16.F32.PACK_AB R9, R9, R28 ;  /* 0x0000001c0909723e */ /* 0x000fe400000000ff */
[----:B------:R-:W-:Y:S02]  /*7570*/  F2FP.F16.F32.PACK_AB R8, R8, R24 ;  /* 0x000000180808723e */ /* 0x000fe400000000ff */
[----:B------:R-:W-:Y:S02]  /*7580*/  MOV R198, 0x40 ;  /* 0x0000004000c67802 */ /* 0x000fe40000000f00 */
[----:B------:R-:W-:Y:S02]  /*7590*/  LOP3.LUT R237, R220, 0x38, RZ, 0xc0, !PT ;  /* 0x00000038dced7812 */ /* 0x000fe400078ec0ff */
[----:B------:R-:W-:Y:S02]  /*75a0*/  SEL R198, R198, 0xffffffc0, !P3 ;  /* 0xffffffc0c6c67807 */ /* 0x000fe40005800000 */
[----:B------:R-:W-:Y:S01]  /*75b0*/  LOP3.LUT R238, R237, 0x40, RZ, 0xfc, !PT ;  /* 0x00000040edee7812 */ /* 0x000fe200078efcff */
[----:B-1----:R-:W-:Y:S04]  /*75c0*/  FFMA.FTZ R0, -R228, R228, 1 ;  /* 0x3f800000e4007423 */ /* 0x002fe800000101e4 */
[----:B------:R-:W-:Y:S01]  /*75d0*/  FMUL.FTZ R0, R0, UR13 ;  /* 0x0000000d00007c20 */ /* 0x000fe20008410000 */
[----:B--2---:R-:W-:Y:S01]  /*75e0*/  FMUL.FTZ R15, R33, R15 ;  /* 0x0000000f210f7220 */ /* 0x004fe20000410000 */
[----:B---3--:R-:W-:Y:S01]  /*75f0*/  FMUL.FTZ R11, R165, R11 ;  /* 0x0000000ba50b7220 */ /* 0x008fe20000410000 */
[----:B----4-:R-:W-:Y:S01]  /*7600*/  FMUL.FTZ R14, R164, R14 ;  /* 0x0000000ea40e7220 */ /* 0x010fe20000410000 */
[----:B------:R-:W-:Y:S01]  /*7610*/  FMUL.FTZ R10, R166, R10 ;  /* 0x0000000aa60a7220 */ /* 0x000fe20000410000 */
[----:B------:R-:W-:Y:S01]  /*7620*/  FMUL.FTZ R15, R15, R0 ;  /* 0x000000000f0f7220 */ /* 0x000fe20000410000 */
[----:B------:R-:W-:Y:S01]  /*7630*/  FMUL.FTZ R11, R11, R5 ;  /* 0x000000050b0b7220 */ /* 0x000fe20000410000 */
[----:B------:R-:W-:Y:S01]  /*7640*/  FMUL.FTZ R14, R14, R4 ;  /* 0x000000040e0e7220 */ /* 0x000fe20000410000 */
[----:B------:R-:W-:Y:S01]  /*7650*/  FFMA.FTZ R5, -R225, R225, 1 ;  /* 0x3f800000e1057423 */ /* 0x000fe200000101e1 */
[----:B------:R-:W-:Y:S01]  /*7660*/  FMUL.FTZ R10, R10, R6 ;  /* 0x000000060a0a7220 */ /* 0x000fe20000410000 */
[----:B------:R-:W-:Y:S01]  /*7670*/  FFMA.FTZ R4, -R203, R203, 1 ;  /* 0x3f800000cb047423 */ /* 0x000fe200000101cb */
[----:B------:R-:W-:Y:S01]  /*7680*/  FFMA.FTZ R0, -R199, R199, 1 ;  /* 0x3f800000c7007423 */ /* 0x000fe200000101c7 */
[----:B------:R-:W-:Y:S01]  /*7690*/  FMUL.FTZ R5, R5, UR13 ;  /* 0x0000000d05057c20 */ /* 0x000fe20008410000 */
[----:B------:R-:W-:Y:S02]  /*76a0*/  IMAD R201, R184, UR9, RZ ;  /* 0x00000009b8c97c24 */ /* 0x000fe4000f8e02ff */
[----:B------:R-:W-:Y:S01]  /*76b0*/  FMUL.FTZ R4, R4, UR13 ;  /* 0x0000000d04047c20 */ /* 0x000fe20008410000 */
[----:B------:R-:W-:Y:S01]  /*76c0*/  F2FP.F16.F32.PACK_AB R3, R11, R10 ;  /* 0x0000000a0b03723e */ /* 0x000fe200000000ff */
[----:B------:R-:W-:Y:S01]  /*76d0*/  FMUL.FTZ R26, R26, R5 ;  /* 0x000000051a1a7220 */ /* 0x000fe20000410000 */
[----:B------:R-:W-:Y:S01]  /*76e0*/  FMUL.FTZ R0, R0, UR13 ;  /* 0x0000000d00007c20 */ /* 0x000fe20008410000 */
[----:B------:R-:W-:Y:S01]  /*76f0*/  FMUL.FTZ R5, R27, R4 ;  /* 0x000000041b057220 */ /* 0x000fe20000410000 */
[----:B------:R-:W-:Y:S01]  /*7700*/  F2FP.F16.F32.PACK_AB R4, R15, R14 ;  /* 0x0000000e0f04723e */ /* 0x000fe200000000ff */
[----:B------:R1:W-:Y:S01]  /*7710*/  STS [R186+0x1d400], R3 ;  /* 0x01d40003ba007388 */ /* 0x0003e20000000800 */
[----:B------:R-:W-:Y:S01]  /*7720*/  FMUL.FTZ R6, R31, R0 ;  /* 0x000000001f067220 */ /* 0x000fe20000410000 */
[----:B------:R-:W-:Y:S02]  /*7730*/  SHF.R.U32.HI R0, RZ, 0x4, R219 ;  /* 0x00000004ff007819 */ /* 0x000fe400000116db */
[----:B------:R2:W-:Y:S01]  /*7740*/  STS [R2+0x1d400], R4 ;  /* 0x01d4000402007388 */ /* 0x0005e20000000800 */
[----:B------:R-:W-:Y:S02]  /*7750*/  F2FP.F16.F32.PACK_AB R5, R5, R26 ;  /* 0x0000001a0505723e */ /* 0x000fe400000000ff */
[----:B------:R-:W-:Y:S01]  /*7760*/  F2FP.F16.F32.PACK_AB R6, R6, R30 ;  /* 0x0000001e0606723e */ /* 0x000fe200000000ff */
[----:B------:R3:W-:Y:S01]  /*7770*/  STS [R2+0x1d000], R7 ;  /* 0x01d0000702007388 */ /* 0x0007e20000000800 */
[----:B------:R-:W-:Y:S02]  /*7780*/  LOP3.LUT R200, R0, 0x8, RZ, 0xc0, !PT ;  /* 0x0000000800c87812 */ /* 0x000fe400078ec0ff */
[----:B------:R-:W-:Y:S01]  /*7790*/  LOP3.LUT R0, R223, 0x30, R207, 0xf8, !PT ;  /* 0x00000030df007812 */ /* 0x000fe200078ef8cf */
[----:B------:R-:W-:Y:S01]  /*77a0*/  STS [R187+-0x4000], R21 ;  /* 0xffc00015bb007388 */ /* 0x000fe20000000800 */
[----:B------:R-:W-:Y:S02]  /*77b0*/  LOP3.LUT R225, R219, 0x10, RZ, 0xc0, !PT ;  /* 0x00000010dbe17812 */ /* 0x000fe400078ec0ff */
[----:B------:R-:W-:Y:S01]  /*77c0*/  LOP3.LUT R0, R0, 0x1c0, R221, 0xf8, !PT ;  /* 0x000001c000007812 */ /* 0x000fe200078ef8dd */
[----:B------:R-:W-:Y:S01]  /*77d0*/  STS [R187+-0x3c00], R16 ;  /* 0xffc40010bb007388 */ /* 0x000fe20000000800 */
[----:B-1----:R-:W-:Y:S02]  /*77e0*/  LOP3.LUT R3, R200, 0x10, R219, 0xf8, !PT ;  /* 0x00000010c8037812 */ /* 0x002fe400078ef8db */
[----:B--2---:R-:W-:Y:S02]  /*77f0*/  IADD3 R4, PT, PT, R187, R32, RZ ;  /* 0x00000020bb047210 */ /* 0x004fe40007ffe0ff */
[----:B---3--:R-:W-:Y:S03]  /*7800*/  LOP3.LUT R2, R0, 0x38, R220, 0x78, !PT ;  /* 0x0000003800027812 */ /* 0x008fe600078e78dc */
[----:B------:R-:W-:Y:S01]  /*7810*/  STS [R4+-0x4000], R18 ;  /* 0xffc0001204007388 */ /* 0x000fe20000000800 */
[----:B------:R-:W-:Y:S02]  /*7820*/  LOP3.LUT R0, R3, R213, RZ, 0x3c, !PT ;  /* 0x000000d503007212 */ /* 0x000fe400078e3cff */
[----:B------:R-:W-:Y:S01]  /*7830*/  LOP3.LUT R2, R2, 0x200, R222, 0xf8, !PT ;  /* 0x0000020002027812 */ /* 0x000fe200078ef8de */
[----:B------:R-:W-:Y:S01]  /*7840*/  STS [R4+-0x3c00], R17 ;  /* 0xffc4001104007388 */ /* 0x000fe20000000800 */
[----:B------:R-:W-:Y:S02]  /*7850*/  LOP3.LUT R0, R0, 0x200, R221, 0xf8, !PT ;  /* 0x0000020000007812 */ /* 0x000fe400078ef8dd */
[----:B------:R-:W-:Y:S01]  /*7860*/  LEA R2, R2, UR4, 0x1 ;  /* 0x0000000402027c11 */ /* 0x000fe2000f8e08ff */
[----:B------:R-:W-:Y:S01]  /*7870*/  STS [R187+-0x3000], R8 ;  /* 0xffd00008bb007388 */ /* 0x000fe20000000800 */
[----:B------:R-:W-:Y:S03]  /*7880*/  LEA R180, R0, UR4, 0x1 ;  /* 0x0000000400b47c11 */ /* 0x000fe6000f8e08ff */
[----:B------:R-:W-:Y:S01]  /*7890*/  STS [R187+-0x2c00], R5 ;  /* 0xffd40005bb007388 */ /* 0x000fe20000000800 */
[----:B------:R-:W-:Y:S03]  /*78a0*/  IADD3 R0, PT, PT, R180, R198, RZ ;  /* 0x000000c6b4007210 */ /* 0x000fe60007ffe0ff */
[----:B------:R-:W-:Y:S04]  /*78b0*/  STS [R4+-0x3000], R9 ;  /* 0xffd0000904007388 */ /* 0x000fe80000000800 */
[----:B------:R-:W-:Y:S01]  /*78c0*/  STS [R4+-0x2c00], R6 ;  /* 0xffd4000604007388 */ /* 0x000fe20000000800 */
[----:B------:R-:W-:Y:S06]  /*78d0*/  BAR.SYNC.DEFER_BLOCKING 0x0 ;  /* 0x0000000000007b1d */ /* 0x000fec0000010000 */
[----:B------:R-:W-:Y:S08]  /*78e0*/  LDSM.16.MT88.4 R4, [R2+0x20000] ;  /* 0x020000000204783b */ /* 0x000ff00000004200 */
[----:B------:R-:W1:Y:S08]  /*78f0*/  LDSM.16.MT88.4 R8, [R180+0x8000] ;  /* 0x00800000b408783b */ /* 0x000e700000004200 */
[----:B------:R-:W2:Y:S08]  /*7900*/  LDSM.16.MT88.4 R12, [R2+0x22000] ;  /* 0x02200000020c783b */ /* 0x000eb00000004200 */
[----:B------:R-:W3:Y:S08]  /*7910*/  LDSM.16.MT88.4 R16, [R0+0x8000] ;  /* 0x008000000010783b */ /* 0x000ef00000004200 */
        /* <DEDUP_REMOVED lines=56> */
[----:B-1----:R-:W-:Y:S04]  /*7ca0*/  LEA R0, -R201, RZ, 0x6 ;  /* 0x000000ffc9007211 */ /* 0x002fe800078e31ff */
        /* <DEDUP_REMOVED lines=35> */
[----:B------:R-:W2:Y:S01]  /*7ee0*/  LDL.LU R185, [R1+0x20] ;  /* 0x0000200001b97983 */ /* 0x000ea20000300800 */
[----:B------:R-:W-:Y:S01]  /*7ef0*/  ISETP.GE.AND P4, PT, R237, UR8, PT ;  /* 0x00000008ed007c0c */ /* 0x000fe2000bf86270 */
[----:B------:R-:W-:Y:S01]  /*7f00*/  IMAD.U32 R4, RZ, RZ, UR47 ;  /* 0x0000002fff047e24 */ /* 0x000fe2000f8e00ff */
[----:B------:R-:W-:Y:S01]  /*7f10*/  ISETP.GE.AND P2, PT, R238, UR8, PT ;  /* 0x00000008ee007c0c */ /* 0x000fe2000bf46270 */
[----:B------:R-:W3:Y:S01]  /*7f20*/  LDL.LU R184, [R1+0x24] ;  /* 0x0000240001b87983 */ /* 0x000ee20000300800 */
[----:B------:R-:W-:Y:S01]  /*7f30*/  IADD3 R3, P0, PT, RZ, -UR30, RZ ;  /* 0x8000001eff037c10 */ /* 0x000fe2000ff1e0ff */
[----:B------:R-:W-:Y:S04]  /*7f40*/  IMAD.U32 R5, RZ, RZ, UR47 ;  /* 0x0000002fff057e24 */ /* 0x000fe8000f8e00ff */
[----:B------:R-:W-:Y:S05]  /*7f50*/  IMAD.X R0, RZ, RZ, ~UR14, P0 ;  /* 0x8000000eff007e24 */ /* 0x000fea00080e06ff */
[----:B------:R-:W-:Y:S04]  /*7f60*/  SHF.R.S64 R3, R3, 0x1f, R0 ;  /* 0x0000001f03037819 */ /* 0x000fe80000001000 */
[----:B---3--:R-:W-:Y:S02]  /*7f70*/  IADD3 R184, P0, PT, R3, R184, RZ ;  /* 0x000000b803b87210 */ /* 0x008fe40007f1e0ff */
[----:B------:R-:W-:Y:S02]  /*7f80*/  LOP3.LUT R3, R220, 0x1f8, RZ, 0xc0, !PT ;  /* 0x000001f8dc037812 */ /* 0x000fe400078ec0ff */
[----:B--2---:R-:W-:Y:S01]  /*7f90*/  LEA.HI.X.SX32 R185, R0, R185, 0x1, P0 ;  /* 0x000000b900b97211 */ /* 0x004fe200000f0eff */
[----:B------:R1:W-:Y:S01]  /*7fa0*/  STL [R1+0x24], R184 ;  /* 0x000024b801007387 */ /* 0x0003e20000100800 */
[----:B------:R-:W-:Y:S01]  /*7fb0*/  LOP3.LUT R0, R3, 0x38, R219, 0x78, !PT ;  /* 0x0000003803007812 */ /* 0x000fe200078e78db */
[----:B------:R-:W-:Y:S01]  /*7fc0*/  @!P4 IMAD.MOV.U32 R8, RZ, RZ, R184 ;  /* 0x000000ffff08c224 */ /* 0x000fe200078e00b8 */
[----:B------:R-:W-:Y:S01]  /*7fd0*/  LEA R4, P0, R4, R184, 0x1 ;  /* 0x000000b804047211 */ /* 0x000fe200078008ff */
[----:B------:R1:W-:Y:S01]  /*7fe0*/  STL [R1+0x20], R185 ;  /* 0x000020b901007387 */ /* 0x0003e20000100800 */
[----:B------:R-:W-:Y:S01]  /*7ff0*/  LOP3.LUT R0, R0, 0x1e00, R220, 0xf8, !PT ;  /* 0x00001e0000007812 */ /* 0x000fe200078ef8dc */
[--C-:B------:R-:W-:Y:S02]  /*8000*/  @!P4 IMAD.MOV.U32 R9, RZ, RZ, R185.reuse ;  /* 0x000000ffff09c224 */ /* 0x100fe400078e00b9 */
[----:B------:R-:W-:Y:S01]  /*8010*/  @!P2 IMAD.MOV.U32 R6, RZ, RZ, R184 ;  /* 0x000000ffff06a224 */ /* 0x000fe200078e00b8 */
[----:B------:R-:W-:Y:S01]  /*8020*/  LEA R0, R0, UR4, 0x1 ;  /* 0x0000000400007c11 */ /* 0x000fe2000f8e08ff */
[----:B------:R-:W-:Y:S02]  /*8030*/  @!P2 IMAD.MOV.U32 R7, RZ, RZ, R185 ;  /* 0x000000ffff07a224 */ /* 0x000fe400078e00b9 */
[----:B------:R-:W-:Y:S02]  /*8040*/  IMAD.U32 R3, RZ, RZ, UR46 ;  /* 0x0000002eff037e24 */ /* 0x000fe4000f8e00ff */
[----:B------:R-:W-:Y:S01]  /*8050*/  @!PT LDS RZ, [RZ] ;  /* 0x00000000fffff984 */ /* 0x000fe20000000800 */
[----:B------:R-:W-:Y:S01]  /*8060*/  @!PT LDS RZ, [RZ] ;  /* 0x00000000fffff984 */ /* 0x000fe20000000800 */
[----:B------:R-:W-:Y:S01]  /*8070*/  @!PT LDS RZ, [RZ] ;  /* 0x00000000fffff984 */ /* 0x000fe20000000800 */
[----:B------:R1:W-:Y:S03]  /*8080*/  @!P4 LDGSTS.E.BYPASS.LTC128B.128 [R0+0x8000], desc[UR32][R8.64] ;  /* 0x080000000800cfae */ /* 0x0003e6000b981a20 */
        /* <DEDUP_REMOVED lines=18> */
.L_x_906:
[----:B-1----:R-:W-:Y:S01]  /*81b0*/  LEA R0, R217, UR4, 0x1 ;  /* 0x00000004d9007c11 */ /* 0x002fe2000f8e08ff */
[----:B------:R-:W-:Y:S01]  /*81c0*/  LDSM.16.M88.4 R32, [R196+0x1c000] ;  /* 0x01c00000c420783b */ /* 0x000fe20000000200 */
[C---:B------:R-:W-:Y:S01]  /*81d0*/  IMAD.IADD R197, R196.reuse, 0x1, R214 ;  /* 0x00000001c4c57824 */ /* 0x040fe200078e02d6 */
[----:B------:R-:W-:Y:S01]  /*81e0*/  PLOP3.LUT P4, PT, PT, PT, UP0, 0x80, 0x8 ;  /* 0x000000000008781c */ /* 0x000fe20003f8f008 */
[----:B------:R-:W-:Y:S01]  /*81f0*/  IMAD.IADD R198, R196, 0x1, R198 ;  /* 0x00000001c4c67824 */ /* 0x000fe200078e02c6 */
[----:B------:R-:W-:Y:S01]  /*8200*/  @UP0 UIADD3 UR17, UP1, UPT, UR52, -0x100, URZ ;  /* 0xffffff0034110890 */ /* 0x000fe2000ff3e0ff */
[----:B------:R-:W1:Y:S01]  /*8210*/  LDSM.16.MT88.4 R16, [R0+0xc000] ;  /* 0x00c000000010783b */ /* 0x000e620000004200 */
[----:B------:R-:W-:Y:S01]  /*8220*/  IMAD.MOV.U32 R244, RZ, RZ, 0x4 ;  /* 0x00000004fff47424 */ /* 0x000fe200078e00ff */
[----:B------:R-:W-:Y:S01]  /*8230*/  ULOP3.LUT UR15, UR34, 0x1, URZ, 0xc0, !UPT ;  /* 0x00000001220f7892 */ /* 0x000fe2000f8ec0ff */
[----:B------:R-:W-:Y:S01]  /*8240*/  IMAD.IADD R3, R214, 0x1, R198 ;  /* 0x00000001d6037824 */ /* 0x000fe200078e02c6 */
[----:B------:R-:W-:Y:S01]  /*8250*/  @UP0 UIADD3.X UR16, UPT, UPT, UR53, -0x1, URZ, UP1, !UPT ;  /* 0xffffffff35100890 */ /* 0x000fe20008ffe4ff */
[----:B------:R-:W2:Y:S01]  /*8260*/  LDSM.16.M88.4 R28, [R196+0x1d000] ;  /* 0x01d00000c41c783b */ /* 0x000ea20000000200 */
[----:B------:R-:W-:Y:S04]  /*8270*/  @UP0 UIADD3 UR10, UP1, UPT, UR10, -0x100, URZ ;  /* 0xffffff000a0a0890 */ /* 0x000fe8000ff3e0ff */
[----:B------:R-:W3:Y:S01]  /*8280*/  LDSM.16.MT88.4 R164, [R0+0x10000] ;  /* 0x0100000000a4783b */ /* 0x000ee20000004200 */
[----:B------:R-:W-:Y:S02]  /*8290*/  @UP0 UIADD3.X UR11, UPT, UPT, UR11, -0x1, URZ, UP1, !UPT ;  /* 0xffffffff0b0b0890 */ /* 0x000fe40008ffe4ff */
[----:B------:R-:W-:Y:S02]  /*82a0*/  UISETP.NE.U32.AND UP1, UPT, UR15, 0x1, UPT ;  /* 0x000000010f00788c */ /* 0x000fe4000bf25070 */
[----:B------:R-:W4:Y:S05]  /*82b0*/  LDL R243, [R1+0x28] ;  /* 0x0000280001f37983 */ /* 0x000f2a0000100800 */
[----:B------:R-:W-:Y:S01]  /*82c0*/  LDSM.16.M88.4 R168, [R197+0x1c000] ;  /* 0x01c00000c5a8783b */ /* 0x000fe20000000200 */
[----:B------:R-:W-:Y:S04]  /*82d0*/  PLOP3.LUT P2, PT, PT, PT, UP1, 0x80, 0x8 ;  /* 0x000000000008781c */ /* 0x000fe80003f4f018 */
[----:B------:R-:W5:Y:S05]  /*82e0*/  LDL R242, [R1+0x38] ;  /* 0x0000380001f27983 */ /* 0x000f6a0000100800 */
[----:B------:R-:W3:Y:S05]  /*82f0*/  LDSM.16.MT88.4 R172, [R0+0xc800] ;  /* 0x00c8000000ac783b */ /* 0x000eea0000004200 */
[----:B------:R-:W5:Y:S05]  /*8300*/  LDL R241, [R1+0x34] ;  /* 0x0000340001f17983 */ /* 0x000f6a0000100800 */
[----:B------:R-:W3:Y:S01]  /*8310*/  LDSM.16.M88.4 R176, [R197+0x1d000] ;  /* 0x01d00000c5b0783b */ /* 0x000ee20000000200 */
[-C--:B-1----:R-:W-:Y:S04]  /*8320*/  HMMA.16816.F32 R4, R32, R16.reuse, RZ ;  /* 0x000000102004723c */ /* 0x082fe800000018ff */
[----:B------:R-:W5:Y:S05]  /*8330*/  LDL R240, [R1+0x30] ;  /* 0x0000300001f07983 */ /* 0x000f6a0000100800 */
[----:B------:R-:W1:Y:S01]  /*8340*/  LDSM.16.MT88.4 R180, [R0+0x10800] ;  /* 0x0108000000b4783b */ /* 0x000e620000004200 */
[C---:B--2---:R-:W-:Y:S04]  /*8350*/  HMMA.16816.F32 R8, R28.reuse, R16, RZ ;  /* 0x000000101c08723c */ /* 0x044fe800000018ff */
[----:B------:R-:W2:Y:S05]  /*8360*/  LDL R239, [R1+0x2c] ;  /* 0x00002c0001ef7983 */ /* 0x000eaa0000100800 */
[----:B------:R-:W-:Y:S01]  /*8370*/  LDSM.16.M88.4 R184, [R198+0x1c000] ;  /* 0x01c00000c6b8783b */ /* 0x000fe20000000200 */
[-C--:B------:R-:W-:Y:S04]  /*8380*/  HMMA.16816.F32 R12, R28, R18.reuse, RZ ;  /* 0x000000121c0c723c */ /* 0x080fe800000018ff */
[----:B------:R-:W1:Y:S04]  /*8390*/  LDSM.16.MT88.4 R188, [R0+0xd000] ;  /* 0x00d0000000bc783b */ /* 0x000e680000004200 */
[C---:B------:R-:W-:Y:S01]  /*83a0*/  HMMA.16816.F32 R16, R32.reuse, R18, RZ ;  /* 0x000000122010723c */ /* 0x040fe200000018ff */
[----:B------:R-:W1:Y:S07]  /*83b0*/  LDSM.16.M88.4 R192, [R198+0x1d000] ;  /* 0x01d00000c6c0783b */ /* 0x000e6e0000000200 */
[-C--:B---3--:R-:W-:Y:S08]  /*83c0*/  HMMA.16816.F32 R20, R32, R164.reuse, RZ ;  /* 0x000000a42014723c */ /* 0x088ff000000018ff */
[C---:B------:R-:W-:Y:S08]  /*83d0*/  HMMA.16816.F32 R24, R28.reuse, R164, RZ ;  /* 0x000000a41c18723c */ /* 0x040ff000000018ff */
[-C--:B------:R-:W-:Y:S08]  /*83e0*/  HMMA.16816.F32 R28, R28, R166.reuse, RZ ;  /* 0x000000a61c1c723c */ /* 0x080ff000000018ff */
[----:B------:R-:W-:Y:S01]  /*83f0*/  HMMA.16816.F32 R32, R32, R166, RZ ;  /* 0x000000a62020723c */ /* 0x000fe200000018ff */
[----:B------:R-:W3:Y:S07]  /*8400*/  LDSM.16.MT88.4 R164, [R0+0x11000] ;  /* 0x0110000000a4783b */ /* 0x000eee0000004200 */
[-C--:B------:R-:W-:Y:S08]  /*8410*/  HMMA.16816.F32 R4, R168, R172.reuse, R4 ;  /* 0x000000aca804723c */ /* 0x080ff00000001804 */
[C---:B------:R-:W-:Y:S08]  /*8420*/  HMMA.16816.F32 R8, R176.reuse, R172, R8 ;  /* 0x000000acb008723c */ /* 0x040ff00000001808 */
[-C--:B------:R-:W-:Y:S08]  /*8430*/  HMMA.16816.F32 R12, R176, R174.reuse, R12 ;  /* 0x000000aeb00c723c */ /* 0x080ff0000000180c */
[C---:B------:R-:W-:Y:S01]  /*8440*/  HMMA.16816.F32 R16, R168.reuse, R174, R16 ;  /* 0x000000aea810723c */ /* 0x040fe20000001810 */
[----:B------:R-:W-:Y:S07]  /*8450*/  LDSM.16.MT88.4 R172, [R0+0xd800] ;  /* 0x00d8000000ac783b */ /* 0x000fee0000004200 */
[-C--:B-1----:R-:W-:Y:S08]  /*8460*/  HMMA.16816.F32 R20, R168, R180.reuse, R20 ;  /* 0x000000b4a814723c */ /* 0x082ff00000001814 */
[C---:B------:R-:W-:Y:S08]  /*8470*/  HMMA.16816.F32 R24, R176.reuse, R180, R24 ;  /* 0x000000b4b018723c */ /* 0x040ff00000001818 */
[-C--:B------:R-:W-:Y:S01]  /*8480*/  HMMA.16816.F32 R28, R176, R182.reuse, R28 ;  /* 0x000000b6b01c723c */ /* 0x080fe2000000181c */
[----:B------:R-:W-:Y:S07]  /*8490*/  LDSM.16.M88.4 R176, [R3+0x1d000] ;  /* 0x01d0000003b0783b */ /* 0x000fee0000000200 */
[----:B------:R-:W-:Y:S01]  /*84a0*/  HMMA.16816.F32 R32, R168, R182, R32 ;  /* 0x000000b6a820723c */ /* 0x000fe20000001820 */
[----:B------:R-:W1:Y:S05]  /*84b0*/  LDSM.16.M88.4 R168, [R3+0x1c000] ;  /* 0x01c0000003a8783b */ /* 0x000e6a0000000200 */
[----:B------:R-:W1:Y:S02]  /*84c0*/  LDSM.16.MT88.4 R180, [R0+0x11800] ;  /* 0x0118000000b4783b */ /* 0x000e640000004200 */
[-C--:B------:R-:W-:Y:S08]  /*84d0*/  HMMA.16816.F32 R4, R184, R188.reuse, R4 ;  /* 0x000000bcb804723c */ /* 0x080ff00000001804 */
[C---:B------:R-:W-:Y:S08]  /*84e0*/  HMMA.16816.F32 R8, R192.reuse, R188, R8 ;  /* 0x000000bcc008723c */ /* 0x040ff00000001808 */
[-C--:B------:R-:W-:Y:S08]  /*84f0*/  HMMA.16816.F32 R12, R192, R190.reuse, R12 ;  /* 0x000000bec00c723c */ /* 0x080ff0000000180c */
[C---:B------:R-:W-:Y:S01]  /*8500*/  HMMA.16816.F32 R16, R184.reuse, R190, R16 ;  /* 0x000000beb810723c */ /* 0x040fe20000001810 */
[----:B------:R-:W-:Y:S07]  /*8510*/  LDSM.16.M88.4 R188, [R196+0x1f000] ;  /* 0x01f00000c4bc783b */ /* 0x000fee0000000200 */
[-C--:B---3--:R-:W-:Y:S08]  /*8520*/  HMMA.16816.F32 R20, R184, R164.reuse, R20 ;  /* 0x000000a4b814723c */ /* 0x088ff00000001814 */
[C---:B------:R-:W-:Y:S08]  /*8530*/  HMMA.16816.F32 R24, R192.reuse, R164, R24 ;  /* 0x000000a4c018723c */ /* 0x040ff00000001818 */
[-C--:B------:R-:W-:Y:S01]  /*8540*/  HMMA.16816.F32 R28, R192, R166.reuse, R28 ;  /* 0x000000a6c01c723c */ /* 0x080fe2000000181c */
[----:B------:R-:W-:Y:S07]  /*8550*/  LDSM.16.MT88.4 R192, [R0+0x12000] ;  /* 0x0120000000c0783b */ /* 0x000fee0000004200 */
[----:B------:R-:W-:Y:S01]  /*8560*/  HMMA.16816.F32 R32, R184, R166, R32 ;  /* 0x000000a6b820723c */ /* 0x000fe20000001820 */
[----:B------:R-:W-:Y:S05]  /*8570*/  LDSM.16.M88.4 R164, [R196+0x1e000] ;  /* 0x01e00000c4a4783b */ /* 0x000fea0000000200 */
[----:B------:R-:W3:Y:S02]  /*8580*/  LDSM.16.MT88.4 R184, [R0+0xe000] ;  /* 0x00e0000000b8783b */ /* 0x000ee40000004200 */
        /* <DEDUP_REMOVED lines=10> */
[----:B------:R-:W1:Y:S05]  /*8630*/  LDSM.16.M88.4 R168, [R197+0x1e000] ;  /* 0x01e00000c5a8783b */ /* 0x000e6a0000000200 */
[----:B------:R-:W4:Y:S02]  /*8640*/  LDSM.16.MT88.4 R180, [R0+0x12800] ;  /* 0x0128000000b4783b */ /* 0x000f240000004200 */
[-C--:B---3--:R-:W-:Y:S08]  /*8650*/  HMMA.16816.F32 R4, R164, R184.reuse, R4 ;  /* 0x000000b8a404723c */ /* 0x088ff00000001804 */
[C---:B------:R-:W-:Y:S08]  /*8660*/  HMMA.16816.F32 R8, R188.reuse, R184, R8 ;  /* 0x000000b8bc08723c */ /* 0x040ff00000001808 */
[-C--:B------:R-:W-:Y:S08]  /*8670*/  HMMA.16816.F32 R12, R188, R186.reuse, R12 ;  /* 0x000000babc0c723c */ /* 0x080ff0000000180c */
[C---:B------:R-:W-:Y:S01]  /*8680*/  HMMA.16816.F32 R16, R164.reuse, R186, R16 ;  /* 0x000000baa410723c */ /* 0x040fe20000001810 */
[----:B------:R-:W-:Y:S05]  /*8690*/  LDSM.16.M88.4 R184, [R198+0x1e000] ;  /* 0x01e00000c6b8783b */ /* 0x000fea0000000200 */
[----:B------:R-:W-:Y:S02]  /*86a0*/  LDSM.16.M88.4 R196, [R198+0x1f000] ;  /* 0x01f00000c6c4783b */ /* 0x000fe40000000200 */
[-C--:B------:R-:W-:Y:S08]  /*86b0*/  HMMA.16816.F32 R20, R164, R192.reuse, R20 ;  /* 0x000000c0a414723c */ /* 0x080ff00000001814 */
[C---:B------:R-:W-:Y:S08]  /*86c0*/  HMMA.16816.F32 R24, R188.reuse, R192, R24 ;  /* 0x000000c0bc18723c */ /* 0x040ff00000001818 */
[-C--:B------:R-:W-:Y:S01]  /*86d0*/  HMMA.16816.F32 R28, R188, R194.reuse, R28 ;  /* 0x000000c2bc1c723c */ /* 0x080fe2000000181c */
[----:B------:R-:W3:Y:S07]  /*86e0*/  LDSM.16.MT88.4 R188, [R0+0xf000] ;  /* 0x00f0000000bc783b */ /* 0x000eee0000004200 */
[----:B------:R-:W-:Y:S01]  /*86f0*/  HMMA.16816.F32 R32, R164, R194, R32 ;  /* 0x000000c2a420723c */ /* 0x000fe20000001820 */
[----:B------:R-:W5:Y:S07]  /*8700*/  LDSM.16.MT88.4 R164, [R0+0x13000] ;  /* 0x0130000000a4783b */ /* 0x000f6e0000004200 */
[-C--:B-1----:R-:W-:Y:S08]  /*8710*/  HMMA.16816.F32 R4, R168, R172.reuse, R4 ;  /* 0x000000aca804723c */ /* 0x082ff00000001804 */
[C---:B------:R-:W-:Y:S04]  /*8720*/  HMMA.16816.F32 R8, R176.reuse, R172, R8 ;  /* 0x000000acb008723c */ /* 0x040fe80000001808 */
[C---:B------:R-:W-:Y:S04]  /*8730*/  IMAD.SHL.U32 R172, R201.reuse, 0x8, RZ ;  /* 0x00000008c9ac7824 */ /* 0x040fe800078e00ff */
[-C--:B------:R-:W-:Y:S03]  /*8740*/  HMMA.16816.F32 R12, R176, R174.reuse, R12 ;  /* 0x000000aeb00c723c */ /* 0x080fe6000000180c */
[C---:B------:R-:W-:Y:S04]  /*8750*/  LEA R230, P0, R172.reuse, R248, 0x2 ;  /* 0x000000f8ace67211 */ /* 0x040fe800078010ff */
[----:B------:R-:W-:Y:S01]  /*8760*/  LEA.HI.X.SX32 R231, R172, R249, 0x2, P0 ;  /* 0x000000f9ace77211 */ /* 0x000fe200000f16ff */
[C---:B------:R-:W-:Y:S01]  /*8770*/  HMMA.16816.F32 R16, R168.reuse, R174, R16 ;  /* 0x000000aea810723c */ /* 0x040fe20000001810 */
[----:B------:R-:W-:Y:S03]  /*8780*/  LDSM.16.MT88.4 R172, [R0+0xf800] ;  /* 0x00f8000000ac783b */ /* 0x000fe60000004200 */
[C---:B------:R-:W-:Y:S04]  /*8790*/  LEA R228, P0, R201.reuse, R230, 0x5 ;  /* 0x000000e6c9e47211 */ /* 0x040fe800078028ff */
[-C--:B----4-:R-:W-:Y:S03]  /*87a0*/  HMMA.16816.F32 R20, R168, R180.reuse, R20 ;  /* 0x000000b4a814723c */ /* 0x090fe60000001814 */
[C---:B------:R-:W-:Y:S02]  /*87b0*/  LEA.HI.X.SX32 R229, R201.reuse, R231, 0x5, P0 ;  /* 0x000000e7c9e57211 */ /* 0x040fe400000f2eff */
[C---:B------:R-:W-:Y:S03]  /*87c0*/  LEA R226, P0, R201.reuse, R228, 0x5 ;  /* 0x000000e4c9e27211 */ /* 0x040fe600078028ff */
[C---:B------:R-:W-:Y:S04]  /*87d0*/  HMMA.16816.F32 R24, R176.reuse, R180, R24 ;  /* 0x000000b4b018723c */ /* 0x040fe80000001818 */
[C---:B------:R-:W-:Y:S02]  /*87e0*/  LEA.HI.X.SX32 R227, R201.reuse, R229, 0x5, P0 ;  /* 0x000000e5c9e37211 */ /* 0x040fe400000f2eff */
[C---:B------:R-:W-:Y:S02]  /*87f0*/  LEA R202, P0, R201.reuse, R226, 0x5 ;  /* 0x000000e2c9ca7211 */ /* 0x040fe400078028ff */
[-C--:B------:R-:W-:Y:S01]  /*8800*/  HMMA.16816.F32 R28, R176, R182.reuse, R28 ;  /* 0x000000b6b01c723c */ /* 0x080fe2000000181c */
[----:B------:R-:W-:Y:S02]  /*8810*/  LDSM.16.M88.4 R176, [R3+0x1f000] ;  /* 0x01f0000003b0783b */ /* 0x000fe40000000200 */
[C---:B------:R-:W-:Y:S02]  /*8820*/  LEA.HI.X.SX32 R203, R201.reuse, R227, 0x5, P0 ;  /* 0x000000e3c9cb7211 */ /* 0x040fe400000f2eff */
[C---:B------:R-:W-:Y:S03]  /*8830*/  LEA R194, P0, R201.reuse, R202, 0x5 ;  /* 0x000000cac9c27211 */ /* 0x040fe600078028ff */
[----:B------:R-:W-:Y:S01]  /*8840*/  HMMA.16816.F32 R32, R168, R182, R32 ;  /* 0x000000b6a820723c */ /* 0x000fe20000001820 */
[----:B------:R1:W4:Y:S03]  /*8850*/  LDSM.16.M88.4 R168, [R3+0x1e000] ;  /* 0x01e0000003a8783b */ /* 0x0003260000000200 */
[C---:B------:R-:W-:Y:S02]  /*8860*/  LEA.HI.X.SX32 R195, R201.reuse, R203, 0x5, P0 ;  /* 0x000000cbc9c37211 */ /* 0x040fe400000f2eff */
[C---:B------:R-:W-:Y:S02]  /*8870*/  LEA R192, P0, R201.reuse, R194, 0x5 ;  /* 0x000000c2c9c07211 */ /* 0x040fe400078028ff */
[-C--:B---3--:R-:W-:Y:S05]  /*8880*/  HMMA.16816.F32 R4, R184, R188.reuse, R4 ;  /* 0x000000bcb804723c */ /* 0x088fea0000001804 */
[C---:B------:R-:W-:Y:S03]  /*8890*/  LEA.HI.X.SX32 R193, R201.reuse, R195, 0x5, P0 ;  /* 0x000000c3c9c17211 */ /* 0x040fe600000f2eff */
[C---:B------:R-:W-:Y:S08]  /*88a0*/  HMMA.16816.F32 R8, R196.reuse, R188, R8 ;  /* 0x000000bcc408723c */ /* 0x040ff00000001808 */
[-C--:B------:R-:W-:Y:S03]  /*88b0*/  HMMA.16816.F32 R12, R196, R190.reuse, R12 ;  /* 0x000000bec40c723c */ /* 0x080fe6000000180c */
[----:B-1----:R-:W-:Y:S05]  /*88c0*/  @P4 SHF.R.U32.HI R3, RZ, 0x2, R219 ;  /* 0x00000002ff034819 */ /* 0x002fea00000116db */
[C---:B------:R-:W-:Y:S08]  /*88d0*/  HMMA.16816.F32 R16, R184.reuse, R190, R16 ;  /* 0x000000beb810723c */ /* 0x040ff00000001810 */
[-C--:B-----5:R-:W-:Y:S08]  /*88e0*/  HMMA.16816.F32 R20, R184, R164.reuse, R20 ;  /* 0x000000a4b814723c */ /* 0x0a0ff00000001814 */
[C---:B------:R-:W-:Y:S08]  /*88f0*/  HMMA.16816.F32 R24, R196.reuse, R164, R24 ;  /* 0x000000a4c418723c */ /* 0x040ff00000001818 */
[-C--:B------:R-:W-:Y:S03]  /*8900*/  HMMA.16816.F32 R28, R196, R166.reuse, R28 ;  /* 0x000000a6c41c723c */ /* 0x080fe6000000181c */
[C---:B------:R-:W-:Y:S04]  /*8910*/  LEA R198, P0, R201.reuse, R192, 0x5 ;  /* 0x000000c0c9c67211 */ /* 0x040fe800078028ff */
[C---:B------:R-:W-:Y:S01]  /*8920*/  LEA.HI.X.SX32 R199, R201.reuse, R193, 0x5, P0 ;  /* 0x000000c1c9c77211 */ /* 0x040fe200000f2eff */
[----:B------:R-:W-:Y:S01]  /*8930*/  HMMA.16816.F32 R32, R184, R166, R32 ;  /* 0x000000a6b820723c */ /* 0x000fe20000001820 */
[----:B------:R1:W3:Y:S03]  /*8940*/  LDSM.16.MT88.4 R164, [R0+0x13800] ;  /* 0x0138000000a4783b */ /* 0x0002e60000004200 */
[C---:B------:R-:W-:Y:S04]  /*8950*/  IMAD.WIDE R234, R201.reuse, -0xc0, R198 ;  /* 0xffffff40c9ea7825 */ /* 0x040fe800078e02c6 */
[-C--:B----4-:R-:W-:Y:S05]  /*8960*/  HMMA.16816.F32 R4, R168, R172.reuse, R4 ;  /* 0x000000aca804723c */ /* 0x090fea0000001804 */
[C---:B------:R-:W-:Y:S03]  /*8970*/  LEA R188, P0, R201.reuse, R234, 0x5 ;  /* 0x000000eac9bc7211 */ /* 0x040fe600078028ff */
[C---:B------:R-:W-:Y:S04]  /*8980*/  HMMA.16816.F32 R8, R176.reuse, R172, R8 ;  /* 0x000000acb008723c */ /* 0x040fe80000001808 */
[C---:B------:R-:W-:Y:S02]  /*8990*/  LEA.HI.X.SX32 R189, R201.reuse, R235, 0x5, P0 ;  /* 0x000000ebc9bd7211 */ /* 0x040fe400000f2eff */
[C---:B------:R-:W-:Y:S02]  /*89a0*/  LEA R186, P0, R201.reuse, R188, 0x5 ;  /* 0x000000bcc9ba7211 */ /* 0x040fe400078028ff */
[-C--:B------:R-:W-:Y:S03]  /*89b0*/  HMMA.16816.F32 R12, R176, R174.reuse, R12 ;  /* 0x000000aeb00c723c */ /* 0x080fe6000000180c */
[C---:B------:R-:W-:Y:S02]  /*89c0*/  LEA.HI.X.SX32 R187, R201.reuse, R189, 0x5, P0 ;  /* 0x000000bdc9bb7211 */ /* 0x040fe400000f2eff */
[----:B------:R-:W-:Y:S02]  /*89d0*/  LEA R184, P0, R201, R186, 0x5 ;  /* 0x000000bac9b87211 */ /* 0x000fe400078028ff */
[----:B-1----:R-:W-:Y:S01]  /*89e0*/  @P4 LOP3.LUT R0, R207, 0x10, RZ, 0xc0, !PT ;  /* 0x00000010cf004812 */ /* 0x002fe200078ec0ff */
[C---:B------:R-:W-:Y:S04]  /*89f0*/  HMMA.16816.F32 R16, R168.reuse, R174, R16 ;  /* 0x000000aea810723c */ /* 0x040fe80000001810 */
[C---:B------:R-:W-:Y:S02]  /*8a00*/  LEA.HI.X.SX32 R185, R201.reuse, R187, 0x5, P0 ;  /* 0x000000bbc9b97211 */ /* 0x040fe400000f2eff */
[----:B------:R-:W-:Y:S01]  /*8a10*/  @P4 LOP3.LUT R243, R0, 0x7, R3, 0xf8, !PT ;  /* 0x0000000700f34812 */ /* 0x000fe200078ef803 */
[C---:B------:R-:W-:Y:S01]  /*8a20*/  VIADD R0, R204.reuse, 0x40 ;  /* 0x00000040cc007836 */ /* 0x040fe20000000000 */
[C---:B------:R-:W-:Y:S01]  /*8a30*/  LEA R182, P0, R201.reuse, R184, 0x5 ;  /* 0x000000b8c9b67211 */ /* 0x040fe200078028ff */
[-C--:B---3--:R-:W-:Y:S02]  /*8a40*/  HMMA.16816.F32 R20, R168, R164.reuse, R20 ;  /* 0x000000a4a814723c */ /* 0x088fe40000001814 */
[----:B------:R-:W-:Y:S01]  /*8a50*/  @P4 STL [R1+0x28], R243 ;  /* 0x000028f301004387 */ /* 0x000fe20000100800 */
[C---:B------:R-:W-:Y:S01]  /*8a60*/  LEA.HI.X.SX32 R183, R201.reuse, R185, 0x5, P0 ;  /* 0x000000b9c9b77211 */ /* 0x040fe200000f2eff */
[C---:B------:R-:W-:Y:S01]  /*8a70*/  @P3 VIADD R0, R204.reuse, 0xffffffc0 ;  /* 0xffffffc0cc003836 */ /* 0x040fe20000000000 */
[----:B------:R-:W-:Y:S03]  /*8a80*/  LEA R180, P0, R201, R182, 0x5 ;  /* 0x000000b6c9b47211 */ /* 0x000fe600078028ff */
[C---:B------:R-:W-:Y:S04]  /*8a90*/  HMMA.16816.F32 R24, R176.reuse, R164, R24 ;  /* 0x000000a4b018723c */ /* 0x040fe80000001818 */
[----:B------:R-:W-:Y:S01]  /*8aa0*/  @P4 IMAD.WIDE.U32 R164, R243, R244, UR52 ;  /* 0x00000034f3a44e25 */ /* 0x000fe2000f8e00f4 */
[C---:B------:R-:W-:Y:S01]  /*8ab0*/  LEA.HI.X.SX32 R181, R201.reuse, R183, 0x5, P0 ;  /* 0x000000b7c9b57211 */ /* 0x040fe200000f2eff */
[----:B------:R-:W-:Y:S01]  /*8ac0*/  @UP0 UMOV UR52, UR17 ;  /* 0x0000001100340c82 */ /* 0x000fe20008000000 */
[C---:B------:R-:W-:Y:S01]  /*8ad0*/  LEA R190, P0, R201.reuse, R180, 0x5 ;  /* 0x000000b4c9be7211 */ /* 0x040fe200078028ff */
[-C--:B------:R-:W-:Y:S01]  /*8ae0*/  HMMA.16816.F32 R28, R176, R166.reuse, R28 ;  /* 0x000000a6b01c723c */ /* 0x080fe2000000181c */
[----:B------:R-:W3:Y:S01]  /*8af0*/  @P4 LDG.E R242, desc[UR32][R164.64+-0x100] ;  /* 0xffff0020a4f24981 */ /* 0x000ee2000c1e1900 */
[----:B------:R-:W-:Y:S01]  /*8b00*/  @UP0 UMOV UR53, UR16 ;  /* 0x0000001000350c82 */ /* 0x000fe20008000000 */
[C---:B------:R-:W-:Y:S01]  /*8b10*/  LEA.HI.X.SX32 R191, R201.reuse, R181, 0x5, P0 ;  /* 0x000000b5c9bf7211 */ /* 0x040fe200000f2eff */
[----:B------:R-:W-:Y:S02]  /*8b20*/  UISETP.GT.AND UP0, UPT, UR34, UR42, UPT ;  /* 0x0000002a2200728c */ /* 0x000fe4000bf04270 */
[----:B------:R-:W4:Y:S02]  /*8b30*/  @P4 LDG.E R241, desc[UR32][R164.64+-0xe0] ;  /* 0xffff2020a4f14981 */ /* 0x000f24000c1e1900 */
[----:B------:R-:W-:Y:S03]  /*8b40*/  HMMA.16816.F32 R32, R168, R166, R32 ;  /* 0x000000a6a820723c */ /* 0x000fe60000001820 */
[----:B------:R-:W5:Y:S01]  /*8b50*/  @P4 LDG.E R240, desc[UR32][R164.64+-0x80] ;  /* 0xffff8020a4f04981 */ /* 0x000f62000c1e1900 */
[C---:B------:R-:W-:Y:S04]  /*8b60*/  IMAD.WIDE R232, R201.reuse, -0xc0, R190 ;  /* 0xffffff40c9e87825 */ /* 0x040fe800078e02be */
[----:B--2---:R1:W2:Y:S05]  /*8b70*/  @P4 LDG.E R239, desc[UR32][R164.64+-0x60] ;  /* 0xffffa020a4ef4981 */ /* 0x0042aa000c1e1900 */
[----:B------:R-:W-:Y:S01]  /*8b80*/  REDG.E.ADD.F32.FTZ.RN.STRONG.GPU desc[UR32][R248.64], R4 ;  /* 0x00000004f80079a6 */ /* 0x000fe2000c12f320 */
[C---:B------:R-:W-:Y:S04]  /*8b90*/  LEA R176, P0, R201.reuse, R232, 0x5 ;  /* 0x000000e8c9b07211 */ /* 0x040fe800078028ff */
[----:B------:R-:W-:Y:S01]  /*8ba0*/  REDG.E.ADD.F32.FTZ.RN.STRONG.GPU desc[UR32][R230.64], R5 ;  /* 0x00000005e60079a6 */ /* 0x000fe2000c12f320 */
[C---:B------:R-:W-:Y:S02]  /*8bb0*/  LEA.HI.X.SX32 R177, R201.reuse, R233, 0x5, P0 ;  /* 0x000000e9c9b17211 */ /* 0x040fe400000f2eff */
[C---:B------:R-:W-:Y:S02]  /*8bc0*/  LEA R174, P0, R201.reuse, R176, 0x5 ;  /* 0x000000b0c9ae7211 */ /* 0x040fe400078028ff */
[----:B------:R-:W-:Y:S02]  /*8bd0*/  REDG.E.ADD.F32.FTZ.RN.STRONG.GPU desc[UR32][R228.64], R6 ;  /* 0x00000006e40079a6 */ /* 0x000fe4000c12f320 */
        /* <DEDUP_REMOVED lines=11> */
[C---:B------:R-:W-:Y:S02]  /*8c90*/  LEA.HI.X.SX32 R169, R201.reuse, R171, 0x5, P0 ;  /* 0x000000abc9a97211 */ /* 0x040fe400000f2eff */
[C---:B------:R-:W-:Y:S02]  /*8ca0*/  LEA R178, P0, R201.reuse, R168, 0x5 ;  /* 0x000000a8c9b27211 */ /* 0x040fe400078028ff */
[----:B------:R-:W-:Y:S02]  /*8cb0*/  REDG.E.ADD.F32.FTZ.RN.STRONG.GPU desc[UR32][R248.64+0x80], R16 ;  /* 0x00008010f80079a6 */ /* 0x000fe4000c12f320 */
[C---:B------:R-:W-:Y:S03]  /*8cc0*/  LEA.HI.X.SX32 R179, R201.reuse, R169, 0x5, P0 ;  /* 0x000000a9c9b37211 */ /* 0x040fe600000f2eff */
[----:B------:R-:W-:Y:S05]  /*8cd0*/  REDG.E.ADD.F32.FTZ.RN.STRONG.GPU desc[UR32][R234.64+0x80], R17 ;  /* 0x00008011ea0079a6 */ /* 0x000fea000c12f320 */
[----:B------:R-:W-:Y:S01]  /*8ce0*/  REDG.E.ADD.F32.FTZ.RN.STRONG.GPU desc[UR32][R188.64+0x80], R18 ;  /* 0x00008012bc0079a6 */ /* 0x000fe2000c12f320 */
[C---:B------:R-:W-:Y:S04]  /*8cf0*/  IMAD.WIDE R196, R201.reuse, -0xc0, R178 ;  /* 0xffffff40c9c47825 */ /* 0x040fe800078e02b2 */
[----:B------:R-:W-:Y:S01]  /*8d00*/  REDG.E.ADD.F32.FTZ.RN.STRONG.GPU desc[UR32][R186.64+0x80], R19 ;  /* 0x00008013ba0079a6 */ /* 0x000fe2000c12f320 */
[C---:B------:R-:W-:Y:S04]  /*8d10*/  LEA R166, P0, R201.reuse, R196, 0x5 ;  /* 0x000000c4c9a67211 */ /* 0x040fe800078028ff */
[----:B------:R-:W-:Y:S01]  /*8d20*/  REDG.E.ADD.F32.FTZ.RN.STRONG.GPU desc[UR32][R184.64+0x80], R12 ;  /* 0x0000800cb80079a6 */ /* 0x000fe2000c12f320 */
[C---:B------:R-:W-:Y:S04]  /*8d30*/  LEA.HI.X.SX32 R167, R201.reuse, R197, 0x5, P0 ;  /* 0x000000c5c9a77211 */ /* 0x040fe800000f2eff */
[----:B------:R-:W-:Y:S01]  /*8d40*/  REDG.E.ADD.F32.FTZ.RN.STRONG.GPU desc[UR32][R182.64+0x80], R13 ;  /* 0x0000800db60079a6 */ /* 0x000fe2000c12f320 */
[C---:B-1----:R-:W-:Y:S04]  /*8d50*/  LEA R164, P0, R201.reuse, R166, 0x5 ;  /* 0x000000a6c9a47211 */ /* 0x042fe800078028ff */
        /* <DEDUP_REMOVED lines=29> */
[----:B------:R-:W1:Y:S05]  /*8f30*/  LDSM.16.MT88.4 R12, [R2+0x1e000] ;  /* 0x01e00000020c783b */ /* 0x000e6a0000004200 */
[----:B------:R-:W1:Y:S05]  /*8f40*/  LDSM.16.MT88.4 R16, [R0] ;  /* 0x000000000010783b */ /* 0x000e6a0000004200 */
[----:B------:R-:W3:Y:S05]  /*8f50*/  LDSM.16.MT88.4 R20, [R204+0x2000] ;  /* 0x00200000cc14783b */ /* 0x000eea0000004200 */
[----:B------:R-:W3:Y:S05]  /*8f60*/  LDSM.16.MT88.4 R24, [R0+0x2000] ;  /* 0x002000000018783b */ /* 0x000eea0000004200 */
[----:B------:R-:W-:Y:S05]  /*8f70*/  LDSM.16.MT88.4 R32, [R2+0x1c800] ;  /* 0x01c800000220783b */ /* 0x000fea0000004200 */
[----:B------:R-:W4:Y:S05]  /*8f80*/  LDSM.16.MT88.4 R28, [R204+0x800] ;  /* 0x00080000cc1c783b */ /* 0x000f2a0000004200 */
[----:B------:R-:W2:Y:S01]  /*8f90*/  LDSM.16.MT88.4 R164, [R2+0x1e800] ;  /* 0x01e8000002a4783b */ /* 0x000ea20000004200 */
[-C--:B-1----:R-:W-:Y:S04]  /*8fa0*/  HMMA.16816.F32 R100, R4, R8.reuse, R100 ;  /* 0x000000080464723c */ /* 0x082fe80000001864 */
[----:B------:R-:W1:Y:S05]  /*8fb0*/  LDSM.16.MT88.4 R168, [R0+0x800] ;  /* 0x0008000000a8783b */ /* 0x000e6a0000004200 */
[----:B------:R-:W5:Y:S01]  /*8fc0*/  LDSM.16.MT88.4 R172, [R204+0x2800] ;  /* 0x00280000ccac783b */ /* 0x000f620000004200 */
[C---:B------:R-:W-:Y:S04]  /*8fd0*/  HMMA.16816.F32 R104, R12.reuse, R8, R104 ;  /* 0x000000080c68723c */ /* 0x040fe80000001868 */
[----:B------:R-:W-:Y:S04]  /*8fe0*/  LDSM.16.MT88.4 R176, [R2+0x1f800] ;  /* 0x01f8000002b0783b */ /* 0x000fe80000004200 */
[-C--:B------:R-:W-:Y:S01]  /*8ff0*/  HMMA.16816.F32 R108, R12, R10.reuse, R108 ;  /* 0x0000000a0c6c723c */ /* 0x080fe2000000186c */
[----:B------:R-:W-:Y:S07]  /*9000*/  LDSM.16.MT88.4 R180, [R204+0x3800] ;  /* 0x00380000ccb4783b */ /* 0x000fee0000004200 */
[C---:B------:R-:W-:Y:S01]  /*9010*/  HMMA.16816.F32 R112, R4.reuse, R10, R112 ;  /* 0x0000000a0470723c */ /* 0x040fe20000001870 */
[----:B------:R-:W5:Y:S07]  /*9020*/  LDSM.16.MT88.4 R8, [R0+0x2800] ;  /* 0x002800000008783b */ /* 0x000f6e0000004200 */
        /* <DEDUP_REMOVED lines=16> */
[----:B------:R-:W3:Y:S02]  /*9130*/  LDSM.16.MT88.4 R24, [R204+0x3000] ;  /* 0x00300000cc18783b */ /* 0x000ee40000004200 */
[-C--:B----4-:R-:W-:Y:S03]  /*9140*/  HMMA.16816.F32 R100, R32, R28.reuse, R100 ;  /* 0x0000001c2064723c */ /* 0x090fe60000001864 */
[----:B--2---:R2:W-:Y:S05]  /*9150*/  @P4 STL [R1+0x2c], R239 ;  /* 0x00002cef01004387 */ /* 0x0045ea0000100800 */
[C---:B------:R-:W-:Y:S08]  /*9160*/  HMMA.16816.F32 R104, R164.reuse, R28, R104 ;  /* 0x0000001ca468723c */ /* 0x040ff00000001868 */
[-C--:B------:R-:W-:Y:S08]  /*9170*/  HMMA.16816.F32 R108, R164, R30.reuse, R108 ;  /* 0x0000001ea46c723c */ /* 0x080ff0000000186c */
[C---:B------:R-:W-:Y:S01]  /*9180*/  HMMA.16816.F32 R112, R32.reuse, R30, R112 ;  /* 0x0000001e2070723c */ /* 0x040fe20000001870 */
[----:B------:R-:W4:Y:S05]  /*9190*/  LDSM.16.MT88.4 R28, [R0+0x3000] ;  /* 0x00300000001c783b */ /* 0x000f2a0000004200 */
[----:B--2---:R-:W2:Y:S02]  /*91a0*/  LDL.LU R239, [R1+0x10] ;  /* 0x0000100001ef7983 */ /* 0x004ea40000300800 */
[-C--:B-1----:R-:W-:Y:S03]  /*91b0*/  HMMA.16816.F32 R116, R32, R168.reuse, R116 ;  /* 0x000000a82074723c */ /* 0x082fe60000001874 */
[----:B------:R-:W-:Y:S05]  /*91c0*/  @P4 STL [R1+0x38], R242 ;  /* 0x000038f201004387 */ /* 0x000fea0000100800 */
[----:B------:R-:W-:Y:S01]  /*91d0*/  @P4 STL [R1+0x34], R241 ;  /* 0x000034f101004387 */ /* 0x000fe20000100800 */
[C---:B------:R-:W-:Y:S04]  /*91e0*/  HMMA.16816.F32 R120, R164.reuse, R168, R120 ;  /* 0x000000a8a478723c */ /* 0x040fe80000001878 */
[----:B-----5:R-:W-:Y:S04]  /*91f0*/  @P4 STL [R1+0x30], R240 ;  /* 0x000030f001004387 */ /* 0x020fe80000100800 */
        /* <DEDUP_REMOVED lines=8> */
[-C--:B------:R-:W-:Y:S08]  /*9280*/  HMMA.16816.F32 R148, R32, R8.reuse, R148 ;  /* 0x000000082094723c */ /* 0x080ff00000001894 */
[C---:B------:R-:W-:Y:S08]  /*9290*/  HMMA.16816.F32 R152, R164.reuse, R8, R152 ;  /* 0x00000008a498723c */ /* 0x040ff00000001898 */
[-C--:B------:R-:W-:Y:S01]  /*92a0*/  HMMA.16816.F32 R156, R164, R10.reuse, R156 ;  /* 0x0000000aa49c723c */ /* 0x080fe2000000189c */
[----:B------:R-:W5:Y:S07]  /*92b0*/  LDSM.16.MT88.4 R164, [R0+0x1800] ;  /* 0x0018000000a4783b */ /* 0x000f6e0000004200 */
        /* <DEDUP_REMOVED lines=25> */
[-C--:B-----5:R-:W-:Y:S08]  /*9450*/  HMMA.16816.F32 R116, R168, R164.reuse, R116 ;  /* 0x000000a4a874723c */ /* 0x0a0ff00000001874 */
[C---:B------:R-:W-:Y:S08]  /*9460*/  HMMA.16816.F32 R120, R176.reuse, R164, R120 ;  /* 0x000000a4b078723c */ /* 0x040ff00000001878 */
[-C--:B------:R-:W-:Y:S08]  /*9470*/  HMMA.16816.F32 R124, R176, R166.reuse, R124 ;  /* 0x000000a6b07c723c */ /* 0x080ff0000000187c */
[C---:B------:R-:W-:Y:S08]  /*9480*/  HMMA.16816.F32 R128, R168.reuse, R166, R128 ;  /* 0x000000a6a880723c */ /* 0x040ff00000001880 */
[-C--:B------:R-:W-:Y:S08]  /*9490*/  HMMA.16816.F32 R132, R168, R180.reuse, R132 ;  /* 0x000000b4a884723c */ /* 0x080ff00000001884 */
[C---:B------:R-:W-:Y:S04]  /*94a0*/  HMMA.16816.F32 R136, R176.reuse, R180, R136 ;  /* 0x000000b4b088723c */ /* 0x040fe80000001888 */
[----:B--2---:R-:W-:Y:S04]  /*94b0*/  VIADD R239, R239, 0xffffffc0 ;  /* 0xffffffc0efef7836 */ /* 0x004fe80000000000 */
[-C--:B------:R-:W-:Y:S01]  /*94c0*/  HMMA.16816.F32 R140, R176, R182.reuse, R140 ;  /* 0x000000b6b08c723c */ /* 0x080fe2000000188c */
[----:B------:R1:W-:Y:S07]  /*94d0*/  STL [R1+0x10], R239 ;  /* 0x000010ef01007387 */ /* 0x0003ee0000100800 */
[C---:B------:R-:W-:Y:S08]  /*94e0*/  HMMA.16816.F32 R144, R168.reuse, R182, R144 ;  /* 0x000000b6a890723c */ /* 0x040ff00000001890 */
[-C--:B------:R-:W-:Y:S08]  /*94f0*/  HMMA.16816.F32 R148, R168, R8.reuse, R148 ;  /* 0x00000008a894723c */ /* 0x080ff00000001894 */
[C---:B------:R-:W-:Y:S08]  /*9500*/  HMMA.16816.F32 R152, R176.reuse, R8, R152 ;  /* 0x00000008b098723c */ /* 0x040ff00000001898 */
[-C--:B------:R-:W-:Y:S08]  /*9510*/  HMMA.16816.F32 R156, R176, R10.reuse, R156 ;  /* 0x0000000ab09c723c */ /* 0x080ff0000000189c */
[----:B------:R-:W-:Y:S01]  /*9520*/  HMMA.16816.F32 R160, R168, R10, R160 ;  /* 0x0000000aa8a0723c */ /* 0x000fe200000018a0 */
[----:B------:R-:W-:Y:S08]  /*9530*/  @!UPT UIADD3 URZ, UPT, UPT, URZ, URZ, URZ ;  /* 0x000000fffffff290 */ /* 0x000ff0000fffe0ff */
[----:B-1----:R-:W-:Y:S11]  /*9540*/  BRA.U UP0, `(.L_x_907) ;  /* 0xffffffad00587547 */ /* 0x002ff6000b83ffff */
[C---:B------:R-:W-:Y:S01]  /*9550*/  IMAD.SHL.U32 R239, R219.reuse, 0x10, RZ ;  /* 0x00000010dbef7824 */ /* 0x040fe200078e00ff */
[----:B------:R-:W1:Y:S01]  /*9560*/  LDCU UR8, c[0x0][0x500] ;  /* 0x0000a000ff0877ac */ /* 0x000e620008000800 */
[----:B------:R-:W-:Y:S01]  /*9570*/  IMAD.SHL.U32 R2, R219, 0x2, RZ ;  /* 0x00000002db027824 */ /* 0x000fe200078e00ff */
[----:B------:R-:W-:Y:S02]  /*9580*/  LOP3.LUT R0, R222, 0xc00, RZ, 0xc0, !PT ;  /* 0x00000c00de007812 */ /* 0x000fe400078ec0ff */
[----:B------:R-:W-:Y:S01]  /*9590*/  LOP3.LUT R239, R239, 0x1c0, RZ, 0xc0, !PT ;  /* 0x000001c0efef7812 */ /* 0x000fe200078ec0ff */
[----:B------:R-:W-:Y:S01]  /*95a0*/  UISETP.NE.AND UP0, UPT, UR38, -0x1, UPT ;  /* 0xffffffff2600788c */ /* 0x000fe2000bf05270 */
[--C-:B------:R-:W-:Y:S01]  /*95b0*/  LOP3.LUT R0, R0, 0x6, R2.reuse, 0xf8, !PT ;  /* 0x0000000600007812 */ /* 0x100fe200078ef802 */
[----:B------:R-:W-:Y:S01]  /*95c0*/  UMOV UR49, UR18 ;  /* 0x0000001200317c82 */ /* 0x000fe20008000000 */
[----:B------:R-:W-:Y:S01]  /*95d0*/  LOP3.LUT R239, R239, 0x38, R2, 0xf8, !PT ;  /* 0x00000038efef7812 */ /* 0x000fe200078ef802 */
[----:B------:R-:W-:Y:S01]  /*95e0*/  UISETP.NE.AND UP1, UPT, UR38, -0x1, UPT ;  /* 0xffffffff2600788c */ /* 0x000fe2000bf25270 */
[----:B------:R-:W-:-:S02]  /*95f0*/  ISETP.NE.AND P0, PT, R225, RZ, PT ;  /* 0x000000ffe100720c */ /* 0x000fc40003f05270 */
[----:B------:R-:W-:Y:S02]  /*9600*/  LOP3.LUT R0, R0, R239, R200, 0xf6, !PT ;  /* 0x000000ef00007212 */ /* 0x000fe400078ef6c8 */
[----:B------:R-:W-:Y:S02]  /*9610*/  ISETP.NE.AND P1, PT, R223, RZ, PT ;  /* 0x000000ffdf00720c */ /* 0x000fe40003f25270 */
        /* <DEDUP_REMOVED lines=218> */
.L_x_908:
        /* <DEDUP_REMOVED lines=14> */
.L_x_909:
[----:B------:R-:W2:Y:S01]  /*a4a0*/  LDCU.64 UR8, c[0x0][0x5c8] ;  /* 0x0000b900ff0877ac */ /* 0x000ea20008000a00 */
[----:B------:R-:W-:-:S04]  /*a4b0*/  UIADD3 UR12, UPT, UPT, UR36, UR38, URZ ;  /* 0x00000026240c7290 */ /* 0x000fc8000fffe0ff */
[----:B--2---:R-:W-:Y:S02]  /*a4c0*/  UIMAD.WIDE.U32 UR14, UR12, UR8, URZ ;  /* 0x000000080c0e72a5 */ /* 0x004fe4000f8e00ff */
[----:B------:R-:W-:-:S04]  /*a4d0*/  UIMAD UR12, UR12, UR9, URZ ;  /* 0x000000090c0c72a4 */ /* 0x000fc8000f8e02ff */
[----:B------:R-:W-:Y:S01]  /*a4e0*/  UIADD3 UR12, UPT, UPT, UR15, UR12, URZ ;  /* 0x0000000c0f0c7290 */ /* 0x000fe2000fffe0ff */
[----:B------:R-:W-:-:S05]  /*a4f0*/  UMOV UR16, UR14 ;  /* 0x0000000e00107c82 */ /* 0x000fca0008000000 */
[----:B-1----:R-:W-:-:S07]  /*a500*/  MOV R30, UR12 ;  /* 0x0000000c001e7c02 */ /* 0x002fce0008000f00 */
.L_x_910:
[----:B------:R-:W-:Y:S01]  /*a510*/  BAR.SYNC.DEFER_BLOCKING 0x0 ;  /* 0x0000000000007b1d */ /* 0x000fe20000010000 */
[----:B------:R-:W-:Y:S01]  /*a520*/  LOP3.LUT R0, R220, 0x1f8, RZ, 0xc0, !PT ;  /* 0x000001f8dc007812 */ /* 0x000fe200078ec0ff */
[----:B------:R-:W-:Y:S02]  /*a530*/  USHF.L.U32 UR14, UR39, 0x7, URZ ;  /* 0x00000007270e7899 */ /* 0x000fe400080006ff */
[----:B------:R-:W-:Y:S01]  /*a540*/  USHF.L.U32 UR13, UR39, 0x7, URZ ;  /* 0x00000007270d7899 */ /* 0x000fe200080006ff */
[----:B------:R-:W-:Y:S01]  /*a550*/  LOP3.LUT R0, R0, 0x38, R219, 0x78, !PT ;  /* 0x0000003800007812 */ /* 0x000fe200078e78db */
[----:B------:R-:W-:Y:S02]  /*a560*/  UIMAD.WIDE.U32 UR36, UR14, UR10, URZ ;  /* 0x0000000a0e2472a5 */ /* 0x000fe4000f8e00ff */
[----:B------:R-:W1:Y:S01]  /*a570*/  LDC.64 R4, c[0x0][0x5d8] ;  /* 0x00017600ff047b82 */ /* 0x000e620000000a00 */
[----:B------:R-:W2:Y:S01]  /*a580*/  S2R R31, SR_TID.X ;  /* 0x00000000001f7919 */ /* 0x000ea20000002100 */
[--C-:B------:R-:W-:Y:S01]  /*a590*/  LOP3.LUT R0, R0, 0x1e00, R220.reuse, 0xf8, !PT ;  /* 0x00001e0000007812 */ /* 0x100fe200078ef8dc */
[----:B------:R-:W-:Y:S01]  /*a5a0*/  USHF.R.S32.HI UR15, URZ, 0x1f, UR14 ;  /* 0x0000001fff0f7899 */ /* 0x000fe2000801140e */
[----:B------:R-:W-:Y:S01]  /*a5b0*/  BSSY.RECONVERGENT B0, `(.L_x_911) ;  /* 0x000002f000007945 */ /* 0x000fe20003800200 */
[----:B------:R-:W-:Y:S01]  /*a5c0*/  IMAD.U32 R2, RZ, RZ, UR36 ;  /* 0x00000024ff027e24 */ /* 0x000fe2000f8e00ff */
[----:B------:R-:W-:Y:S01]  /*a5d0*/  LEA R6, R0, UR4, 0x1 ;  /* 0x0000000400067c11 */ /* 0x000fe2000f8e08ff */
[----:B------:R-:W-:Y:S01]  /*a5e0*/  UIMAD UR12, UR15, UR10, URZ ;  /* 0x0000000a0f0c72a4 */ /* 0x000fe2000f8e02ff */
[----:B------:R-:W3:Y:S01]  /*a5f0*/  LDC.64 R56, c[0x0][0x5e0] ;  /* 0x00017800ff387b82 */ /* 0x000ee20000000a00 */
[----:B------:R-:W-:Y:S01]  /*a600*/  UIADD3 UR35, UPT, UPT, -UR13, UR35, URZ ;  /* 0x000000230d237290 */ /* 0x000fe2000fffe1ff */
[----:B------:R-:W-:Y:S01]  /*a610*/  LOP3.LUT R0, R2, 0x38, R220, 0xf8, !PT ;  /* 0x0000003802007812 */ /* 0x000fe200078ef8dc */
[----:B------:R-:W-:Y:S01]  /*a620*/  UIMAD UR12, UR14, UR11, UR12 ;  /* 0x0000000b0e0c72a4 */ /* 0x000fe2000f8e020c */
[----:B------:R-:W-:-:S02]  /*a630*/  IMAD.U32 R3, RZ, RZ, UR37 ;  /* 0x00000025ff037e24 */ /* 0x000fc4000f8e00ff */
[----:B------:R-:W-:Y:S01]  /*a640*/  IADD3 R2, P0, PT, R0, UR34, RZ ;  /* 0x0000002200027c10 */ /* 0x000fe2000ff1e0ff */
[----:B------:R4:W2:Y:S02]  /*a650*/  LDS.128 R24, [R6+0xd000] ;  /* 0x00d0000006187984 */ /* 0x0008a40000000c00 */
[----:B------:R-:W-:Y:S02]  /*a660*/  IMAD.U32 R0, RZ, RZ, UR12 ;  /* 0x0000000cff007e24 */ /* 0x000fe4000f8e00ff */
[----:B------:R4:W3:Y:S03]  /*a670*/  LDS.128 R20, [R6+0x11000] ;  /* 0x0110000006147984 */ /* 0x0008e60000000c00 */
[----:B------:R-:W-:Y:S01]  /*a680*/  IADD3.X R3, PT, PT, R3, UR17, R0, P0, !PT ;  /* 0x0000001103037c10 */ /* 0x000fe200087fe400 */
[----:B------:R4:W3:Y:S02]  /*a690*/  LDS.128 R36, [R6+0x15000] ;  /* 0x0150000006247984 */ /* 0x0008e40000000c00 */
[----:B-1----:R-:W-:-:S02]  /*a6a0*/  IMAD.WIDE.U32 R16, R4, UR20, R2 ;  /* 0x0000001404107c25 */ /* 0x002fc4000f8e0002 */
[----:B------:R4:W1:Y:S04]  /*a6b0*/  LDS.128 R44, [R6+0x16000] ;  /* 0x01600000062c7984 */ /* 0x0008680000000c00 */
[----:B------:R4:W1:Y:S01]  /*a6c0*/  LDS.128 R52, [R6+0x17000] ;  /* 0x0170000006347984 */ /* 0x0008620000000c00 */
[----:B--2---:R-:W-:-:S03]  /*a6d0*/  SHF.R.U32.HI R31, RZ, 0x3, R31 ;  /* 0x00000003ff1f7819 */ /* 0x004fc6000001161f */
[----:B------:R4:W2:Y:S01]  /*a6e0*/  LDS.128 R32, [R6+0x19000] ;  /* 0x0190000006207984 */ /* 0x0008a20000000c00 */
[C---:B------:R-:W-:Y:S01]  /*a6f0*/  ISETP.GE.AND P3, PT, R31.reuse, UR35, PT ;  /* 0x000000231f007c0c */ /* 0x040fe2000bf66270 */
[C---:B------:R-:W-:Y:S01]  /*a700*/  VIADD R7, R31.reuse, 0x20 ;  /* 0x000000201f077836 */ /* 0x040fe20000000000 */
[C---:B------:R-:W-:Y:S01]  /*a710*/  IADD3 R28, P0, PT, R31.reuse, 0x20, RZ ;  /* 0x000000201f1c7810 */ /* 0x040fe20007f1e0ff */
[----:B------:R4:W1:Y:S01]  /*a720*/  LDS.128 R40, [R6+0x1a000] ;  /* 0x01a0000006287984 */ /* 0x0008620000000c00 */
[----:B------:R-:W-:Y:S02]  /*a730*/  VIADD R8, R31, 0x40 ;  /* 0x000000401f087836 */ /* 0x000fe40000000000 */
[----:B------:R-:W-:Y:S01]  /*a740*/  ISETP.GE.AND P6, PT, R7, UR35, PT ;  /* 0x0000002307007c0c */ /* 0x000fe2000bfc6270 */
[----:B------:R4:W1:Y:S01]  /*a750*/  LDS.128 R48, [R6+0x1b000] ;  /* 0x01b0000006307984 */ /* 0x0008620000000c00 */
[----:B------:R-:W-:Y:S01]  /*a760*/  VIADD R7, R31, 0x60 ;  /* 0x000000601f077836 */ /* 0x000fe20000000000 */
[----:B------:R-:W-:Y:S01]  /*a770*/  ISETP.GE.AND P5, PT, R8, UR35, PT ;  /* 0x0000002308007c0c */ /* 0x000fe2000bfa6270 */
[----:B------:R-:W-:-:S03]  /*a780*/  IMAD.X R29, RZ, RZ, RZ, P0 ;  /* 0x000000ffff1d7224 */ /* 0x000fc600000e06ff */
[----:B------:R-:W-:Y:S01]  /*a790*/  ISETP.GE.AND P4, PT, R7, UR35, PT ;  /* 0x0000002307007c0c */ /* 0x000fe2000bf86270 */
[----:B------:R-:W-:Y:S01]  /*a7a0*/  IMAD R7, R5, UR20, R17 ;  /* 0x0000001405077c24 */ /* 0x000fe2000f8e0211 */
[----:B---3--:R-:W-:Y:S11]  /*a7b0*/  @P3 BRA `(.L_x_912) ;  /* 0x0000000000383947 */ /* 0x008ff60003800000 */
[----:B------:R-:W3:Y:S01]  /*a7c0*/  LDCU UR17, c[0x0][0x440] ;  /* 0x00008800ff1177ac */ /* 0x000ee20008000800 */
[----:B------:R-:W5:Y:S01]  /*a7d0*/  LDS.128 R12, [R6+0x10000] ;  /* 0x01000000060c7984 */ /* 0x000f620000000c00 */
[----:B------:R-:W-:Y:S01]  /*a7e0*/  IMAD.MOV.U32 R2, RZ, RZ, R16 ;  /* 0x000000ffff027224 */ /* 0x000fe200078e0010 */
[----:B------:R-:W4:Y:S01]  /*a7f0*/  LDCU.64 UR12, c[0x0][0x560] ;  /* 0x0000ac00ff0c77ac */ /* 0x000f220008000a00 */
[----:B------:R-:W-:Y:S02]  /*a800*/  IMAD.MOV.U32 R3, RZ, RZ, R7 ;  /* 0x000000ffff037224 */ /* 0x000fe400078e0007 */
[----:B------:R-:W-:-:S04]  /*a810*/  IMAD.WIDE.U32 R4, R31, UR10, R2 ;  /* 0x0000000a1f047c25 */ /* 0x000fc8000f8e0002 */
[----:B------:R-:W-:Y:S01]  /*a820*/  IMAD R0, R31, UR11, R5 ;  /* 0x0000000b1f007c24 */ /* 0x000fe2000f8e0205 */
[----:B---3--:R-:W-:Y:S02]  /*a830*/  ISETP.GE.AND P1, PT, R237, UR17, PT ;  /* 0x00000011ed007c0c */ /* 0x008fe4000bf26270 */
[----:B------:R-:W-:Y:S02]  /*a840*/  ISETP.GE.AND P0, PT, R238, UR17, PT ;  /* 0x00000011ee007c0c */ /* 0x000fe4000bf06270 */
[----:B----4-:R-:W-:-:S04]  /*a850*/  LEA R2, P2, R4, UR12, 0x1 ;  /* 0x0000000c04027c11 */ /* 0x010fc8000f8408ff */
[----:B------:R-:W-:-:S05]  /*a860*/  LEA.HI.X R3, R4, UR13, R0, 0x1, P2 ;  /* 0x0000000d04037c11 */ /* 0x000fca00090f0c00 */
[----:B------:R-:W3:Y:S04]  /*a870*/  @!P1 LDS.128 R8, [R6+0xc000] ;  /* 0x00c0000006089984 */ /* 0x000ee80000000c00 */
[----:B-----5:R4:W-:Y:S04]  /*a880*/  @!P0 STG.E.128 desc[UR32][R2.64+0x80], R12 ;  /* 0x0000800c02008986 */ /* 0x0209e8000c101d20 */
[----:B---3--:R4:W-:Y:S02]  /*a890*/  @!P1 STG.E.128 desc[UR32][R2.64], R8 ;  /* 0x0000000802009986 */ /* 0x0089e4000c101d20 */
.L_x_912:
[----:B------:R-:W-:Y:S05]  /*a8a0*/  BSYNC.RECONVERGENT B0 ;  /* 0x0000000000007941 */ /* 0x000fea0003800200 */
.L_x_911:
[----:B------:R-:W-:Y:S04]  /*a8b0*/  BSSY.RECONVERGENT B0, `(.L_x_913) ;  /* 0x0000010000007945 */ /* 0x000fe80003800200 */
[----:B------:R-:W-:Y:S05]  /*a8c0*/  @P6 BRA `(.L_x_914) ;  /* 0x0000000000386947 */ /* 0x000fea0003800000 */
[----:B------:R-:W3:Y:S01]  /*a8d0*/  LDCU UR17, c[0x0][0x440] ;  /* 0x00008800ff1177ac */ /* 0x000ee20008000800 */
[----:B----4-:R-:W-:Y:S01]  /*a8e0*/  MOV R3, R7 ;  /* 0x0000000700037202 */ /* 0x010fe20000000f00 */
[----:B------:R-:W-:Y:S01]  /*a8f0*/  IMAD R0, R29, UR10, RZ ;  /* 0x0000000a1d007c24 */ /* 0x000fe2000f8e02ff */
[----:B------:R-:W4:Y:S01]  /*a900*/  LDCU.64 UR12, c[0x0][0x560] ;  /* 0x0000ac00ff0c77ac */ /* 0x000f220008000a00 */
[----:B------:R-:W-:Y:S02]  /*a910*/  IMAD.MOV.U32 R2, RZ, RZ, R16 ;  /* 0x000000ffff027224 */ /* 0x000fe400078e0010 */
[C---:B------:R-:W-:Y:S02]  /*a920*/  IMAD R0, R28.reuse, UR11, R0 ;  /* 0x0000000b1c007c24 */ /* 0x040fe4000f8e0200 */
[----:B------:R-:W-:-:S04]  /*a930*/  IMAD.WIDE.U32 R4, R28, UR10, R2 ;  /* 0x0000000a1c047c25 */ /* 0x000fc8000f8e0002 */
[----:B------:R-:W-:Y:S01]  /*a940*/  IMAD.IADD R0, R0, 0x1, R5 ;  /* 0x0000000100007824 */ /* 0x000fe200078e0205 */
[----:B---3--:R-:W-:Y:S02]  /*a950*/  ISETP.GE.AND P1, PT, R237, UR17, PT ;  /* 0x00000011ed007c0c */ /* 0x008fe4000bf26270 */
[----:B------:R-:W-:Y:S02]  /*a960*/  ISETP.GE.AND P0, PT, R238, UR17, PT ;  /* 0x00000011ee007c0c */ /* 0x000fe4000bf06270 */
[----:B----4-:R-:W-:-:S04]  /*a970*/  LEA R2, P2, R4, UR12, 0x1 ;  /* 0x0000000c04027c11 */ /* 0x010fc8000f8408ff */
[----:B------:R-:W-:-:S05]  /*a980*/  LEA.HI.X R3, R4, UR13, R0, 0x1, P2 ;  /* 0x0000000d04037c11 */ /* 0x000fca00090f0c00 */
[----:B------:R3:W-:Y:S04]  /*a990*/  @!P1 STG.E.128 desc[UR32][R2.64], R24 ;  /* 0x0000001802009986 */ /* 0x0007e8000c101d20 */
[----:B------:R3:W-:Y:S02]  /*a9a0*/  @!P0 STG.E.128 desc[UR32][R2.64+0x80], R20 ;  /* 0x0000801402008986 */ /* 0x0007e4000c101d20 */
.L_x_914:
[----:B------:R-:W-:Y:S05]  /*a9b0*/  BSYNC.RECONVERGENT B0 ;  /* 0x0000000000007941 */ /* 0x000fea0003800200 */
.L_x_913:
[----:B----4-:R4:W1:Y:S01]  /*a9c0*/  LDS.128 R12, [R6+0xe000] ;  /* 0x00e00000060c7984 */ /* 0x0108620000000c00 */
[----:B---3--:R-:W-:Y:S01]  /*a9d0*/  MOV R3, RZ ;  /* 0x000000ff00037202 */ /* 0x008fe20000000f00 */
[----:B------:R-:W-:Y:S01]  /*a9e0*/  IMAD.U32 R0, RZ, RZ, UR8 ;  /* 0x00000008ff007e24 */ /* 0x000fe2000f8e00ff */
[C---:B------:R-:W-:Y:S01]  /*a9f0*/  IADD3 R20, P1, PT, R31.reuse, 0x40, RZ ;  /* 0x000000401f147810 */ /* 0x040fe20007f3e0ff */
[----:B------:R4:W3:Y:S01]  /*aa00*/  LDS.128 R8, [R6+0x12000] ;  /* 0x0120000006087984 */ /* 0x0008e20000000c00 */
        /* <DEDUP_REMOVED lines=8> */
[----:B------:R-:W-:Y:S01]  /*aa90*/  IMAD R0, R23, UR10, RZ ;  /* 0x0000000a17007c24 */ /* 0x000fe2000f8e02ff */
[----:B------:R-:W2:Y:S01]  /*aaa0*/  LDCU UR17, c[0x0][0x440] ;  /* 0x00008800ff1177ac */ /* 0x000ea20008000800 */
[----:B------:R-:W-:Y:S02]  /*aab0*/  IMAD.MOV.U32 R2, RZ, RZ, R16 ;  /* 0x000000ffff027224 */ /* 0x000fe400078e0010 */
[C---:B------:R-:W-:Y:S02]  /*aac0*/  IMAD R0, R20.reuse, UR11, R0 ;  /* 0x0000000b14007c24 */ /* 0x040fe4000f8e0200 */
[----:B------:R-:W-:-:S04]  /*aad0*/  IMAD.WIDE.U32 R4, R20, UR10, R2 ;  /* 0x0000000a14047c25 */ /* 0x000fc8000f8e0002 */
[----:B------:R-:W-:Y:S01]  /*aae0*/  IMAD.IADD R0, R0, 0x1, R5 ;  /* 0x0000000100007824 */ /* 0x000fe200078e0205 */
[----:B-----5:R-:W-:-:S04]  /*aaf0*/  LEA R2, P1, R4, UR12, 0x1 ;  /* 0x0000000c04027c11 */ /* 0x020fc8000f8208ff */
[----:B------:R-:W-:Y:S02]  /*ab00*/  LEA.HI.X R3, R4, UR13, R0, 0x1, P1 ;  /* 0x0000000d04037c11 */ /* 0x000fe400088f0c00 */
[----:B--2---:R-:W-:Y:S02]  /*ab10*/  ISETP.GE.AND P2, PT, R237, UR17, PT ;  /* 0x00000011ed007c0c */ /* 0x004fe4000bf46270 */
[----:B------:R-:W-:-:S11]  /*ab20*/  ISETP.GE.AND P1, PT, R238, UR17, PT ;  /* 0x00000011ee007c0c */ /* 0x000fd6000bf26270 */
[----:B-1----:R1:W-:Y:S04]  /*ab30*/  @!P2 STG.E.128 desc[UR32][R2.64], R12 ;  /* 0x0000000c0200a986 */ /* 0x0023e8000c101d20 */
[----:B---3--:R1:W-:Y:S02]  /*ab40*/  @!P1 STG.E.128 desc[UR32][R2.64+0x80], R8 ;  /* 0x0000800802009986 */ /* 0x0083e4000c101d20 */
.L_x_916:
[----:B------:R-:W-:Y:S05]  /*ab50*/  BSYNC.RECONVERGENT B0 ;  /* 0x0000000000007941 */ /* 0x000fea0003800200 */
.L_x_915:
[----:B-1----:R1:W1:Y:S01]  /*ab60*/  LDS.128 R12, [R6+0xf000] ;  /* 0x00f00000060c7984 */ /* 0x0022620000000c00 */
[----:B------:R-:W-:Y:S01]  /*ab70*/  BSSY.RECONVERGENT B0, `(.L_x_917) ;  /* 0x0000012000007945 */ /* 0x000fe20003800200 */
[----:B------:R-:W-:Y:S02]  /*ab80*/  IADD3.X R22, PT, PT, RZ, RZ, RZ, P0, !PT ;  /* 0x000000ffff167210 */ /* 0x000fe400007fe4ff */
[----:B---3--:R3:W1:Y:S01]  /*ab90*/  LDS.128 R8, [R6+0x13000] ;  /* 0x0130000006087984 */ /* 0x0086620000000c00 */
[----:B------:R-:W-:Y:S05]  /*aba0*/  @P4 BRA `(.L_x_918) ;  /* 0x0000000000384947 */ /* 0x000fea0003800000 */
[----:B------:R-:W5:Y:S01]  /*abb0*/  LDCU UR17, c[0x0][0x440] ;  /* 0x00008800ff1177ac */ /* 0x000f620008000800 */
[----:B------:R-:W-:Y:S01]  /*abc0*/  MOV R3, R7 ;  /* 0x0000000700037202 */ /* 0x000fe20000000f00 */
[----:B------:R-:W-:Y:S01]  /*abd0*/  IMAD R0, R22, UR10, RZ ;  /* 0x0000000a16007c24 */ /* 0x000fe2000f8e02ff */
[----:B------:R-:W2:Y:S01]  /*abe0*/  LDCU.64 UR12, c[0x0][0x560] ;  /* 0x0000ac00ff0c77ac */ /* 0x000ea20008000a00 */
[----:B------:R-:W-:Y:S02]  /*abf0*/  IMAD.MOV.U32 R2, RZ, RZ, R16 ;  /* 0x000000ffff027224 */ /* 0x000fe400078e0010 */
[C---:B------:R-:W-:Y:S02]  /*ac00*/  IMAD R0, R21.reuse, UR11, R0 ;  /* 0x0000000b15007c24 */ /* 0x040fe4000f8e0200 */
[----:B------:R-:W-:-:S04]  /*ac10*/  IMAD.WIDE.U32 R4, R21, UR10, R2 ;  /* 0x0000000a15047c25 */ /* 0x000fc8000f8e0002 */
[----:B------:R-:W-:Y:S01]  /*ac20*/  IMAD.IADD R0, R0, 0x1, R5 ;  /* 0x0000000100007824 */ /* 0x000fe200078e0205 */
[----:B-----5:R-:W-:Y:S02]  /*ac30*/  ISETP.GE.AND P1, PT, R237, UR17, PT ;  /* 0x00000011ed007c0c */ /* 0x020fe4000bf26270 */
[----:B------:R-:W-:Y:S02]  /*ac40*/  ISETP.GE.AND P0, PT, R238, UR17, PT ;  /* 0x00000011ee007c0c */ /* 0x000fe4000bf06270 */
[----:B--2---:R-:W-:-:S04]  /*ac50*/  LEA R2, P2, R4, UR12, 0x1 ;  /* 0x0000000c04027c11 */ /* 0x004fc8000f8408ff */
[----:B------:R-:W-:-:S05]  /*ac60*/  LEA.HI.X R3, R4, UR13, R0, 0x1, P2 ;  /* 0x0000000d04037c11 */ /* 0x000fca00090f0c00 */
[----:B-1----:R1:W-:Y:S04]  /*ac70*/  @!P1 STG.E.128 desc[UR32][R2.64], R12 ;  /* 0x0000000c02009986 */ /* 0x0023e8000c101d20 */
[----:B------:R1:W-:Y:S02]  /*ac80*/  @!P0 STG.E.128 desc[UR32][R2.64+0x80], R8 ;  /* 0x0000800802008986 */ /* 0x0003e4000c101d20 */
.L_x_918:
[----:B------:R-:W-:Y:S05]  /*ac90*/  BSYNC.RECONVERGENT B0 ;  /* 0x0000000000007941 */ /* 0x000fea0003800200 */
.L_x_917:
[----:B------:R-:W-:Y:S01]  /*aca0*/  UIMAD UR15, UR15, UR8, URZ ;  /* 0x000000080f0f72a4 */ /* 0x000fe2000f8e02ff */
[----:B-1----:R-:W-:Y:S01]  /*acb0*/  IADD3 R2, P0, PT, R18, UR16, RZ ;  /* 0x0000001012027c10 */ /* 0x002fe2000ff1e0ff */
[----:B------:R-:W1:Y:S01]  /*acc0*/  LDS.128 R12, [R6+0x14000] ;  /* 0x01400000060c7984 */ /* 0x000e620000000c00 */
[----:B------:R-:W-:Y:S01]  /*acd0*/  BSSY.RECONVERGENT B0, `(.L_x_919) ;  /* 0x0000013000007945 */ /* 0x000fe20003800200 */
[----:B------:R-:W-:Y:S02]  /*ace0*/  UIMAD UR15, UR14, UR9, UR15 ;  /* 0x000000090e0f72a4 */ /* 0x000fe4000f8e020f */
[----:B------:R3:W1:Y:S04]  /*acf0*/  LDS.128 R8, [R6+0x18000] ;  /* 0x0180000006087984 */ /* 0x0006680000000c00 */
[----:B------:R-:W-:-:S03]  /*ad00*/  IADD3.X R3, PT, PT, R30, UR15, R19, P0, !PT ;  /* 0x0000000f1e037c10 */ /* 0x000fc600087fe413 */
[----:B---34-:R-:W-:-:S04]  /*ad10*/  IMAD.WIDE.U32 R6, R56, UR20, R2 ;  /* 0x0000001438067c25 */ /* 0x018fc8000f8e0002 */
        /* <DEDUP_REMOVED lines=12> */
[----:B-1----:R3:W-:Y:S04]  /*ade0*/  @!P1 STG.E.128 desc[UR32][R2.64], R12 ;  /* 0x0000000c02009986 */ /* 0x0027e8000c101d20 */
[----:B------:R3:W-:Y:S02]  /*adf0*/  @!P0 STG.E.128 desc[UR32][R2.64+0x80], R8 ;  /* 0x0000800802008986 */ /* 0x0007e4000c101d20 */
.L_x_920:
[----:B------:R-:W-:Y:S05]  /*ae00*/  BSYNC.RECONVERGENT B0 ;  /* 0x0000000000007941 */ /* 0x000fea0003800200 */
.L_x_919:
        /* <DEDUP_REMOVED lines=15> */
[----:B--2---:R4:W-:Y:S02]  /*af00*/  @!P0 STG.E.128 desc[UR32][R2.64+0x80], R32 ;  /* 0x0000802002008986 */ /* 0x0049e4000c101d20 */
.L_x_922:
[----:B------:R-:W-:Y:S05]  /*af10*/  BSYNC.RECONVERGENT B0 ;  /* 0x0000000000007941 */ /* 0x000fea0003800200 */
.L_x_921:
[----:B------:R-:W-:Y:S04]  /*af20*/  BSSY.RECONVERGENT B0, `(.L_x_923) ;  /* 0x0000010000007945 */ /* 0x000fe80003800200 */
[----:B------:R-:W-:Y:S05]  /*af30*/  @P5 BRA `(.L_x_924) ;  /* 0x0000000000385947 */ /* 0x000fea0003800000 */
[----:B------:R-:W5:Y:S01]  /*af40*/  LDCU UR12, c[0x0][0x440] ;  /* 0x00008800ff0c77ac */ /* 0x000f620008000800 */
[----:B---34-:R-:W-:Y:S01]  /*af50*/  MOV R3, R16 ;  /* 0x0000001000037202 */ /* 0x018fe20000000f00 */
[----:B------:R-:W-:Y:S01]  /*af60*/  IMAD R0, R23, UR8, RZ ;  /* 0x0000000817007c24 */ /* 0x000fe2000f8e02ff */
[----:B------:R-:W3:Y:S01]  /*af70*/  LDCU.64 UR10, c[0x0][0x568] ;  /* 0x0000ad00ff0a77ac */ /* 0x000ee20008000a00 */
[----:B------:R-:W-:Y:S02]  /*af80*/  IMAD.MOV.U32 R2, RZ, RZ, R6 ;  /* 0x000000ffff027224 */ /* 0x000fe400078e0006 */
[C---:B------:R-:W-:Y:S02]  /*af90*/  IMAD R0, R20.reuse, UR9, R0 ;  /* 0x0000000914007c24 */ /* 0x040fe4000f8e0200 */
[----:B------:R-:W-:-:S04]  /*afa0*/  IMAD.WIDE.U32 R4, R20, UR8, R2 ;  /* 0x0000000814047c25 */ /* 0x000fc8000f8e0002 */
[----:B------:R-:W-:Y:S01]  /*afb0*/  IMAD.IADD R0, R0, 0x1, R5 ;  /* 0x0000000100007824 */ /* 0x000fe200078e0205 */
[----:B-----5:R-:W-:Y:S02]  /*afc0*/  ISETP.GE.AND P1, PT, R237, UR12, PT ;  /* 0x0000000ced007c0c */ /* 0x020fe4000bf26270 */
[----:B------:R-:W-:Y:S02]  /*afd0*/  ISETP.GE.AND P0, PT, R238, UR12, PT ;  /* 0x0000000cee007c0c */ /* 0x000fe4000bf06270 */
[----:B---3--:R-:W-:-:S04]  /*afe0*/  LEA R2, P2, R4, UR10, 0x1 ;  /* 0x0000000a04027c11 */ /* 0x008fc8000f8408ff */
[----:B------:R-:W-:-:S05]  /*aff0*/  LEA.HI.X R3, R4, UR11, R0, 0x1, P2 ;  /* 0x0000000b04037c11 */ /* 0x000fca00090f0c00 */
[----:B------:R3:W-:Y:S04]  /*b000*/  @!P1 STG.E.128 desc[UR32][R2.64], R44 ;  /* 0x0000002c02009986 */ /* 0x0007e8000c101d20 */
[----:B------:R3:W-:Y:S02]  /*b010*/  @!P0 STG.E.128 desc[UR32][R2.64+0x80], R40 ;  /* 0x0000802802008986 */ /* 0x0007e4000c101d20 */
.L_x_924:
[----:B------:R-:W-:Y:S05]  /*b020*/  BSYNC.RECONVERGENT B0 ;  /* 0x0000000000007941 */ /* 0x000fea0003800200 */
.L_x_923:
        /* <DEDUP_REMOVED lines=15> */
.L_x_876:
[----:B------:R-:W-:Y:S05]  /*b120*/  BSYNC.RECONVERGENT B1 ;  /* 0x0000000000017941 */ /* 0x000fea0003800200 */
.L_x_846:
[----:B------:R-:W5:Y:S01]  /*b130*/  LDCU UR9, c[0x0][0x438] ;  /* 0x00008700ff0977ac */ /* 0x000f620008000800 */
[----:B------:R-:W1:Y:S01]  /*b140*/  LDCU UR10, c[0x0][0x370] ;  /* 0x00006e00ff0a77ac */ /* 0x000e620008000800 */
[----:B-----5:R-:W-:-:S04]  /*b150*/  UIADD3 UR9, UPT, UPT, UR9, 0x7f, URZ ;  /* 0x0000007f09097890 */ /* 0x020fc8000fffe0ff */
[----:B------:R-:W-:Y:S02]  /*b160*/  USHF.R.S32.HI UR8, URZ, 0x1f, UR9 ;  /* 0x0000001fff087899 */ /* 0x000fe40008011409 */
[----:B-1----:R-:W-:Y:S02]  /*b170*/  UIADD3 UR39, UPT, UPT, UR10, UR39, URZ ;  /* 0x000000270a277290 */ /* 0x002fe4000fffe0ff */
[----:B------:R-:W-:Y:S01]  /*b180*/  ULEA.HI UR8, UR8, UR9, URZ, 0x7 ;  /* 0x0000000908087291 */ /* 0x000fe2000f8f38ff */
[----:B------:R-:W-:-:S03]  /*b190*/  UMOV UR10, UR19 ;  /* 0x00000013000a7c82 */ /* 0x000fc60008000000 */
[----:B------:R-:W-:-:S04]  /*b1a0*/  USHF.R.S32.HI UR8, URZ, 0x7, UR8 ;  /* 0x00000007ff087899 */ /* 0x000fc80008011408 */
[----:B------:R-:W-:-:S09]  /*b1b0*/  UISETP.GE.AND UP0, UPT, UR39, UR8, UPT ;  /* 0x000000082700728c */ /* 0x000fd2000bf06270 */
[----:B------:R-:W-:Y:S05]  /*b1c0*/  BRA.U !UP0, `(.L_x_925) ;  /* 0xffffff5108507547 */ /* 0x000fea000b83ffff */
[----:B------:R-:W-:Y:S05]  /*b1d0*/  EXIT ;  /* 0x000000000000794d */ /* 0x000fea0003800000 */
.L_x_926:
        /* <DEDUP_REMOVED lines=10> */
.L_x_1262:


//--------------------- .text._ZN5flash44flash_bwd_dq_dk_dv_loop_seqk_parallel_kernelI23Flash_bwd_kernel_traitsILi128ELi64ELi128ELi8ELi2ELi4ELi2ELb0ELb0EN7cutlass6half_tE19Flash_kernel_traitsILi128ELi64ELi128ELi8ES3_EELb1ELb1ELb0ELb0ELb1ELb1ELb0EEEvNS_16Flash_bwd_paramsE --------------------------
	.section	.text._ZN5flash44flash_bwd_dq_dk_dv_loop_seqk_parallel_kernelI23Flash_bwd_kernel_traitsILi128ELi64ELi128ELi8ELi2ELi4ELi2ELb0ELb0EN7cutlass6half_tE19Flash_kernel_traitsILi128ELi64ELi128ELi8ES3_EELb1ELb1ELb0ELb0ELb1ELb1ELb0EEEvNS_16Flash_bwd_paramsE,"ax",@progbits
	.align	128
        .global         _ZN5flash44flash_bwd_dq_dk_dv_loop_seqk_parallel_kernelI23Flash_bwd_kernel_traitsILi128ELi64ELi128ELi8ELi2ELi4ELi2ELb0ELb0EN7cutlass6half_tE19Flash_kernel_traitsILi128ELi64ELi128ELi8ES3_EELb1ELb1ELb0ELb0ELb1ELb1ELb0EEEvNS_16Flash_bwd_paramsE
        .type           _ZN5flash44flash_bwd_dq_dk_dv_loop_seqk_parallel_kernelI23Flash_bwd_kernel_traitsILi128ELi64ELi128ELi8ELi2ELi4ELi2ELb0ELb0EN7cutlass6half_tE19Flash_kernel_traitsILi128ELi64ELi128ELi8ES3_EELb1ELb1ELb0ELb0ELb1ELb1ELb0EEEvNS_16Flash_bwd_paramsE,@function
        .size           _ZN5flash44flash_bwd_dq_dk_dv_loop_seqk_parallel_kernelI23Flash_bwd_kernel_traitsILi128ELi64ELi128ELi8ELi2ELi4ELi2ELb0ELb0EN7cutlass6half_tE19Flash_kernel_traitsILi128ELi64ELi128ELi8ES3_EELb1ELb1ELb0ELb0ELb1ELb1ELb0EEEvNS_16Flash_bwd_paramsE,(.L_x_1263 - _ZN5flash44flash_bwd_dq_dk_dv_loop_seqk_parallel_kernelI23Flash_bwd_kernel_traitsILi128ELi64ELi128ELi8ELi2ELi4ELi2ELb0ELb0EN7cutlass6half_tE19Flash_kernel_traitsILi128ELi64ELi128ELi8ES3_EELb1ELb1ELb0ELb0ELb1ELb1ELb0EEEvNS_16Flash_bwd_paramsE)
        .other          _ZN5flash44flash_bwd_dq_dk_dv_loop_seqk_parallel_kernelI23Flash_bwd_kernel_traitsILi128ELi64ELi128ELi8ELi2ELi4ELi2ELb0ELb0EN7cutlass6half_tE19Flash_kernel_traitsILi128ELi64ELi128ELi8ES3_EELb1ELb1ELb0ELb0ELb1ELb1ELb0EEEvNS_16Flash_bwd_paramsE,@"STO_CUDA_ENTRY STV_DEFAULT"
_ZN5flash44flash_bwd_dq_dk_dv_loop_seqk_parallel_kernelI23Flash_bwd_kernel_traitsILi128ELi64ELi128ELi8ELi2ELi4ELi2ELb0ELb0EN7cutlass6half_tE19Flash_kernel_traitsILi128ELi64ELi128ELi8ES3_EELb1ELb1ELb0ELb0ELb1ELb1ELb0EEEvNS_16Flash_bwd_paramsE:
.text._ZN5flash44flash_bwd_dq_dk_dv_loop_seqk_parallel_kernelI23Flash_bwd_kernel_traitsILi128ELi64ELi128ELi8ELi2ELi4ELi2ELb0ELb0EN7cutlass6half_tE19Flash_kernel_traitsILi128ELi64ELi128ELi8ES3_EELb1ELb1ELb0ELb0ELb1ELb1ELb0EEEvNS_16Flash_bwd_paramsE:
        /* <DEDUP_REMOVED lines=35> */
.L_x_934:
[----:B------:R-:W-:Y:S01]  /*0230*/  @UP4 ULEA UR6, UP1, UR27, UR10, 0x2 ;  /* 0x0000000a1b064291 */ /* 0x000fe2000f8210ff */
[----:B------:R-:W-:Y:S01]  /*0240*/  PLOP3.LUT P1, PT, PT, PT, UP4, 0x80, 0x8 ;  /* 0x000000000008781c */ /* 0x000fe20003f2f048 */
[----:B------:R-:W-:Y:S01]  /*0250*/  @UP3 ULEA UR4, UP0, UR27, UR8, 0x2 ;  /* 0x000000081b043291 */ /* 0x000fe2000f8010ff */
[----:B------:R-:W-:Y:S01]  /*0260*/  PLOP3.LUT P0, PT, PT, PT, UP3, 0x80, 0x8 ;  /* 0x000000000008781c */ /* 0x000fe20003f0f038 */
[----:B------:R-:W-:Y:S02]  /*0270*/  @UP4 ULEA.HI.X UR7, UR27, UR11, URZ, 0x2, UP1 ;  /* 0x0000000b1b074291 */ /* 0x000fe400088f14ff */
[----:B------:R-:W-:Y:S01]  /*0280*/  @UP3 ULEA.HI.X UR5, UR27, UR9, URZ, 0x2, UP0 ;  /* 0x000000091b053291 */ /* 0x000fe200080f14ff */
[----:B-1----:R-:W-:Y:S02]  /*0290*/  IMAD.U32 R4, RZ, RZ, UR6 ;  /* 0x00000006ff047e24 */ /* 0x002fe4000f8e00ff */
        /* <DEDUP_REMOVED lines=64> */
.L_x_928:
[----:B------:R-:W1:Y:S01]  /*06a0*/  LDCU UR36, c[0x0][0x3e0] ;  /* 0x00007c00ff2477ac */ /* 0x000e620008000800 */
[----:B------:R-:W2:Y:S01]  /*06b0*/  LDCU UR43, c[0x0][0x444] ;  /* 0x00008880ff2b77ac */ /* 0x000ea20008000800 */
[----:B-1----:R-:W-:-:S04]  /*06c0*/  UIMAD UR36, UR27, UR36, UR26 ;  /* 0x000000241b2472a4 */ /* 0x002fc8000f8e021a */
[----:B--2---:R-:W-:-:S12]  /*06d0*/  UIMAD UR36, UR36, UR43, URZ ;  /* 0x0000002b242472a4 */ /* 0x004fd8000f8e02ff */
.L_x_929:
        /* <DEDUP_REMOVED lines=13> */
[----:B------:R-:W-:Y:S01]  /*07b0*/  USHF.R.S32.HI UR18, URZ, 0x1f, UR41 ;  /* 0x0000001fff127899 */ /* 0x000fe20008011429 */
[----:B------:R-:W-:Y:S01]  /*07c0*/  CS2R R150, SRZ ;  /* 0x0000000000967805 */ /* 0x000fe2000001ff00 */
[----:B------:R-:W-:Y:S01]  /*07d0*/  UIADD3 UR19, UP0, UPT, UR34, UR41, URZ ;  /* 0x0000002922137290 */ /* 0x000fe2000ff1e0ff */
[----:B------:R-:W-:Y:S01]  /*07e0*/  CS2R R148, SRZ ;  /* 0x0000000000947805 */ /* 0x000fe2000001ff00 */
[----:B------:R-:W3:Y:S01]  /*07f0*/  LDCU.64 UR12, c[0x0][0x3a0] ;  /* 0x00007400ff0c77ac */ /* 0x000ee20008000a00 */
[----:B------:R-:W-:Y:S01]  /*0800*/  CS2R R142, SRZ ;  /* 0x00000000008e7805 */ /* 0x000fe2000001ff00 */
[----:B--2---:R-:W-:Y:S01]  /*0810*/  IMAD.U32 R8, RZ, RZ, UR16 ;  /* 0x00000010ff087e24 */ /* 0x004fe2000f8e00ff */
[----:B------:R-:W2:Y:S01]  /*0820*/  LDC.64 R34, c[0x0][0x598] ;  /* 0x00016600ff227b82 */ /* 0x000ea20000000a00 */
[----:B------:R-:W-:Y:S01]  /*0830*/  ULEA.HI.X.SX32 UR18, UR34, UR18, 0x1, UP0 ;  /* 0x0000001222127291 */ /* 0x000fe200080f0eff */
[----:B------:R-:W-:Y:S01]  /*0840*/  IMAD.U32 R10, RZ, RZ, UR17 ;  /* 0x00000011ff0a7e24 */ /* 0x000fe2000f8e00ff */
[----:B------:R-:W1:Y:S01]  /*0850*/  LDCU.64 UR4, c[0x0][0x3a8] ;  /* 0x00007500ff0477ac */ /* 0x000e620008000a00 */
[----:B----4-:R-:W-:Y:S01]  /*0860*/  IMAD.U32 R4, RZ, RZ, UR14 ;  /* 0x0000000eff047e24 */ /* 0x010fe2000f8e00ff */
[----:B------:R-:W-:-:S02]  /*0870*/  CS2R R140, SRZ ;  /* 0x00000000008c7805 */ /* 0x000fc4000001ff00 */
[----:B------:R-:W-:Y:S01]  /*0880*/  CS2R R146, SRZ ;  /* 0x0000000000927805 */ /* 0x000fe2000001ff00 */
[----:B------:R-:W-:Y:S01]  /*0890*/  UIMAD UR16, UR18, UR14, URZ ;  /* 0x0000000e121072a4 */ /* 0x000fe2000f8e02ff */
[----:B-----5:R-:W-:Y:S01]  /*08a0*/  IMAD.U32 R6, RZ, RZ, UR6 ;  /* 0x00000006ff067e24 */ /* 0x020fe2000f8e00ff */
[----:B------:R-:W-:Y:S01]  /*08b0*/  UIMAD UR18, UR18, UR6, URZ ;  /* 0x00000006121272a4 */ /* 0x000fe2000f8e02ff */
[----:B------:R-:W-:Y:S01]  /*08c0*/  CS2R R144, SRZ ;  /* 0x0000000000907805 */ /* 0x000fe2000001ff00 */
[----:B------:R-:W-:Y:S01]  /*08d0*/  UIMAD UR16, UR19, UR15, UR16 ;  /* 0x0000000f131072a4 */ /* 0x000fe2000f8e0210 */
[----:B-1----:R-:W-:Y:S01]  /*08e0*/  IMAD.SHL.U32 R241, R218, 0x8, RZ ;  /* 0x00000008daf17824 */ /* 0x002fe200078e00ff */
[--C-:B------:R-:W-:Y:S01]  /*08f0*/  SHF.R.U32.HI R164, RZ, 0x1, R218.reuse ;  /* 0x00000001ffa47819 */ /* 0x100fe200000116da */
[----:B------:R-:W-:Y:S01]  /*0900*/  UIMAD UR18, UR19, UR7, UR18 ;  /* 0x00000007131272a4 */ /* 0x000fe2000f8e0212 */
[----:B------:R-:W-:Y:S01]  /*0910*/  SHF.R.U32.HI R242, RZ, 0x2, R218 ;  /* 0x00000002fff27819 */ /* 0x000fe200000116da */
[----:B------:R-:W-:Y:S01]  /*0920*/  USHF.L.U32 UR17, UR14, 0x6, URZ ;  /* 0x000000060e117899 */ /* 0x000fe200080006ff */
[----:B------:R-:W-:Y:S01]  /*0930*/  LOP3.LUT R214, R241, 0x38, RZ, 0xc0, !PT ;  /* 0x00000038f1d67812 */ /* 0x000fe200078ec0ff */
[----:B------:R-:W-:Y:S01]  /*0940*/  UIADD3 UR44, UPT, UPT, UR39, -0x1, URZ ;  /* 0xffffffff272c7890 */ /* 0x000fe2000fffe0ff */
[----:B------:R-:W-:-:S02]  /*0950*/  LOP3.LUT R9, R164, 0x10, RZ, 0xc0, !PT ;  /* 0x00000010a4097812 */ /* 0x000fc400078ec0ff */
[----:B------:R-:W-:Y:S01]  /*0960*/  CS2R R138, SRZ ;  /* 0x00000000008a7805 */ /* 0x000fe2000001ff00 */
[----:B------:R-:W-:Y:S01]  /*0970*/  IMAD.U32 R11, RZ, RZ, UR4 ;  /* 0x00000004ff0b7e24 */ /* 0x000fe2000f8e00ff */
[----:B------:R-:W-:Y:S01]  /*0980*/  SHF.R.U32.HI R207, RZ, 0x3, R218 ;  /* 0x00000003ffcf7819 */ /* 0x000fe200000116da */
[----:B------:R-:W-:Y:S01]  /*0990*/  IMAD.MOV.U32 R2, RZ, RZ, R214 ;  /* 0x000000ffff027224 */ /* 0x000fe200078e00d6 */
[----:B------:R-:W-:Y:S01]  /*09a0*/  LOP3.LUT R242, R9, 0x7, R242, 0xf8, !PT ;  /* 0x0000000709f27812 */ /* 0x000fe200078ef8f2 */
[----:B------:R-:W-:Y:S01]  /*09b0*/  USHF.L.U32 UR46, UR44, 0x6, URZ ;  /* 0x000000062c2e7899 */ /* 0x000fe200080006ff */
[----:B------:R-:W-:Y:S01]  /*09c0*/  LOP3.LUT R248, R218, 0x1f, RZ, 0xc0, !PT ;  /* 0x0000001fdaf87812 */ /* 0x000fe200078ec0ff */
[--C-:B------:R-:W-:Y:S01]  /*09d0*/  IMAD.WIDE.U32 R6, R6, UR19, R2.reuse ;  /* 0x0000001306067c25 */ /* 0x100fe2000f8e0002 */
[----:B------:R-:W-:Y:S01]  /*09e0*/  ULOP3.LUT UR44, UR44, 0x80000001, URZ, 0xc0, !UPT ;  /* 0x800000012c2c7892 */ /* 0x000fe2000f8ec0ff */
[----:B------:R-:W-:Y:S01]  /*09f0*/  CS2R R136, SRZ ;  /* 0x0000000000887805 */ /* 0x000fe2000001ff00 */
[----:B------:R-:W-:Y:S01]  /*0a00*/  USHF.R.S32.HI UR45, URZ, 0x1f, UR46 ;  /* 0x0000001fff2d7899 */ /* 0x000fe2000801142e */
[--C-:B------:R-:W-:Y:S01]  /*0a10*/  IMAD.WIDE.U32 R4, R4, UR19, R2.reuse ;  /* 0x0000001304047c25 */ /* 0x100fe2000f8e0002 */
[----:B------:R-:W-:Y:S01]  /*0a20*/  UISETP.NE.AND UP0, UPT, UR44, 0x1, UPT ;  /* 0x000000012c00788c */ /* 0x000fe2000bf05270 */
[----:B------:R-:W-:Y:S01]  /*0a30*/  CS2R R134, SRZ ;  /* 0x0000000000867805 */ /* 0x000fe2000001ff00 */
[----:B------:R-:W-:Y:S01]  /*0a40*/  UIADD3 UR38, UPT, UPT, UR46, UR38, URZ ;  /* 0x000000262e267290 */ /* 0x000fe2000fffe0ff */
[----:B------:R-:W-:Y:S01]  /*0a50*/  IMAD.WIDE.U32 R8, R8, UR27, R2 ;  /* 0x0000001b08087c25 */ /* 0x000fe2000f8e0002 */
[----:B------:R-:W-:Y:S01]  /*0a60*/  UIADD3 UR36, UPT, UPT, UR46, UR36, URZ ;  /* 0x000000242e247290 */ /* 0x000fe2000fffe0ff */
[----:B------:R-:W-:-:S02]  /*0a70*/  CS2R R132, SRZ ;  /* 0x0000000000847805 */ /* 0x000fc4000001ff00 */
[----:B------:R-:W-:Y:S01]  /*0a80*/  CS2R R126, SRZ ;  /* 0x00000000007e7805 */ /* 0x000fe2000001ff00 */
[----:B------:R-:W-:Y:S01]  /*0a90*/  VIADD R3, R7, UR18 ;  /* 0x0000001207037c36 */ /* 0x000fe20008000000 */
[----:B------:R-:W1:Y:S01]  /*0aa0*/  LDCU.64 UR18, c[0x0][0x3d0] ;  /* 0x00007a00ff1277ac */ /* 0x000e620008000a00 */
[----:B------:R-:W-:Y:S01]  /*0ab0*/  VIADD R5, R5, UR16 ;  /* 0x0000001005057c36 */ /* 0x000fe20008000000 */
[----:B------:R-:W-:Y:S01]  /*0ac0*/  CS2R R124, SRZ ;  /* 0x00000000007c7805 */ /* 0x000fe2000001ff00 */
[----:B---3--:R-:W-:Y:S01]  /*0ad0*/  IMAD.U32 R7, RZ, RZ, UR12 ;  /* 0x0000000cff077e24 */ /* 0x008fe2000f8e00ff */
[----:B------:R-:W-:Y:S01]  /*0ae0*/  USHF.L.U64.HI UR16, UR14, 0x6, UR15 ;  /* 0x000000060e107899 */ /* 0x000fe2000801020f */
[----:B------:R-:W-:Y:S01]  /*0af0*/  IMAD.MOV.U32 R2, RZ, RZ, R6 ;  /* 0x000000ffff027224 */ /* 0x000fe200078e0006 */
[----:B------:R-:W-:Y:S01]  /*0b00*/  CS2R R130, SRZ ;  /* 0x0000000000827805 */ /* 0x000fe2000001ff00 */
[----:B------:R-:W-:Y:S01]  /*0b10*/  IMAD.WIDE.U32 R4, R7, UR27, R4 ;  /* 0x0000001b07047c25 */ /* 0x000fe2000f8e0004 */
[----:B------:R-:W-:-:S02]  /*0b20*/  CS2R R128, SRZ ;  /* 0x0000000000807805 */ /* 0x000fc4000001ff00 */
[----:B------:R-:W-:Y:S02]  /*0b30*/  CS2R R122, SRZ ;  /* 0x00000000007a7805 */ /* 0x000fe4000001ff00 */
[----:B------:R-:W-:Y:S01]  /*0b40*/  CS2R R120, SRZ ;  /* 0x0000000000787805 */ /* 0x000fe2000001ff00 */
[----:B------:R-:W-:Y:S01]  /*0b50*/  IMAD.U32 R7, RZ, RZ, UR5 ;  /* 0x00000005ff077e24 */ /* 0x000fe2000f8e00ff */
[----:B------:R-:W3:Y:S01]  /*0b60*/  LDCU.64 UR4, c[0x0][0x3d8] ;  /* 0x00007b00ff0477ac */ /* 0x000ee20008000a00 */
[----:B------:R-:W-:Y:S01]  /*0b70*/  IMAD.U32 R6, RZ, RZ, UR13 ;  /* 0x0000000dff067e24 */ /* 0x000fe2000f8e00ff */
[----:B------:R-:W-:Y:S01]  /*0b80*/  CS2R R118, SRZ ;  /* 0x0000000000767805 */ /* 0x000fe2000001ff00 */
[----:B------:R-:W-:Y:S01]  /*0b90*/  IMAD.WIDE.U32 R2, R11, UR27, R2 ;  /* 0x0000001b0b027c25 */ /* 0x000fe2000f8e0002 */
[----:B------:R-:W4:Y:S01]  /*0ba0*/  LDCU.64 UR12, c[0x0][0x388] ;  /* 0x00007100ff0c77ac */ /* 0x000f220008000a00 */
[----:B------:R-:W-:Y:S02]  /*0bb0*/  CS2R R116, SRZ ;  /* 0x0000000000747805 */ /* 0x000fe4000001ff00 */
[----:B------:R-:W-:Y:S01]  /*0bc0*/  CS2R R110, SRZ ;  /* 0x00000000006e7805 */ /* 0x000fe2000001ff00 */
[----:B------:R-:W-:Y:S01]  /*0bd0*/  IMAD R5, R6, UR27, R5 ;  /* 0x0000001b06057c24 */ /* 0x000fe2000f8e0205 */
[----:B------:R-:W-:Y:S01]  /*0be0*/  CS2R R108, SRZ ;  /* 0x00000000006c7805 */ /* 0x000fe2000001ff00 */
[----:B-1----:R-:W-:Y:S01]  /*0bf0*/  IMAD R6, R14, UR18, RZ ;  /* 0x000000120e067c24 */ /* 0x002fe2000f8e02ff */
[----:B------:R-:W-:Y:S01]  /*0c00*/  CS2R R114, SRZ ;  /* 0x0000000000727805 */ /* 0x000fe2000001ff00 */
[----:B------:R-:W-:Y:S01]  /*0c10*/  IMAD.MOV.U32 R20, RZ, RZ, R8 ;  /* 0x000000ffff147224 */ /* 0x000fe200078e0008 */
[----:B------:R-:W-:Y:S01]  /*0c20*/  CS2R R112, SRZ ;  /* 0x0000000000707805 */ /* 0x000fe2000001ff00 */
[----:B------:R-:W-:Y:S01]  /*0c30*/  IMAD R3, R7, UR27, R3 ;  /* 0x0000001b07037c24 */ /* 0x000fe2000f8e0203 */
[----:B------:R-:W-:Y:S01]  /*0c40*/  CS2R R106, SRZ ;  /* 0x00000000006a7805 */ /* 0x000fe2000001ff00 */
[----:B------:R-:W-:Y:S01]  /*0c50*/  IMAD R16, R0, UR19, R6 ;  /* 0x0000001300107c24 */ /* 0x000fe2000f8e0206 */
[----:B------:R-:W-:Y:S01]  /*0c60*/  CS2R R104, SRZ ;  /* 0x0000000000687805 */ /* 0x000fe2000001ff00 */
[----:B------:R-:W-:Y:S01]  /*0c70*/  IMAD.U32 R6, RZ, RZ, UR17 ;  /* 0x00000011ff067e24 */ /* 0x000fe2000f8e00ff */
[----:B------:R-:W-:Y:S01]  /*0c80*/  USHF.L.U64.HI UR17, UR6, 0x6, UR7 ;  /* 0x0000000606117899 */ /* 0x000fe20008010207 */
[----:B---3--:R-:W-:Y:S01]  /*0c90*/  IMAD R8, R14, UR4, RZ ;  /* 0x000000040e087c24 */ /* 0x008fe2000f8e02ff */
[----:B------:R-:W-:Y:S01]  /*0ca0*/  CS2R R102, SRZ ;  /* 0x0000000000667805 */ /* 0x000fe2000001ff00 */
[----:B------:R-:W-:Y:S01]  /*0cb0*/  IMAD.U32 R7, RZ, RZ, UR16 ;  /* 0x00000010ff077e24 */ /* 0x000fe2000f8e00ff */
[----:B------:R-:W-:Y:S01]  /*0cc0*/  USHF.L.U32 UR16, UR14, 0x5, URZ ;  /* 0x000000050e107899 */ /* 0x000fe200080006ff */
[----:B------:R-:W-:Y:S01]  /*0cd0*/  IMAD R17, R0, UR5, R8 ;  /* 0x0000000500117c24 */ /* 0x000fe2000f8e0208 */
[----:B------:R-:W-:Y:S01]  /*0ce0*/  USHF.L.U32 UR5, UR6, 0x6, URZ ;  /* 0x0000000606057899 */ /* 0x000fe200080006ff */
[----:B------:R-:W-:Y:S01]  /*0cf0*/  IMAD R21, R10, UR27, R9 ;  /* 0x0000001b0a157c24 */ /* 0x000fe2000f8e0209 */
[----:B------:R-:W-:Y:S01]  /*0d00*/  CS2R R100, SRZ ;  /* 0x0000000000647805 */ /* 0x000fe2000001ff00 */
[----:B------:R-:W-:Y:S01]  /*0d10*/  IMAD.WIDE.U32 R12, R0, UR18, R4 ;  /* 0x00000012000c7c25 */ /* 0x000fe2000f8e0004 */
[----:B------:R-:W1:Y:S01]  /*0d20*/  LDCU.64 UR18, c[0x0][0x3c8] ;  /* 0x00007900ff1277ac */ /* 0x000e620008000a00 */
[----:B------:R-:W-:-:S02]  /*0d30*/  CS2R R94, SRZ ;  /* 0x00000000005e7805 */ /* 0x000fc4000001ff00 */
[----:B------:R-:W-:Y:S01]  /*0d40*/  CS2R R92, SRZ ;  /* 0x00000000005c7805 */ /* 0x000fe2000001ff00 */
[----:B------:R-:W-:Y:S01]  /*0d50*/  IMAD.WIDE.U32 R10, R0, UR4, R2 ;  /* 0x00000004000a7c25 */ /* 0x000fe2000f8e0002 */
[----:B------:R-:W-:Y:S01]  /*0d60*/  USHF.L.U64.HI UR4, UR14, 0x5, UR15 ;  /* 0x000000050e047899 */ /* 0x000fe2000801020f */
[----:B------:R-:W-:Y:S02]  /*0d70*/  CS2R R98, SRZ ;  /* 0x0000000000627805 */ /* 0x000fe4000001ff00 */
[----:B------:R-:W-:Y:S01]  /*0d80*/  CS2R R96, SRZ ;  /* 0x0000000000607805 */ /* 0x000fe2000001ff00 */
[C---:B------:R-:W-:Y:S01]  /*0d90*/  IMAD.WIDE.U32 R4, R207.reuse, UR14, R6 ;  /* 0x0000000ecf047c25 */ /* 0x040fe2000f8e0006 */
[----:B------:R-:W-:Y:S02]  /*0da0*/  CS2R R90, SRZ ;  /* 0x00000000005a7805 */ /* 0x000fe4000001ff00 */
[----:B------:R-:W-:Y:S02]  /*0db0*/  CS2R R88, SRZ ;  /* 0x0000000000587805 */ /* 0x000fe4000001ff00 */
[----:B------:R-:W-:Y:S01]  /*0dc0*/  CS2R R86, SRZ ;  /* 0x0000000000567805 */ /* 0x000fe2000001ff00 */
[----:B------:R-:W-:Y:S01]  /*0dd0*/  IMAD R33, R207, UR15, RZ ;  /* 0x0000000fcf217c24 */ /* 0x000fe2000f8e02ff */
[C---:B------:R-:W-:Y:S01]  /*0de0*/  IADD3 R15, P6, PT, R12.reuse, R4, RZ ;  /* 0x000000040c0f7210 */ /* 0x040fe20007fde0ff */
[----:B------:R-:W-:Y:S01]  /*0df0*/  IMAD.U32 R2, RZ, RZ, UR5 ;  /* 0x00000005ff027e24 */ /* 0x000fe2000f8e00ff */
[----:B------:R-:W-:Y:S01]  /*0e00*/  IADD3 R23, P5, P4, R12, UR16, R4 ;  /* 0x000000100c177c10 */ /* 0x000fe2000fcbe004 */
[----:B------:R-:W-:Y:S01]  /*0e10*/  IMAD.IADD R0, R33, 0x1, R5 ;  /* 0x0000000121007824 */ /* 0x000fe200078e0205 */
[----:B------:R-:W-:Y:S01]  /*0e20*/  USHF.L.U64.HI UR15, UR6, 0x5, UR7 ;  /* 0x00000005060f7899 */ /* 0x000fe20008010207 */
[----:B------:R-:W-:Y:S01]  /*0e30*/  IMAD.U32 R4, RZ, RZ, UR16 ;  /* 0x00000010ff047e24 */ /* 0x000fe2000f8e00ff */
[----:B------:R-:W-:Y:S01]  /*0e40*/  USHF.L.U32 UR5, UR6, 0x5, URZ ;  /* 0x0000000506057899 */ /* 0x000fe200080006ff */
[----:B------:R-:W-:Y:S01]  /*0e50*/  IMAD.U32 R5, RZ, RZ, UR4 ;  /* 0x00000004ff057e24 */ /* 0x000fe2000f8e00ff */
[----:B------:R-:W-:Y:S01]  /*0e60*/  CS2R R84, SRZ ;  /* 0x0000000000547805 */ /* 0x000fe2000001ff00 */
[----:B------:R-:W-:Y:S01]  /*0e70*/  IMAD.U32 R3, RZ, RZ, UR17 ;  /* 0x00000011ff037e24 */ /* 0x000fe2000f8e00ff */
[----:B------:R-:W3:Y:S01]  /*0e80*/  LDCU.64 UR16, c[0x0][0x398] ;  /* 0x00007300ff1077ac */ /* 0x000ee20008000a00 */
[----:B------:R-:W-:Y:S01]  /*0e90*/  IMAD.WIDE.U32 R8, R207, UR14, R4 ;  /* 0x0000000ecf087c25 */ /* 0x000fe2000f8e0004 */
[----:B------:R-:W-:-:S02]  /*0ea0*/  CS2R R78, SRZ ;  /* 0x00000000004e7805 */ /* 0x000fc4000001ff00 */
[----:B------:R-:W-:Y:S02]  /*0eb0*/  CS2R R76, SRZ ;  /* 0x00000000004c7805 */ /* 0x000fe4000001ff00 */
[----:B------:R-:W-:Y:S01]  /*0ec0*/  CS2R R82, SRZ ;  /* 0x0000000000527805 */ /* 0x000fe2000001ff00 */
[----:B------:R-:W-:Y:S01]  /*0ed0*/  IMAD.U32 R6, RZ, RZ, UR5 ;  /* 0x00000005ff067e24 */ /* 0x000fe2000f8e00ff */
[----:B------:R-:W-:Y:S01]  /*0ee0*/  IADD3 R8, P3, PT, R12, R8, RZ ;  /* 0x000000080c087210 */ /* 0x000fe20007f7e0ff */
[----:B------:R-:W-:Y:S01]  /*0ef0*/  IMAD.U32 R7, RZ, RZ, UR15 ;  /* 0x0000000fff077e24 */ /* 0x000fe2000f8e00ff */
[----:B------:R-:W-:Y:S01]  /*0f00*/  CS2R R80, SRZ ;  /* 0x0000000000507805 */ /* 0x000fe2000001ff00 */
[C---:B------:R-:W-:Y:S01]  /*0f10*/  IMAD R36, R207.reuse, UR7, RZ ;  /* 0x00000007cf247c24 */ /* 0x040fe2000f8e02ff */
[----:B------:R-:W-:Y:S01]  /*0f20*/  CS2R R74, SRZ ;  /* 0x00000000004a7805 */ /* 0x000fe2000001ff00 */
[----:B------:R-:W-:Y:S01]  /*0f30*/  IMAD.WIDE.U32 R2, R207, UR6, R2 ;  /* 0x00000006cf027c25 */ /* 0x000fe2000f8e0002 */
[----:B------:R-:W-:-:S02]  /*0f40*/  CS2R R72, SRZ ;  /* 0x0000000000487805 */ /* 0x000fc4000001ff00 */
[----:B------:R-:W-:Y:S02]  /*0f50*/  CS2R R70, SRZ ;  /* 0x0000000000467805 */ /* 0x000fe4000001ff00 */
[----:B------:R-:W-:Y:S01]  /*0f60*/  CS2R R68, SRZ ;  /* 0x0000000000447805 */ /* 0x000fe2000001ff00 */
[----:B------:R-:W-:Y:S01]  /*0f70*/  IMAD.IADD R5, R13, 0x1, R16 ;  /* 0x000000010d057824 */ /* 0x000fe200078e0210 */
[C---:B------:R-:W-:Y:S01]  /*0f80*/  IADD3 R13, P1, P0, R10.reuse, UR5, R2 ;  /* 0x000000050a0d7c10 */ /* 0x040fe2000f83e002 */
[----:B------:R-:W-:Y:S01]  /*0f90*/  IMAD.WIDE.U32 R6, R207, UR6, R6 ;  /* 0x00000006cf067c25 */ /* 0x000fe2000f8e0006 */
[----:B------:R-:W-:Y:S02]  /*0fa0*/  IADD3 R25, P2, PT, R10, R2, RZ ;  /* 0x000000020a197210 */ /* 0x000fe40007f5e0ff */
[----:B------:R-:W-:Y:S02]  /*0fb0*/  CS2R R62, SRZ ;  /* 0x00000000003e7805 */ /* 0x000fe4000001ff00 */
[----:B------:R-:W-:Y:S01]  /*0fc0*/  IADD3.X R19, PT, PT, R5, R33, R9, P3, !PT ;  /* 0x0000002105137210 */ /* 0x000fe20001ffe409 */
[----:B------:R-:W-:Y:S01]  /*0fd0*/  IMAD.IADD R14, R36, 0x1, R3 ;  /* 0x00000001240e7824 */ /* 0x000fe200078e0203 */
[----:B------:R-:W-:Y:S01]  /*0fe0*/  IADD3 R9, P3, PT, R10, R6, RZ ;  /* 0x000000060a097210 */ /* 0x000fe20007f7e0ff */
[----:B------:R-:W-:Y:S01]  /*0ff0*/  IMAD.IADD R3, R11, 0x1, R17 ;  /* 0x000000010b037824 */ /* 0x000fe200078e0211 */
[----:B------:R-:W-:Y:S01]  /*1000*/  IADD3.X R24, PT, PT, R5, UR4, R0, P5, P4 ;  /* 0x0000000405187c10 */ /* 0x000fe2000afe8400 */
[----:B------:R-:W-:Y:S01]  /*1010*/  IMAD.X R11, R0, 0x1, R5, P6 ;  /* 0x00000001000b7824 */ /* 0x000fe200030e0605 */
[----:B------:R-:W5:Y:S01]  /*1020*/  LDCU.64 UR4, c[0x0][0x390] ;  /* 0x00007200ff0477ac */ /* 0x000f620008000a00 */
[C---:B------:R-:W-:Y:S01]  /*1030*/  IMAD R0, R30.reuse, UR45, RZ ;  /* 0x0000002d1e007c24 */ /* 0x040fe2000f8e02ff */
[C---:B------:R-:W-:Y:S01]  /*1040*/  IADD3.X R27, PT, PT, R3.reuse, UR15, R14, P1, P0 ;  /* 0x0000000f031b7c10 */ /* 0x040fe20008fe040e */
[----:B------:R-:W-:Y:S01]  /*1050*/  IMAD.MOV.U32 R4, RZ, RZ, R12 ;  /* 0x000000ffff047224 */ /* 0x000fe200078e000c */
[----:B------:R-:W-:Y:S01]  /*1060*/  IADD3.X R12, PT, PT, R3, R36, R7, P3, !PT ;  /* 0x00000024030c7210 */ /* 0x000fe20001ffe407 */
[----:B------:R-:W-:Y:S01]  /*1070*/  IMAD.WIDE.U32 R6, R30, UR46, RZ ;  /* 0x0000002e1e067c25 */ /* 0x000fe2000f8e00ff */
[----:B----4-:R-:W-:-:S02]  /*1080*/  LEA R18, P1, R8, UR12, 0x1 ;  /* 0x0000000c08127c11 */ /* 0x010fc4000f8208ff */
[----:B------:R-:W-:Y:S02]  /*1090*/  CS2R R60, SRZ ;  /* 0x00000000003c7805 */ /* 0x000fe4000001ff00 */
[----:B------:R-:W-:Y:S01]  /*10a0*/  LEA R16, P0, R15, UR12, 0x1 ;  /* 0x0000000c0f107c11 */ /* 0x000fe2000f8008ff */
[----:B------:R-:W-:Y:S01]  /*10b0*/  IMAD R0, R31, UR46, R0 ;  /* 0x0000002e1f007c24 */ /* 0x000fe2000f8e0200 */
[----:B------:R-:W-:Y:S01]  /*10c0*/  LOP3.LUT R6, R6, R214, RZ, 0xfc, !PT ;  /* 0x000000d606067212 */ /* 0x000fe200078efcff */
[----:B------:R-:W-:Y:S01]  /*10d0*/  IMAD.X R32, R14, 0x1, R3, P2 ;  /* 0x000000010e207824 */ /* 0x000fe200010e0603 */
[----:B------:R-:W-:Y:S01]  /*10e0*/  LEA.HI.X R19, R8, UR13, R19, 0x1, P1 ;  /* 0x0000000d08137c11 */ /* 0x000fe200088f0c13 */
[----:B------:R-:W-:Y:S01]  /*10f0*/  IMAD.IADD R7, R7, 0x1, R0 ;  /* 0x0000000107077824 */ /* 0x000fe200078e0200 */
[----:B------:R-:W-:Y:S01]  /*1100*/  LEA.HI.X R17, R15, UR13, R11, 0x1, P0 ;  /* 0x0000000d0f117c11 */ /* 0x000fe200080f0c0b */
[----:B---3--:R-:W-:Y:S01]  /*1110*/  IMAD.U32 R0, RZ, RZ, UR16 ;  /* 0x00000010ff007e24 */ /* 0x008fe2000f8e00ff */
[----:B------:R-:W-:Y:S01]  /*1120*/  LEA R14, P1, R23, UR12, 0x1 ;  /* 0x0000000c170e7c11 */ /* 0x000fe2000f8208ff */
[----:B------:R-:W-:Y:S01]  /*1130*/  IMAD R8, R28, UR45, RZ ;  /* 0x0000002d1c087c24 */ /* 0x000fe2000f8e02ff */
[----:B-----5:R-:W-:Y:S01]  /*1140*/  LEA R22, P0, R9, UR4, 0x1 ;  /* 0x0000000409167c11 */ /* 0x020fe2000f8008ff */
[----:B------:R-:W-:Y:S01]  /*1150*/  IMAD.WIDE.U32 R6, R0, UR27, R6 ;  /* 0x0000001b00067c25 */ /* 0x000fe2000f8e0006 */
[----:B------:R-:W-:-:S02]  /*1160*/  LEA.HI.X R15, R23, UR13, R24, 0x1, P1 ;  /* 0x0000000d170f7c11 */ /* 0x000fc400088f0c18 */
[----:B------:R-:W-:Y:S02]  /*1170*/  CS2R R66, SRZ ;  /* 0x0000000000427805 */ /* 0x000fe4000001ff00 */
[----:B------:R-:W-:Y:S01]  /*1180*/  LEA.HI.X R23, R9, UR5, R12, 0x1, P0 ;  /* 0x0000000509177c11 */ /* 0x000fe200080f0c0c */
[----:B------:R-:W-:Y:S01]  /*1190*/  IMAD.U32 R0, RZ, RZ, UR17 ;  /* 0x00000011ff007e24 */ /* 0x000fe2000f8e00ff */
[C---:B------:R-:W-:Y:S01]  /*11a0*/  LEA R26, P0, R13.reuse, UR4, 0x1 ;  /* 0x000000040d1a7c11 */ /* 0x040fe2000f8008ff */
[----:B------:R-:W-:Y:S01]  /*11b0*/  IMAD.MOV.U32 R2, RZ, RZ, R10 ;  /* 0x000000ffff027224 */ /* 0x000fe200078e000a */
[----:B------:R-:W-:Y:S01]  /*11c0*/  ISETP.NE.AND P2, PT, RZ, UR42, PT ;  /* 0x0000002aff007c0c */ /* 0x000fe2000bf45270 */
[----:B------:R-:W-:Y:S01]  /*11d0*/  IMAD R7, R0, UR27, R7 ;  /* 0x0000001b00077c24 */ /* 0x000fe2000f8e0207 */
[----:B------:R-:W-:Y:S01]  /*11e0*/  LEA.HI.X R27, R13, UR5, R27, 0x1, P0 ;  /* 0x000000050d1b7c11 */ /* 0x000fe200080f0c1b */
[----:B-1----:R-:W-:Y:S01]  /*11f0*/  IMAD.U32 R0, RZ, RZ, UR18 ;  /* 0x00000012ff007e24 */ /* 0x002fe2000f8e00ff */
[----:B------:R-:W-:Y:S01]  /*1200*/  LEA R24, P1, R25, UR4, 0x1 ;  /* 0x0000000419187c11 */ /* 0x000fe2000f8208ff */
[----:B------:R-:W-:Y:S01]  /*1210*/  IMAD R10, R29, UR46, R8 ;  /* 0x0000002e1d0a7c24 */ /* 0x000fe2000f8e0208 */
[----:B------:R-:W1:Y:S01]  /*1220*/  LDCU.64 UR16, c[0x0][0x460] ;  /* 0x00008c00ff1077ac */ /* 0x000e620008000a00 */
[----:B------:R-:W-:Y:S01]  /*1230*/  IMAD.WIDE.U32 R6, R0, UR26, R6 ;  /* 0x0000001a00067c25 */ /* 0x000fe2000f8e0006 */
[----:B------:R-:W-:-:S02]  /*1240*/  LEA.HI.X R25, R25, UR5, R32, 0x1, P1 ;  /* 0x0000000519197c11 */ /* 0x000fc400088f0c20 */
[----:B------:R-:W-:Y:S01]  /*1250*/  CS2R R64, SRZ ;  /* 0x0000000000407805 */ /* 0x000fe2000001ff00 */
[----:B------:R-:W-:Y:S01]  /*1260*/  USHF.R.S32.HI UR18, URZ, 0x1f, UR43 ;  /* 0x0000001fff127899 */ /* 0x000fe2000801142b */
[----:B------:R-:W-:Y:S01]  /*1270*/  IMAD.U32 R0, RZ, RZ, UR19 ;  /* 0x00000013ff007e24 */ /* 0x000fe2000f8e00ff */
[----:B------:R-:W-:Y:S01]  /*1280*/  CS2R R58, SRZ ;  /* 0x00000000003a7805 */ /* 0x000fe2000001ff00 */
[C---:B------:R-:W-:Y:S01]  /*1290*/  IMAD.WIDE.U32 R4, R207.reuse, UR14, R4 ;  /* 0x0000000ecf047c25 */ /* 0x040fe2000f8e0004 */
[----:B------:R-:W3:Y:S01]  /*12a0*/  LDCU.64 UR14, c[0x0][0x380] ;  /* 0x00007000ff0e77ac */ /* 0x000ee20008000a00 */
[----:B------:R-:W-:Y:S02]  /*12b0*/  CS2R R56, SRZ ;  /* 0x0000000000387805 */ /* 0x000fe4000001ff00 */
[----:B------:R-:W-:Y:S01]  /*12c0*/  CS2R R54, SRZ ;  /* 0x0000000000367805 */ /* 0x000fe2000001ff00 */
[----:B------:R-:W-:Y:S01]  /*12d0*/  IMAD.WIDE.U32 R8, R28, UR46, R20 ;  /* 0x0000002e1c087c25 */ /* 0x000fe2000f8e0014 */
[----:B------:R-:W-:Y:S01]  /*12e0*/  LEA R12, P0, R4, UR12, 0x1 ;  /* 0x0000000c040c7c11 */ /* 0x000fe2000f8008ff */
[----:B------:R-:W4:Y:S01]  /*12f0*/  LDCU UR12, c[0x0][0x3e0] ;  /* 0x00007c00ff0c77ac */ /* 0x000f220008000800 */
[----:B------:R-:W-:Y:S01]  /*1300*/  CS2R R52, SRZ ;  /* 0x0000000000347805 */ /* 0x000fe2000001ff00 */
[----:B------:R-:W-:Y:S01]  /*1310*/  IMAD.WIDE.U32 R2, R207, UR6, R2 ;  /* 0x00000006cf027c25 */ /* 0x000fe2000f8e0002 */
[----:B------:R-:W-:Y:S01]  /*1320*/  CS2R R46, SRZ ;  /* 0x00000000002e7805 */ /* 0x000fe2000001ff00 */
[----:B------:R-:W5:Y:S01]  /*1330*/  LDCU.64 UR6, c[0x0][0x550] ;  /* 0x0000aa00ff0677ac */ /* 0x000f620008000a00 */
[----:B------:R-:W-:Y:S01]  /*1340*/  CS2R R44, SRZ ;  /* 0x00000000002c7805 */ /* 0x000fe2000001ff00 */
[----:B------:R-:W-:Y:S01]  /*1350*/  IMAD R7, R0, UR26, R7 ;  /* 0x0000001a00077c24 */ /* 0x000fe2000f8e0207 */
[----:B------:R-:W-:Y:S01]  /*1360*/  CS2R R50, SRZ ;  /* 0x0000000000327805 */ /* 0x000fe2000001ff00 */
[----:B------:R-:W-:Y:S01]  /*1370*/  IMAD.IADD R9, R9, 0x1, R10 ;  /* 0x0000000109097824 */ /* 0x000fe200078e020a */
[----:B-1----:R-:W-:Y:S01]  /*1380*/  UISETP.NE.U32.AND UP1, UPT, UR16, URZ, UPT ;  /* 0x000000ff1000728c */ /* 0x002fe2000bf25070 */
[----:B------:R-:W-:Y:S01]  /*1390*/  IMAD.IADD R0, R5, 0x1, R33 ;  /* 0x0000000105007824 */ /* 0x000fe200078e0221 */
[----:B------:R-:W-:Y:S01]  /*13a0*/  CS2R R48, SRZ ;  /* 0x0000000000307805 */ /* 0x000fe2000001ff00 */
[----:B--2---:R-:W-:Y:S01]  /*13b0*/  IMAD.WIDE.U32 R8, R34, UR26, R8 ;  /* 0x0000001a22087c25 */ /* 0x004fe2000f8e0008 */
[----:B------:R-:W-:Y:S01]  /*13c0*/  UISETP.NE.AND.EX UP1, UPT, UR17, URZ, UPT, UP1 ;  /* 0x000000ff1100728c */ /* 0x000fe2000bf25310 */
[----:B------:R-:W-:-:S02]  /*13d0*/  CS2R R42, SRZ ;  /* 0x00000000002a7805 */ /* 0x000fc4000001ff00 */
[----:B------:R-:W-:Y:S01]  /*13e0*/  LEA.HI.X R13, R4, UR13, R0, 0x1, P0 ;  /* 0x0000000d040d7c11 */ /* 0x000fe200080f0c00 */
[----:B------:R-:W-:Y:S01]  /*13f0*/  IMAD.IADD R0, R3, 0x1, R36 ;  /* 0x0000000103007824 */ /* 0x000fe200078e0224 */
[C---:B------:R-:W-:Y:S01]  /*1400*/  LEA R10, P0, R2.reuse, UR4, 0x1 ;  /* 0x00000004020a7c11 */ /* 0x040fe2000f8008ff */
[C---:B------:R-:W-:Y:S01]  /*1410*/  IMAD R3, R207.reuse, R31, RZ ;  /* 0x0000001fcf037224 */ /* 0x040fe200078e02ff */
[----:B------:R-:W-:Y:S01]  /*1420*/  UMOV UR4, UR24 ;  /* 0x0000001800047c82 */ /* 0x000fe20008000000 */
[----:B------:R-:W-:Y:S01]  /*1430*/  IMAD.WIDE.U32 R6, R207, R30, R6 ;  /* 0x0000001ecf067225 */ /* 0x000fe200078e0006 */
[----:B------:R-:W-:Y:S01]  /*1440*/  LEA.HI.X R11, R2, UR5, R0, 0x1, P0 ;  /* 0x00000005020b7c11 */ /* 0x000fe200080f0c00 */
[----:B------:R-:W1:Y:S01]  /*1450*/  LDCU UR13, c[0x0][0x44c] ;  /* 0x00008980ff0d77ac */ /* 0x000e620008000800 */
[----:B------:R-:W-:Y:S01]  /*1460*/  CS2R R40, SRZ ;  /* 0x0000000000287805 */ /* 0x000fe2000001ff00 */
[----:B------:R-:W-:Y:S01]  /*1470*/  IMAD R5, R35, UR26, R9 ;  /* 0x0000001a23057c24 */ /* 0x000fe2000f8e0209 */
[C---:B---3--:R-:W-:Y:S01]  /*1480*/  LEA R247, P0, R6.reuse, UR14, 0x1 ;  /* 0x0000000e06f77c11 */ /* 0x048fe2000f8008ff */
[----:B------:R-:W-:Y:S01]  /*1490*/  IMAD.MOV.U32 R4, RZ, RZ, R8 ;  /* 0x000000ffff047224 */ /* 0x000fe200078e0008 */
[----:B------:R-:W-:Y:S01]  /*14a0*/  UIMAD.WIDE.U32 UR16, UR27, UR43, URZ ;  /* 0x0000002b1b1072a5 */ /* 0x000fe2000f8e00ff */
[----:B------:R-:W-:Y:S01]  /*14b0*/  IMAD.IADD R7, R7, 0x1, R3 ;  /* 0x0000000107077824 */ /* 0x000fe200078e0203 */
[----:B------:R-:W-:Y:S01]  /*14c0*/  USEL UR5, URZ, 0x4000, UP0 ;  /* 0x00004000ff057887 */ /* 0x000fe20008000000 */
[C---:B------:R-:W-:Y:S01]  /*14d0*/  IMAD R8, R207.reuse, R29, RZ ;  /* 0x0000001dcf087224 */ /* 0x040fe200078e02ff */
[----:B----4-:R-:W-:Y:S01]  /*14e0*/  UIMAD.WIDE.U32 UR48, UR16, UR12, URZ ;  /* 0x0000000c103072a5 */ /* 0x010fe2000f8e00ff */
[----:B------:R-:W-:Y:S01]  /*14f0*/  IMAD.WIDE.U32 R2, R207, R28, R4 ;  /* 0x0000001ccf027225 */ /* 0x000fe200078e0004 */
[----:B------:R-:W-:Y:S01]  /*1500*/  LEA.HI.X R246, R6, UR15, R7, 0x1, P0 ;  /* 0x0000000f06f67c11 */ /* 0x000fe200080f0c07 */
[----:B------:R-:W-:Y:S01]  /*1510*/  UIMAD UR15, UR18, UR27, URZ ;  /* 0x0000001b120f72a4 */ /* 0x000fe2000f8e02ff */
[C---:B------:R-:W-:Y:S01]  /*1520*/  SHF.L.U64.HI R5, R30.reuse, 0x5, R31 ;  /* 0x000000051e057819 */ /* 0x040fe2000001021f */
[----:B------:R-:W-:Y:S01]  /*1530*/  IMAD.SHL.U32 R0, R30, 0x20, RZ ;  /* 0x000000201e007824 */ /* 0x000fe200078e00ff */
[----:B-----5:R-:W-:Y:S01]  /*1540*/  LEA R245, P1, R2, UR6, 0x1 ;  /* 0x0000000602f57c11 */ /* 0x020fe2000f8208ff */
[----:B------:R-:W-:Y:S01]  /*1550*/  IMAD.IADD R3, R3, 0x1, R8 ;  /* 0x0000000103037824 */ /* 0x000fe200078e0208 */
[----:B------:R-:W-:Y:S01]  /*1560*/  UIADD3 UR15, UPT, UPT, UR17, UR15, URZ ;  /* 0x0000000f110f7290 */ /* 0x000fe2000fffe0ff */
[----:B------:R-:W2:Y:S01]  /*1570*/  S2R R8, SR_CTAID.X ;  /* 0x0000000000087919 */ /* 0x000ea20000002500 */
[----:B------:R-:W-:Y:S01]  /*1580*/  LEA R4, P0, R0, R247, 0x1 ;  /* 0x000000f700047211 */ /* 0x000fe200078008ff */
[----:B------:R-:W-:Y:S01]  /*1590*/  USHF.R.S32.HI UR18, URZ, 0x1f, UR12 ;  /* 0x0000001fff127899 */ /* 0x000fe2000801140c */
[----:B------:R-:W-:Y:S01]  /*15a0*/  LEA.HI.X R244, R2, UR7, R3, 0x1, P1 ;  /* 0x0000000702f47c11 */ /* 0x000fe200088f0c03 */
[----:B------:R-:W-:Y:S01]  /*15b0*/  UIMAD UR15, UR15, UR12, URZ ;  /* 0x0000000c0f0f72a4 */ /* 0x000fe2000f8e02ff */
[----:B------:R-:W-:Y:S01]  /*15c0*/  LOP3.LUT R2, R241, 0x1f8, RZ, 0xc0, !PT ;  /* 0x000001f8f1027812 */ /* 0x000fe200078ec0ff */
[----:B-1----:R-:W-:Y:S01]  /*15d0*/  UIMAD UR42, UR26, UR13, URZ ;  /* 0x0000000d1a2a72a4 */ /* 0x002fe2000f8e02ff */
[----:B------:R-:W-:Y:S01]  /*15e0*/  LEA.HI.X R5, R0, R246, R5, 0x1, P0 ;  /* 0x000000f600057211 */ /* 0x000fe200000f0c05 */
[----:B------:R-:W-:Y:S01]  /*15f0*/  IMAD.SHL.U32 R0, R28, 0x20, RZ ;  /* 0x000000201c007824 */ /* 0x000fe200078e00ff */
[----:B------:R-:W-:Y:S01]  /*1600*/  LOP3.LUT R6, R2, 0x38, R218, 0x78, !PT ;  /* 0x0000003802067812 */ /* 0x000fe200078e78da */
[----:B------:R-:W-:Y:S01]  /*1610*/  IMAD.MOV.U32 R7, RZ, RZ, R244 ;  /* 0x000000ffff077224 */ /* 0x000fe200078e00f4 */
[----:B------:R-:W-:Y:S01]  /*1620*/  SHF.L.U64.HI R3, R28, 0x5, R29 ;  /* 0x000000051c037819 */ /* 0x000fe2000001021d */
[----:B------:R-:W-:Y:S01]  /*1630*/  UIMAD UR15, UR18, UR16, UR15 ;  /* 0x00000010120f72a4 */ /* 0x000fe2000f8e020f */
[----:B------:R-:W-:Y:S01]  /*1640*/  LEA R2, P0, R0, R245, 0x1 ;  /* 0x000000f500027211 */ /* 0x000fe200078008ff */
[----:B------:R-:W-:Y:S01]  /*1650*/  USHF.R.S32.HI UR19, URZ, 0x1f, UR13 ;  /* 0x0000001fff137899 */ /* 0x000fe2000801140d */
[----:B------:R-:W-:Y:S01]  /*1660*/  LOP3.LUT R6, R6, 0x1e00, R241, 0xf8, !PT ;  /* 0x00001e0006067812 */ /* 0x000fe200078ef8f1 */
[----:B------:R-:W-:Y:S01]  /*1670*/  UIADD3 UR15, UPT, UPT, UR49, UR15, URZ ;  /* 0x0000000f310f7290 */ /* 0x000fe2000fffe0ff */
[----:B------:R-:W-:Y:S01]  /*1680*/  LEA.HI.X R3, R0, R244, R3, 0x1, P0 ;  /* 0x000000f400037211 */ /* 0x000fe200000f0c03 */
[----:B------:R-:W-:Y:S01]  /*1690*/  USHF.R.S32.HI UR43, URZ, 0x1f, UR42 ;  /* 0x0000001fff2b7899 */ /* 0x000fe2000801142a */
[----:B------:R-:W-:Y:S01]  /*16a0*/  LEA R0, R6, UR4, 0x1 ;  /* 0x0000000406007c11 */ /* 0x000fe2000f8e08ff */
[----:B------:R-:W-:Y:S01]  /*16b0*/  IMAD.MOV.U32 R6, RZ, RZ, R245 ;  /* 0x000000ffff067224 */ /* 0x000fe200078e00f5 */
[----:B------:R-:W-:Y:S01]  /*16c0*/  @P2 BAR.SYNC.DEFER_BLOCKING 0x0 ;  /* 0x0000000000002b1d */ /* 0x000fe20000010000 */
[----:B------:R-:W-:Y:S01]  /*16d0*/  UIMAD UR15, UR15, UR13, URZ ;  /* 0x0000000d0f0f72a4 */ /* 0x000fe2000f8e02ff */
[----:B------:R-:W-:Y:S01]  /*16e0*/  CS2R R38, SRZ ;  /* 0x0000000000267805 */ /* 0x000fe2000001ff00 */
[----:B------:R-:W-:Y:S01]  /*16f0*/  USEL UR37, UR37, URZ, UP1 ;  /* 0x000000ff25257287 */ /* 0x000fe20008800000 */
[----:B------:R-:W-:Y:S01]  /*1700*/  VIADD R239, R0, UR5 ;  /* 0x0000000500ef7c36 */ /* 0x000fe20008000000 */
[----:B------:R-:W-:Y:S01]  /*1710*/  UIMAD.WIDE.U32 UR42, UR48, UR13, UR42 ;  /* 0x0000000d302a72a5 */ /* 0x000fe2000f8e002a */
[----:B------:R-:W-:Y:S01]  /*1720*/  CS2R R36, SRZ ;  /* 0x0000000000247805 */ /* 0x000fe2000001ff00 */
[----:B------:R-:W-:-:S02]  /*1730*/  UIMAD UR15, UR19, UR48, UR15 ;  /* 0x00000030130f72a4 */ /* 0x000fc4000f8e020f */
[----:B------:R-:W-:Y:S02]  /*1740*/  UIMAD.WIDE UR50, UR12, UR13, URZ ;  /* 0x0000000d0c3272a5 */ /* 0x000fe4000f8e02ff */
[----:B------:R-:W-:Y:S02]  /*1750*/  UIADD3 UR37, UP0, UPT, UR46, UR37, URZ ;  /* 0x000000252e257290 */ /* 0x000fe4000ff1e0ff */
[----:B------:R-:W-:Y:S02]  /*1760*/  UIADD3 UR43, UPT, UPT, UR43, UR15, URZ ;  /* 0x0000000f2b2b7290 */ /* 0x000fe4000fffe0ff */
[----:B------:R-:W-:Y:S02]  /*1770*/  UIADD3.X UR45, UPT, UPT, URZ, UR45, URZ, UP0, !UPT ;  /* 0x0000002dff2d7290 */ /* 0x000fe400087fe4ff */
[----:B------:R-:W-:Y:S02]  /*1780*/  UIMAD UR15, UR51, UR37, URZ ;  /* 0x00000025330f72a4 */ /* 0x000fe4000f8e02ff */
[----:B------:R-:W-:-:S02]  /*1790*/  UIMAD UR14, UR12, UR13, URZ ;  /* 0x0000000d0c0e72a4 */ /* 0x000fc4000f8e02ff */
[----:B------:R-:W-:Y:S02]  /*17a0*/  UIMAD.WIDE.U32 UR42, UR50, UR37, UR42 ;  /* 0x00000025322a72a5 */ /* 0x000fe4000f8e002a */
[----:B------:R-:W-:Y:S01]  /*17b0*/  UIMAD UR15, UR50, UR45, UR15 ;  /* 0x0000002d320f72a4 */ /* 0x000fe2000f8e020f */
[----:B------:R-:W-:Y:S01]  /*17c0*/  @!PT LDS RZ, [RZ] ;  /* 0x00000000fffff984 */ /* 0x000fe20000000800 */
[----:B------:R-:W-:Y:S01]  /*17d0*/  @!PT LDS RZ, [RZ] ;  /* 0x00000000fffff984 */ /* 0x000fe20000000800 */
[----:B------:R-:W-:Y:S01]  /*17e0*/  @!PT LDS RZ, [RZ] ;  /* 0x00000000fffff984 */ /* 0x000fe20000000800 */
[----:B------:R-:W-:Y:S01]  /*17f0*/  LDGSTS.E.BYPASS.LTC128B.128 [R0+0x8000], desc[UR30][R6.64] ;  /* 0x0800000006007fae */ /* 0x000fe2000b981a1e */
[----:B------:R-:W1:Y:S03]  /*1800*/  LDCU.64 UR6, c[0x0][0x570] ;  /* 0x0000ae00ff0677ac */ /* 0x000e660008000a00 */
[----:B------:R3:W-:Y:S01]  /*1810*/  LDGSTS.E.BYPASS.LTC128B.128 [R0+0xa000], desc[UR30][R6.64+0x80] ;  /* 0x0a00008006007fae */ /* 0x0007e2000b981a1e */
[----:B------:R-:W-:Y:S02]  /*1820*/  UIADD3 UR15, UPT, UPT, UR43, UR15, URZ ;  /* 0x0000000f2b0f7290 */ /* 0x000fe4000fffe0ff */
[----:B------:R-:W-:Y:S01]  /*1830*/  USHF.L.U32 UR13, UR14, 0x6, URZ ;  /* 0x000000060e0d7899 */ /* 0x000fe200080006ff */
[----:B------:R-:W-:Y:S01]  /*1840*/  LDGSTS.E.BYPASS.LTC128B.128 [R0+0x9000], desc[UR30][R2.64] ;  /* 0x0900000002007fae */ /* 0x000fe2000b981a1e */
[----:B------:R-:W4:Y:S03]  /*1850*/  LDCU.64 UR16, c[0x0][0x420] ;  /* 0x00008400ff1077ac */ /* 0x000f260008000a00 */
[----:B------:R5:W-:Y:S01]  /*1860*/  LDGSTS.E.BYPASS.LTC128B.128 [R0+0xb000], desc[UR30][R2.64+0x80] ;  /* 0x0b00008002007fae */ /* 0x000be2000b981a1e */
[----:B------:R-:W2:Y:S01]  /*1870*/  LDCU.64 UR50, c[0x0][0x5e8] ;  /* 0x0000bd00ff3277ac */ /* 0x000ea20008000a00 */
[----:B----4-:R-:W-:Y:S01]  /*1880*/  UIMAD.WIDE UR48, UR38, 0x4, UR16 ;  /* 0x00000004263078a5 */ /* 0x010fe2000f8e0210 */
[----:B---3--:R-:W3:Y:S01]  /*1890*/  LDC.64 R6, c[0x0][0x5f8] ;  /* 0x00017e00ff067b82 */ /* 0x008ee20000000a00 */
[----:B--2---:R-:W-:Y:S01]  /*18a0*/  UIMAD.WIDE UR50, UR36, 0x4, UR50 ;  /* 0x00000004243278a5 */ /* 0x004fe2000f8e0232 */
[----:B-----5:R-:W-:-:S02]  /*18b0*/  IMAD.MOV.U32 R2, RZ, RZ, R247 ;  /* 0x000000ffff027224 */ /* 0x020fc400078e00f7 */
[----:B------:R-:W-:-:S05]  /*18c0*/  IMAD.MOV.U32 R3, RZ, RZ, R246 ;  /* 0x000000ffff037224 */ /* 0x000fca00078e00f6 */
[----:B------:R-:W-:Y:S04]  /*18d0*/  LDGSTS.E.BYPASS.LTC128B.128 [R239], desc[UR30][R2.64] ;  /* 0x0000000002ef7fae */ /* 0x000fe8000b981a1e */
[----:B------:R3:W-:Y:S04]  /*18e0*/  LDGSTS.E.BYPASS.LTC128B.128 [R239+0x2000], desc[UR30][R2.64+0x80] ;  /* 0x0200008002ef7fae */ /* 0x0007e8000b981a1e */
[----:B------:R-:W-:Y:S04]  /*18f0*/  LDGSTS.E.BYPASS.LTC128B.128 [R239+0x1000], desc[UR30][R4.64] ;  /* 0x0100000004ef7fae */ /* 0x000fe8000b981a1e */
[----:B------:R2:W-:Y:S04]  /*1900*/  LDGSTS.E.BYPASS.LTC128B.128 [R239+0x3000], desc[UR30][R4.64+0x80] ;  /* 0x0300008004ef7fae */ /* 0x0005e8000b981a1e */
[----:B------:R4:W-:Y:S04]  /*1910*/  LDGSTS.E.BYPASS.LTC128B.128 [R0+0xc000], desc[UR30][R12.64] ;  /* 0x0c0000000c007fae */ /* 0x0009e8000b981a1e */
[----:B------:R4:W-:Y:S04]  /*1920*/  LDGSTS.E.BYPASS.LTC128B.128 [R0+0x10000], desc[UR30][R12.64+0x80] ;  /* 0x100000800c007fae */ /* 0x0009e8000b981a1e */
[----:B------:R4:W-:Y:S04]  /*1930*/  LDGSTS.E.BYPASS.LTC128B.128 [R0+0xd000], desc[UR30][R18.64] ;  /* 0x0d00000012007fae */ /* 0x0009e8000b981a1e */
[----:B------:R4:W-:Y:S01]  /*1940*/  LDGSTS.E.BYPASS.LTC128B.128 [R0+0x11000], desc[UR30][R18.64+0x80] ;  /* 0x1100008012007fae */ /* 0x0009e2000b981a1e */
[----:B---3--:R-:W-:Y:S01]  /*1950*/  IMAD.WIDE.U32 R2, R8, R6, RZ ;  /* 0x0000000608027225 */ /* 0x008fe200078e00ff */
[----:B------:R-:W-:-:S02]  /*1960*/  SHF.R.U32.HI R6, RZ, 0x5, R218 ;  /* 0x00000005ff067819 */ /* 0x000fc400000116da */
[----:B------:R4:W-:Y:S04]  /*1970*/  LDGSTS.E.BYPASS.LTC128B.128 [R0+0xe000], desc[UR30][R16.64] ;  /* 0x0e00000010007fae */ /* 0x0009e8000b981a1e */
[----:B------:R4:W-:Y:S01]  /*1980*/  LDGSTS.E.BYPASS.LTC128B.128 [R0+0x12000], desc[UR30][R16.64+0x80] ;  /* 0x1200008010007fae */ /* 0x0009e2000b981a1e */
[----:B--2---:R-:W-:Y:S01]  /*1990*/  IMAD R4, R8, R7, R3 ;  /* 0x0000000708047224 */ /* 0x004fe200078e0203 */
[----:B------:R-:W-:Y:S01]  /*19a0*/  SEL R3, R2, RZ, P2 ;  /* 0x000000ff02037207 */ /* 0x000fe20001000000 */
[----:B------:R-:W-:Y:S01]  /*19b0*/  IMAD R2, R6, UR14, R248 ;  /* 0x0000000e06027c24 */ /* 0x000fe2000f8e02f8 */
[----:B------:R4:W-:Y:S04]  /*19c0*/  LDGSTS.E.BYPASS.LTC128B.128 [R0+0xf000], desc[UR30][R14.64] ;  /* 0x0f0000000e007fae */ /* 0x0009e8000b981a1e */
[----:B------:R-:W-:Y:S01]  /*19d0*/  IADD3 R5, P1, P0, R2, UR42, R3 ;  /* 0x0000002a02057c10 */ /* 0x000fe2000f83e003 */
[----:B------:R4:W-:Y:S01]  /*19e0*/  LDGSTS.E.BYPASS.LTC128B.128 [R0+0x13000], desc[UR30][R14.64+0x80] ;  /* 0x130000800e007fae */ /* 0x0009e2000b981a1e */
[----:B------:R-:W-:-:S02]  /*19f0*/  SHF.R.S32.HI R3, RZ, 0x1f, R2 ;  /* 0x0000001fff037819 */ /* 0x000fc40000011402 */
[----:B------:R-:W-:Y:S01]  /*1a00*/  SEL R2, R4, RZ, P2 ;  /* 0x000000ff04027207 */ /* 0x000fe20001000000 */
[----:B------:R4:W-:Y:S03]  /*1a10*/  LDGSTS.E.BYPASS.LTC128B.128 [R0+0x14000], desc[UR30][R10.64] ;  /* 0x140000000a007fae */ /* 0x0009e6000b981a1e */
[----:B------:R-:W-:Y:S01]  /*1a20*/  IADD3.X R4, PT, PT, R3, UR15, R2, P1, P0 ;  /* 0x0000000f03047c10 */ /* 0x000fe20008fe0402 */
[----:B------:R-:W2:Y:S01]  /*1a30*/  LDCU UR15, c[0x0][0x508] ;  /* 0x0000a100ff0f77ac */ /* 0x000ea20008000800 */
[----:B------:R-:W-:Y:S01]  /*1a40*/  IMAD.U32 R3, RZ, RZ, UR13 ;  /* 0x0000000dff037e24 */ /* 0x000fe2000f8e00ff */
[----:B------:R-:W-:Y:S01]  /*1a50*/  IADD3 R2, P0, PT, R5, UR13, RZ ;  /* 0x0000000d05027c10 */ /* 0x000fe2000ff1e0ff */
[----:B------:R4:W-:Y:S03]  /*1a60*/  LDGSTS.E.BYPASS.LTC128B.128 [R0+0x18000], desc[UR30][R10.64+0x80] ;  /* 0x180000800a007fae */ /* 0x0009e6000b981a1e */
[----:B------:R-:W-:Y:S01]  /*1a70*/  LEA.HI.X.SX32 R3, R3, R4, 0x1, P0 ;  /* 0x0000000403037211 */ /* 0x000fe200000f0eff */
[----:B------:R4:W-:Y:S01]  /*1a80*/  LDGSTS.E.BYPASS.LTC128B.128 [R0+0x15000], desc[UR30][R22.64] ;  /* 0x1500000016007fae */ /* 0x0009e2000b981a1e */
[----:B-1----:R-:W-:-:S03]  /*1a90*/  LEA R236, P0, R2, UR6, 0x2 ;  /* 0x0000000602ec7c11 */ /* 0x002fc6000f8010ff */
[----:B------:R4:W-:Y:S01]  /*1aa0*/  LDGSTS.E.BYPASS.LTC128B.128 [R0+0x19000], desc[UR30][R22.64+0x80] ;  /* 0x1900008016007fae */ /* 0x0009e2000b981a1e */
[----:B------:R-:W-:-:S03]  /*1ab0*/  LEA.HI.X R237, R2, UR7, R3, 0x2, P0 ;  /* 0x0000000702ed7c11 */ /* 0x000fc600080f1403 */
[----:B------:R4:W-:Y:S01]  /*1ac0*/  LDGSTS.E.BYPASS.LTC128B.128 [R0+0x16000], desc[UR30][R24.64] ;  /* 0x1600000018007fae */ /* 0x0009e2000b981a1e */
[----:B--2---:R-:W-:-:S03]  /*1ad0*/  UIADD3 UR15, UPT, UPT, UR40, UR15, URZ ;  /* 0x0000000f280f7290 */ /* 0x004fc6000fffe0ff */
[----:B------:R4:W-:Y:S01]  /*1ae0*/  LDGSTS.E.BYPASS.LTC128B.128 [R0+0x1a000], desc[UR30][R24.64+0x80] ;  /* 0x1a00008018007fae */ /* 0x0009e2000b981a1e */
[----:B------:R-:W-:-:S03]  /*1af0*/  UIADD3 UR34, UPT, UPT, -UR15, UR35, UR34 ;  /* 0x000000230f227290 */ /* 0x000fc6000fffe122 */
[----:B------:R4:W-:Y:S01]  /*1b00*/  LDGSTS.E.BYPASS.LTC128B.128 [R0+0x17000], desc[UR30][R26.64] ;  /* 0x170000001a007fae */ /* 0x0009e2000b981a1e */
[----:B------:R-:W-:-:S03]  /*1b10*/  USHF.R.S32.HI UR6, URZ, 0x1f, UR34 ;  /* 0x0000001fff067899 */ /* 0x000fc60008011422 */
[----:B------:R4:W-:Y:S01]  /*1b20*/  LDGSTS.E.BYPASS.LTC128B.128 [R0+0x1b000], desc[UR30][R26.64+0x80] ;  /* 0x1b0000801a007fae */ /* 0x0009e2000b981a1e */
[----:B------:R-:W-:-:S03]  /*1b30*/  ULEA.HI UR6, UR6, UR34, URZ, 0x6 ;  /* 0x0000002206067291 */ /* 0x000fc6000f8f30ff */
[----:B------:R-:W0:Y:S01]  /*1b40*/  LDGDEPBAR ;  /* 0x00000000000079af */ /* 0x000e220000000000 */
[----:B------:R-:W-:-:S04]  /*1b50*/  USHF.R.S32.HI UR6, URZ, 0x6, UR6 ;  /* 0x00000006ff067899 */ /* 0x000fc80008011406 */
[----:B------:R-:W-:-:S04]  /*1b60*/  UISETP.LT.AND UP0, UPT, URZ, UR6, UPT ;  /* 0x00000006ff00728c */ /* 0x000fc8000bf01270 */
[----:B------:R-:W-:-:S04]  /*1b70*/  USEL UR6, URZ, UR6, !UP0 ;  /* 0x00000006ff067287 */ /* 0x000fc8000c000000 */
[----:B------:R-:W-:-:S09]  /*1b80*/  UISETP.GT.AND UP0, UPT, UR39, UR6, UPT ;  /* 0x000000062700728c */ /* 0x000fd2000bf04270 */
[----:B------:R-:W-:Y:S05]  /*1b90*/  BRA.U !UP0, `(.L_x_930) ;  /* 0x0000005108c07547 */ /* 0x000fea000b800000 */
[----:B------:R-:W1:Y:S01]  /*1ba0*/  LDC.64 R8, c[0x0][0x528] ;  /* 0x00014a00ff087b82 */ /* 0x000e620000000a00 */
[----:B------:R-:W-:Y:S02]  /*1bb0*/  IMAD.MOV.U32 R2, RZ, RZ, 0x4 ;  /* 0x00000004ff027424 */ /* 0x000fe400078e00ff */
[C---:B------:R-:W-:Y:S01]  /*1bc0*/  IMAD.SHL.U32 R208, R218.reuse, 0x40, RZ ;  /* 0x00000040dad07824 */ /* 0x040fe200078e00ff */
[----:B------:R-:W-:Y:S01]  /*1bd0*/  R2P PR, R218, 0x6 ;  /* 0x00000006da007804 */ /* 0x000fe20000000000 */
[----:B------:R-:W-:-:S04]  /*1be0*/  IMAD.WIDE.U32 R2, R242, R2, UR48 ;  /* 0x00000030f2027e25 */ /* 0x000fc8000f8e0002 */
[----:B------:R-:W-:Y:S01]  /*1bf0*/  IMAD.SHL.U32 R205, R218, 0x20, RZ ;  /* 0x00000020dacd7824 */ /* 0x000fe200078e00ff */
[----:B----4-:R-:W2:Y:S01]  /*1c00*/  LDG.E R11, desc[UR30][R2.64] ;  /* 0x0000001e020b7981 */ /* 0x010ea2000c1e1900 */
[----:B------:R-:W-:Y:S01]  /*1c10*/  LOP3.LUT R243, R6, 0x1, RZ, 0xc0, !PT ;  /* 0x0000000106f37812 */ /* 0x000fe200078ec0ff */
[----:B------:R-:W-:Y:S01]  /*1c20*/  USHF.L.U32 UR15, UR39, 0x6, URZ ;  /* 0x00000006270f7899 */ /* 0x000fe200080006ff */
[----:B------:R-:W-:Y:S01]  /*1c30*/  IMAD.U32 R0, RZ, RZ, UR39 ;  /* 0x00000027ff007e24 */ /* 0x000fe2000f8e00ff */
[----:B------:R-:W5:Y:S01]  /*1c40*/  LDG.E R252, desc[UR30][R2.64+0x20] ;  /* 0x0000201e02fc7981 */ /* 0x000f62000c1e1900 */
[----:B------:R-:W-:Y:S01]  /*1c50*/  IMAD.U32 R238, RZ, RZ, UR35 ;  /* 0x00000023ffee7e24 */ /* 0x000fe2000f8e00ff */
[----:B------:R-:W-:Y:S01]  /*1c60*/  UIMAD UR13, UR27, UR12, UR26 ;  /* 0x0000000c1b0d72a4 */ /* 0x000fe2000f8e021a */
[----:B------:R-:W3:Y:S01]  /*1c70*/  LDC R240, c[0x0][0x44c] ;  /* 0x00011300fff07b82 */ /* 0x000ee20000000800 */
[----:B------:R-:W5:Y:S01]  /*1c80*/  LDG.E R251, desc[UR30][R2.64+0x80] ;  /* 0x0000801e02fb7981 */ /* 0x000f62000c1e1900 */
[----:B------:R-:W-:Y:S01]  /*1c90*/  USHF.L.U32 UR14, UR14, 0x3, URZ ;  /* 0x000000030e0e7899 */ /* 0x000fe200080006ff */
[----:B------:R-:W4:Y:S02]  /*1ca0*/  LDCU UR7, c[0x0][0x3e0] ;  /* 0x00007c00ff0777ac */ /* 0x000f240008000800 */
[----:B------:R4:W5:Y:S04]  /*1cb0*/  LDG.E R250, desc[UR30][R2.64+0xa0] ;  /* 0x0000a01e02fa7981 */ /* 0x000968000c1e1900 */
[----:B-1----:R-:W3:Y:S04]  /*1cc0*/  LDG.E.64 R4, desc[UR30][R8.64+0x8] ;  /* 0x0000081e08047981 */ /* 0x002ee8000c1e1b00 */
[----:B------:R-:W3:Y:S01]  /*1cd0*/  LDG.E.64 R8, desc[UR30][R8.64] ;  /* 0x0000001e08087981 */ /* 0x000ee2000c1e1b00 */
[----:B----4-:R-:W-:-:S02]  /*1ce0*/  SHF.R.U32.HI R3, RZ, 0x4, R218 ;  /* 0x00000004ff037819 */ /* 0x010fc400000116da */
[----:B------:R-:W-:Y:S02]  /*1cf0*/  LOP3.LUT R214, R214, 0x1c0, R208, 0xf8, !PT ;  /* 0x000001c0d6d67812 */ /* 0x000fe400078ef8d0 */
[----:B------:R-:W-:Y:S02]  /*1d00*/  LOP3.LUT R3, R3, 0x8, RZ, 0xc0, !PT ;  /* 0x0000000803037812 */ /* 0x000fe400078ec0ff */
[--C-:B------:R-:W-:Y:S02]  /*1d10*/  LOP3.LUT R2, R214, 0x8, R218.reuse, 0x78, !PT ;  /* 0x00000008d6027812 */ /* 0x100fe400078e78da */
[----:B------:R-:W-:Y:S02]  /*1d20*/  LOP3.LUT R3, R3, 0x10, R218, 0xf8, !PT ;  /* 0x0000001003037812 */ /* 0x000fe400078ef8da */
[----:B------:R-:W1:Y:S01]  /*1d30*/  S2R R218, SR_TID.X ;  /* 0x0000000000da7919 */ /* 0x000e620000002100 */
[----:B------:R-:W-:-:S04]  /*1d40*/  LOP3.LUT R10, R208, 0x200, RZ, 0xc0, !PT ;  /* 0x00000200d00a7812 */ /* 0x000fc800078ec0ff */
[--C-:B------:R-:W-:Y:S02]  /*1d50*/  LOP3.LUT R6, R10, 0x400, R205.reuse, 0xf8, !PT ;  /* 0x000004000a067812 */ /* 0x100fe400078ef8cd */
[----:B------:R-:W-:Y:S01]  /*1d60*/  LOP3.LUT R205, R2, 0x7a00, R205, 0xf8, !PT ;  /* 0x00007a0002cd7812 */ /* 0x000fe200078ef8cd */
[----:B------:R-:W-:Y:S02]  /*1d70*/  IMAD R243, R0, 0x4, R243 ;  /* 0x0000000400f37824 */ /* 0x000fe400078e02f3 */
[----:B------:R-:W-:Y:S01]  /*1d80*/  IMAD.U32 R0, RZ, RZ, UR15 ;  /* 0x0000000fff007e24 */ /* 0x000fe2000f8e00ff */
[----:B------:R-:W-:Y:S02]  /*1d90*/  LOP3.LUT R7, R214, 0x8, R164, 0x78, !PT ;  /* 0x00000008d6077812 */ /* 0x000fe400078e78a4 */
[----:B------:R-:W-:Y:S02]  /*1da0*/  LOP3.LUT R214, R3, R214, RZ, 0x3c, !PT ;  /* 0x000000d603d67212 */ /* 0x000fe400078e3cff */
[----:B------:R-:W-:Y:S01]  /*1db0*/  IADD3 R0, PT, PT, R0, UR40, R242 ;  /* 0x0000002800007c10 */ /* 0x000fe2000fffe0f2 */
[----:B------:R-:W-:-:S03]  /*1dc0*/  USHF.L.U32 UR13, UR13, 0x5, URZ ;  /* 0x000000050d0d7899 */ /* 0x000fc600080006ff */
[----:B------:R-:W-:Y:S01]  /*1dd0*/  IADD3 R238, PT, PT, R0, -0x1f, -R238 ;  /* 0xffffffe100ee7810 */ /* 0x000fe20007ffe8ee */
[C---:B-1----:R-:W-:Y:S02]  /*1de0*/  IMAD.SHL.U32 R2, R218.reuse, 0x10, RZ ;  /* 0x00000010da027824 */ /* 0x042fe400078e00ff */
[C---:B------:R-:W-:Y:S02]  /*1df0*/  IMAD.SHL.U32 R221, R218.reuse, 0x2, RZ ;  /* 0x00000002dadd7824 */ /* 0x040fe400078e00ff */
[----:B------:R-:W-:Y:S01]  /*1e00*/  IMAD.SHL.U32 R220, R218, 0x20, RZ ;  /* 0x00000020dadc7824 */ /* 0x000fe200078e00ff */
[----:B------:R-:W-:Y:S02]  /*1e10*/  LOP3.LUT R2, R2, 0x1c0, RZ, 0xc0, !PT ;  /* 0x000001c002027812 */ /* 0x000fe400078ec0ff */
[----:B------:R-:W-:Y:S02]  /*1e20*/  SHF.R.U32.HI R216, RZ, 0x1, R218 ;  /* 0x00000001ffd87819 */ /* 0x000fe400000116da */
[----:B------:R-:W-:-:S02]  /*1e30*/  LOP3.LUT R3, R221, 0x7006, R220, 0xc8, !PT ;  /* 0x00007006dd037812 */ /* 0x000fc400078ec8dc */
[----:B------:R-:W-:Y:S02]  /*1e40*/  LOP3.LUT R2, R2, 0x38, R221, 0xf8, !PT ;  /* 0x0000003802027812 */ /* 0x000fe400078ef8dd */
[----:B------:R-:W-:Y:S02]  /*1e50*/  LOP3.LUT R3, R3, 0x400, R220, 0xf8, !PT ;  /* 0x0000040003037812 */ /* 0x000fe400078ef8dc */
[----:B------:R-:W-:Y:S01]  /*1e60*/  LOP3.LUT R0, R2, 0x20, R216, 0x78, !PT ;  /* 0x0000002002007812 */ /* 0x000fe200078e78d8 */
[----:B------:R-:W-:-:S03]  /*1e70*/  USHF.R.S32.HI UR12, URZ, 0x1f, UR13 ;  /* 0x0000001fff0c7899 */ /* 0x000fc6000801140d */
[----:B------:R-:W-:Y:S01]  /*1e80*/  LOP3.LUT R0, R3, R0, RZ, 0xfc, !PT ;  /* 0x0000000003007212 */ /* 0x000fe200078efcff */
[----:B------:R-:W-:Y:S02]  /*1e90*/  IMAD.MOV.U32 R206, RZ, RZ, 0x20 ;  /* 0x00000020ffce7424 */ /* 0x000fe400078e00ff */
[----:B------:R-:W-:Y:S01]  /*1ea0*/  IMAD.MOV.U32 R213, RZ, RZ, 0x40 ;  /* 0x00000040ffd57424 */ /* 0x000fe200078e00ff */
[----:B------:R-:W-:Y:S01]  /*1eb0*/  ULEA UR18, UR33, UR35, 0x7 ;  /* 0x0000002321127291 */ /* 0x000fe2000f8e38ff */
[----:B------:R-:W-:Y:S01]  /*1ec0*/  LOP3.LUT R6, R6, R7, RZ, 0xfc, !PT ;  /* 0x0000000706067212 */ /* 0x000fe200078efcff */
[----:B------:R-:W-:Y:S01]  /*1ed0*/  IMAD.MOV.U32 R159, RZ, RZ, RZ ;  /* 0x000000ffff9f7224 */ /* 0x000fe200078e00ff */
[----:B------:R-:W-:Y:S01]  /*1ee0*/  LOP3.LUT R208, R214, 0x200, R208, 0xf8, !PT ;  /* 0x00000200d6d07812 */ /* 0x000fe200078ef8d0 */
[----:B------:R-:W-:Y:S01]  /*1ef0*/  VIADD R243, R243, 0xfffffffc ;  /* 0xfffffffcf3f37836 */ /* 0x000fe20000000000 */
[----:B------:R-:W-:Y:S02]  /*1f00*/  SEL R206, R206, 0xffffffe0, !P1 ;  /* 0xffffffe0cece7807 */ /* 0x000fe40004800000 */
[----:B------:R-:W-:Y:S01]  /*1f10*/  SEL R213, R213, 0xffffffc0, !P2 ;  /* 0xffffffc0d5d57807 */ /* 0x000fe20005000000 */
[----:B------:R-:W-:Y:S01]  /*1f20*/  UIADD3 UR18, UPT, UPT, UR18, 0x80, -UR40 ;  /* 0x0000008012127890 */ /* 0x000fe2000fffe828 */
[----:B--2---:R-:W-:Y:S04]  /*1f30*/  STL [R1], R11 ;  /* 0x0000000b01007387 */ /* 0x004fe80000100800 */
[----:B------:R1:W-:Y:S01]  /*1f40*/  STL [R1+0x8], R0 ;  /* 0x0000080001007387 */ /* 0x0003e20000100800 */
[----:B---3--:R-:W-:Y:S01]  /*1f50*/  IADD3 R248, P3, P0, R4, UR13, R248 ;  /* 0x0000000d04f87c10 */ /* 0x008fe2000f87e0f8 */
[----:B------:R-:W2:Y:S03]  /*1f60*/  LDCU UR13, c[0x0][0x45c] ;  /* 0x00008b80ff0d77ac */ /* 0x000ea60008000800 */
[----:B-1----:R-:W-:Y:S01]  /*1f70*/  IADD3.X R0, PT, PT, R5, UR12, RZ, P3, P0 ;  /* 0x0000000c05007c10 */ /* 0x002fe20009fe04ff */
[----:B------:R-:W1:Y:S01]  /*1f80*/  LDCU.U8 UR12, c[0x0][0x4f8] ;  /* 0x00009f00ff0c77ac */ /* 0x000e620008000000 */
[----:B------:R-:W-:-:S02]  /*1f90*/  R2UR UR17, R8 ;  /* 0x00000000081172ca */ /* 0x000fc400000e0000 */
[----:B------:R-:W-:Y:S01]  /*1fa0*/  R2UR UR16, R9 ;  /* 0x00000000091072ca */ /* 0x000fe200000e0000 */
[----:B------:R3:W-:Y:S10]  /*1fb0*/  STL [R1+0x4], R0 ;  /* 0x0000040001007387 */ /* 0x0007f40000100800 */
[----:B------:R-:W-:-:S02]  /*1fc0*/  UIADD3 UR46, UPT, UPT, UR17, -0x61c88647, URZ ;  /* 0x9e3779b9112e7890 */ /* 0x000fc4000fffe0ff */
[----:B------:R-:W-:Y:S02]  /*1fd0*/  UIADD3 UR45, UPT, UPT, UR16, -0x4498517b, URZ ;  /* 0xbb67ae85102d7890 */ /* 0x000fe4000fffe0ff */
[----:B------:R-:W-:Y:S02]  /*1fe0*/  UIADD3 UR44, UPT, UPT, UR17, 0x3c6ef372, URZ ;  /* 0x3c6ef372112c7890 */ /* 0x000fe4000fffe0ff */
[----:B------:R-:W-:Y:S02]  /*1ff0*/  UIADD3 UR43, UPT, UPT, UR16, 0x76cf5d0a, URZ ;  /* 0x76cf5d0a102b7890 */ /* 0x000fe4000fffe0ff */
[----:B------:R-:W-:Y:S02]  /*2000*/  UIADD3 UR42, UPT, UPT, UR17, -0x255992d5, URZ ;  /* 0xdaa66d2b112a7890 */ /* 0x000fe4000fffe0ff */
[----:B------:R-:W-:Y:S02]  /*2010*/  UIADD3 UR38, UPT, UPT, UR16, 0x32370b8f, URZ ;  /* 0x32370b8f10267890 */ /* 0x000fe4000fffe0ff */
[----:B------:R-:W-:Y:S01]  /*2020*/  UIADD3 UR37, UPT, UPT, UR17, 0x78dde6e4, URZ ;  /* 0x78dde6e411257890 */ /* 0x000fe2000fffe0ff */
[----:B---3--:R-:W-:Y:S01]  /*2030*/  IMAD.MOV.U32 R0, RZ, RZ, 0x10 ;  /* 0x00000010ff007424 */ /* 0x008fe200078e00ff */
[----:B------:R-:W-:-:S02]  /*2040*/  UIADD3 UR36, UPT, UPT, UR16, -0x126145ec, URZ ;  /* 0xed9eba1410247890 */ /* 0x000fc4000fffe0ff */
[----:B------:R-:W-:Y:S02]  /*2050*/  UIADD3 UR35, UPT, UPT, UR17, 0x1715609d, URZ ;  /* 0x1715609d11237890 */ /* 0x000fe4000fffe0ff */
[----:B------:R-:W-:Y:S01]  /*2060*/  UIADD3 UR34, UPT, UPT, UR16, -0x56f99767, URZ ;  /* 0xa906689910227890 */ /* 0x000fe2000fffe0ff */
[----:B------:R-:W-:Y:S01]  /*2070*/  LEA R205, R205, UR4, 0x1 ;  /* 0x00000004cdcd7c11 */ /* 0x000fe2000f8e08ff */
[C---:B------:R-:W-:Y:S01]  /*2080*/  IMAD.SHL.U32 R217, R218.reuse, 0x40, RZ ;  /* 0x00000040dad97824 */ /* 0x040fe200078e00ff */
[----:B------:R-:W-:Y:S01]  /*2090*/  LOP3.LUT P0, RZ, R218, 0x4, RZ, 0xc0, !PT ;  /* 0x00000004daff7812 */ /* 0x000fe2000780c0ff */
[----:B------:R-:W-:Y:S01]  /*20a0*/  IMAD.WIDE.U32 R248, R248, -0x2daee0ad, RZ ;  /* 0xd2511f53f8f87825 */ /* 0x000fe200078e00ff */
[----:B------:R-:W-:Y:S01]  /*20b0*/  LEA R212, R6, UR4, 0x1 ;  /* 0x0000000406d47c11 */ /* 0x000fe2000f8e08ff */
[----:B------:R-:W-:Y:S01]  /*20c0*/  UIADD3 UR27, UPT, UPT, UR17, -0x4ab325aa, URZ ;  /* 0xb54cda56111b7890 */ /* 0x000fe2000fffe0ff */
[----:B------:R-:W-:Y:S01]  /*20d0*/  LOP3.LUT R215, R217, 0x200, RZ, 0xc0, !PT ;  /* 0x00000200d9d77812 */ /* 0x000fe200078ec0ff */
[--C-:B------:R-:W-:Y:S01]  /*20e0*/  IMAD.IADD R209, R213, 0x1, R205.reuse ;  /* 0x00000001d5d17824 */ /* 0x100fe200078e02cd */
[----:B------:R-:W-:Y:S01]  /*20f0*/  LEA R208, R208, UR4, 0x1 ;  /* 0x00000004d0d07c11 */ /* 0x000fe2000f8e08ff */
[----:B------:R-:W-:Y:S01]  /*2100*/  IMAD.IADD R210, R206, 0x1, R205 ;  /* 0x00000001ced27824 */ /* 0x000fe200078e02cd */
[----:B------:R-:W-:Y:S01]  /*2110*/  LOP3.LUT P1, RZ, R218, 0x2, RZ, 0xc0, !PT ;  /* 0x00000002daff7812 */ /* 0x000fe2000782c0ff */
[----:B------:R-:W-:Y:S01]  /*2120*/  IMAD.IADD R211, R206, 0x1, R209 ;  /* 0x00000001ced37824 */ /* 0x000fe200078e02d1 */
[----:B------:R-:W-:Y:S01]  /*2130*/  LOP3.LUT P2, RZ, R218, 0x8, RZ, 0xc0, !PT ;  /* 0x00000008daff7812 */ /* 0x000fe2000784c0ff */
[----:B------:R-:W-:Y:S01]  /*2140*/  VIADD R212, R212, UR5 ;  /* 0x00000005d4d47c36 */ /* 0x000fe20008000000 */
[----:B------:R-:W-:Y:S01]  /*2150*/  LOP3.LUT R219, R218, 0x8, RZ, 0xc0, !PT ;  /* 0x00000008dadb7812 */ /* 0x000fe200078ec0ff */
[----:B------:R-:W-:Y:S01]  /*2160*/  VIADD R208, R208, UR5 ;  /* 0x00000005d0d07c36 */ /* 0x000fe20008000000 */
[----:B------:R-:W-:Y:S01]  /*2170*/  SEL R0, R0, 0xfffffff0, !P0 ;  /* 0xfffffff000007807 */ /* 0x000fe20004000000 */
[----:B------:R-:W-:Y:S01]  /*2180*/  UIADD3 UR19, UPT, UPT, UR16, 0x646e171e, URZ ;  /* 0x646e171e10137890 */ /* 0x000fe2000fffe0ff */
[----:B------:R-:W-:Y:S01]  /*2190*/  LOP3.LUT R215, R215, 0x400, R220, 0xf8, !PT ;  /* 0x00000400d7d77812 */ /* 0x000fe200078ef8dc */
[----:B-12---:R-:W-:-:S10]  /*21a0*/  UMOV UR5, UR51 ;  /* 0x0000003300057c82 */ /* 0x006fd40008000000 */
.L_x_933:
[----:B------:R-:W0:Y:S01]  /*21b0*/  LDGDEPBAR ;  /* 0x00000000000079af */ /* 0x000e220000000000 */
[C---:B------:R-:W-:Y:S01]  /*21c0*/  IMAD.IADD R0, R212.reuse, 0x1, R206 ;  /* 0x00000001d4007824 */ /* 0x040fe200078e02ce */
[----:B------:R-:W-:Y:S01]  /*21d0*/  UIADD3 UR15, UPT, UPT, UR15, -0x40, URZ ;  /* 0xffffffc00f0f7890 */ /* 0x000fe2000fffe0ff */
[----:B------:R-:W-:Y:S05]  /*21e0*/  IMAD.IADD R3, R212, 0x1, R213 ;  /* 0x00000001d4037824 */ /* 0x000fea00078e02d5 */
[----:B------:R-:W2:Y:S01]  /*21f0*/  LDL R222, [R1+0x8] ;  /* 0x0000080001de7983 */ /* 0x000ea20000100800 */
[--C-:B------:R-:W-:Y:S01]  /*2200*/  SHF.R.U32.HI R223, RZ, 0x6, R218.reuse ;  /* 0x00000006ffdf7819 */ /* 0x100fe200000116da */
[----:B------:R-:W-:Y:S01]  /*2210*/  UISETP.GE.AND UP0, UPT, UR15, UR18, UPT ;  /* 0x000000120f00728c */ /* 0x000fe2000bf06270 */
[----:B------:R-:W-:Y:S01]  /*2220*/  IMAD.IADD R2, R206, 0x1, R3 ;  /* 0x00000001ce027824 */ /* 0x000fe200078e0203 */
[----:B------:R-:W3:Y:S01]  /*2230*/  LDL R214, [R1+0x4] ;  /* 0x0000040001d67983 */ /* 0x000ee20000100800 */
[----:B------:R-:W-:Y:S01]  /*2240*/  UMOV UR4, UR23 ;  /* 0x0000001700047c82 */ /* 0x000fe20008000000 */
[----:B-----5:R-:W-:Y:S01]  /*2250*/  FSETP.NEU.FTZ.AND P5, PT, R251, -INF , PT ;  /* 0xff800000fb00780b */ /* 0x020fe20003fbd000 */
[----:B------:R-:W-:Y:S01]  /*2260*/  IMAD.SHL.U32 R241, R218, 0x8, RZ ;  /* 0x00000008daf17824 */ /* 0x000fe200078e00ff */
[----:B------:R-:W-:Y:S01]  /*2270*/  PLOP3.LUT P4, PT, PT, PT, UP0, 0x80, 0x8 ;  /* 0x000000000008781c */ /* 0x000fe20003f8f008 */
[----:B------:R-:W-:Y:S01]  /*2280*/  UIADD3 UR39, UPT, UPT, UR39, -0x1, URZ ;  /* 0xffffffff27277890 */ /* 0x000fe2000fffe0ff */
[----:B------:R-:W-:Y:S03]  /*2290*/  FSETP.NEU.FTZ.AND P6, PT, R252, -INF , PT ;  /* 0xff800000fc00780b */ /* 0x000fe60003fdd000 */
        /* <DEDUP_REMOVED lines=14> */
[----:B------:R-:W-:Y:S01]  /*2380*/  LDSM.16.M88.4 R184, [R209+0xc000] ;  /* 0x00c00000d1b8783b */ /* 0x000fe20000000200 */
[C---:B------:R-:W-:Y:S07]  /*2390*/  HMMA.16816.F32 R16, R32.reuse, R18, RZ ;  /* 0x000000122010723c */ /* 0x040fee00000018ff */
[----:B------:R-:W-:Y:S01]  /*23a0*/  LDSM.16.M88.4 R188, [R3+0x1000] ;  /* 0x0010000003bc783b */ /* 0x000fe20000000200 */
[-C--:B------:R-:W-:Y:S07]  /*23b0*/  HMMA.16816.F32 R20, R32, R164.reuse, RZ ;  /* 0x000000a42014723c */ /* 0x080fee00000018ff */
[----:B------:R-:W-:Y:S01]  /*23c0*/  LDSM.16.M88.4 R192, [R211+0xc000] ;  /* 0x00c00000d3c0783b */ /* 0x000fe20000000200 */
[C---:B------:R-:W-:Y:S07]  /*23d0*/  HMMA.16816.F32 R24, R28.reuse, R164, RZ ;  /* 0x000000a41c18723c */ /* 0x040fee00000018ff */
[----:B------:R-:W-:Y:S01]  /*23e0*/  LDSM.16.M88.4 R196, [R2+0x1000] ;  /* 0x0010000002c4783b */ /* 0x000fe20000000200 */
[-C--:B------:R-:W-:Y:S07]  /*23f0*/  HMMA.16816.F32 R28, R28, R166.reuse, RZ ;  /* 0x000000a61c1c723c */ /* 0x080fee00000018ff */
[----:B------:R-:W-:Y:S01]  /*2400*/  LDSM.16.M88.4 R200, [R212+0x3000] ;  /* 0x00300000d4c8783b */ /* 0x000fe20000000200 */
[----:B------:R-:W-:Y:S07]  /*2410*/  HMMA.16816.F32 R32, R32, R166, RZ ;  /* 0x000000a62020723c */ /* 0x000fee00000018ff */
[----:B------:R-:W4:Y:S01]  /*2420*/  LDSM.16.M88.4 R164, [R3] ;  /* 0x0000000003a4783b */ /* 0x000f220000000200 */
[-C--:B------:R-:W-:Y:S08]  /*2430*/  HMMA.16816.F32 R4, R168, R172.reuse, R4 ;  /* 0x000000aca804723c */ /* 0x080ff00000001804 */
[C---:B-1----:R-:W-:Y:S08]  /*2440*/  HMMA.16816.F32 R8, R176.reuse, R172, R8 ;  /* 0x000000acb008723c */ /* 0x042ff00000001808 */
[-C--:B------:R-:W-:Y:S08]  /*2450*/  HMMA.16816.F32 R12, R176, R174.reuse, R12 ;  /* 0x000000aeb00c723c */ /* 0x080ff0000000180c */
[C---:B------:R-:W-:Y:S01]  /*2460*/  HMMA.16816.F32 R16, R168.reuse, R174, R16 ;  /* 0x000000aea810723c */ /* 0x040fe20000001810 */
[----:B------:R-:W1:Y:S07]  /*2470*/  LDSM.16.M88.4 R172, [R209+0xc800] ;  /* 0x00c80000d1ac783b */ /* 0x000e6e0000000200 */
[-C--:B----4-:R-:W-:Y:S08]  /*2480*/  HMMA.16816.F32 R20, R168, R180.reuse, R20 ;  /* 0x000000b4a814723c */ /* 0x090ff00000001814 */
[C---:B------:R-:W-:Y:S08]  /*2490*/  HMMA.16816.F32 R24, R176.reuse, R180, R24 ;  /* 0x000000b4b018723c */ /* 0x040ff00000001818 */
[-C--:B------:R-:W-:Y:S01]  /*24a0*/  HMMA.16816.F32 R28, R176, R182.reuse, R28 ;  /* 0x000000b6b01c723c */ /* 0x080fe2000000181c */
[----:B------:R-:W4:Y:S07]  /*24b0*/  LDSM.16.M88.4 R176, [R2] ;  /* 0x0000000002b0783b */ /* 0x000f2e0000000200 */
[----:B------:R-:W-:Y:S01]  /*24c0*/  HMMA.16816.F32 R32, R168, R182, R32 ;  /* 0x000000b6a820723c */ /* 0x000fe20000001820 */
[----:B------:R-:W4:Y:S07]  /*24d0*/  LDSM.16.M88.4 R168, [R211+0xc800] ;  /* 0x00c80000d3a8783b */ /* 0x000f2e0000000200 */
[-C--:B------:R-:W-:Y:S01]  /*24e0*/  HMMA.16816.F32 R4, R164, R184.reuse, R4 ;  /* 0x000000b8a404723c */ /* 0x080fe20000001804 */
[----:B------:R-:W-:Y:S07]  /*24f0*/  LDSM.16.M88.4 R180, [R212+0x2000] ;  /* 0x00200000d4b4783b */ /* 0x000fee0000000200 */
[C---:B------:R-:W-:Y:S08]  /*2500*/  HMMA.16816.F32 R8, R188.reuse, R184, R8 ;  /* 0x000000b8bc08723c */ /* 0x040ff00000001808 */
[-C--:B------:R-:W-:Y:S08]  /*2510*/  HMMA.16816.F32 R12, R188, R186.reuse, R12 ;  /* 0x000000babc0c723c */ /* 0x080ff0000000180c */
[C---:B------:R-:W-:Y:S01]  /*2520*/  HMMA.16816.F32 R16, R164.reuse, R186, R16 ;  /* 0x000000baa410723c */ /* 0x040fe20000001810 */
[----:B------:R-:W2:Y:S07]  /*2530*/  LDSM.16.M88.4 R184, [R205+0x10000] ;  /* 0x01000000cdb8783b */ /* 0x000eae0000000200 */
[-C--:B-1----:R-:W-:Y:S01]  /*2540*/  HMMA.16816.F32 R20, R164, R172.reuse, R20 ;  /* 0x000000aca414723c */ /* 0x082fe20000001814 */
[----:B------:R-:W1:Y:S07]  /*2550*/  LDSM.16.M88.4 R204, [R205+0x10800] ;  /* 0x01080000cdcc783b */ /* 0x000e6e0000000200 */
[C---:B------:R-:W-:Y:S08]  /*2560*/  HMMA.16816.F32 R24, R188.reuse, R172, R24 ;  /* 0x000000acbc18723c */ /* 0x040ff00000001818 */
[-C--:B------:R-:W-:Y:S01]  /*2570*/  HMMA.16816.F32 R28, R188, R174.reuse, R28 ;  /* 0x000000aebc1c723c */ /* 0x080fe2000000181c */
[----:B------:R-:W-:Y:S07]  /*2580*/  LDSM.16.M88.4 R188, [R0+0x3000] ;  /* 0x0030000000bc783b */ /* 0x000fee0000000200 */
[----:B------:R-:W-:Y:S01]  /*2590*/  HMMA.16816.F32 R32, R164, R174, R32 ;  /* 0x000000aea420723c */ /* 0x000fe20000001820 */
[----:B------:R1:W-:Y:S07]  /*25a0*/  LDSM.16.M88.4 R164, [R0+0x2000] ;  /* 0x0020000000a4783b */ /* 0x0003ee0000000200 */
[-C--:B----4-:R-:W-:Y:S01]  /*25b0*/  HMMA.16816.F32 R4, R176, R192.reuse, R4 ;  /* 0x000000c0b004723c */ /* 0x090fe20000001804 */
[----:B------:R-:W4:Y:S07]  /*25c0*/  LDSM.16.M88.4 R172, [R210+0x10000] ;  /* 0x01000000d2ac783b */ /* 0x000f2e0000000200 */
[C---:B------:R-:W-:Y:S08]  /*25d0*/  HMMA.16816.F32 R8, R196.reuse, R192, R8 ;  /* 0x000000c0c408723c */ /* 0x040ff00000001808 */
[-C--:B------:R-:W-:Y:S01]  /*25e0*/  HMMA.16816.F32 R12, R196, R194.reuse, R12 ;  /* 0x000000c2c40c723c */ /* 0x080fe2000000180c */
[----:B-1----:R-:W-:Y:S04]  /*25f0*/  IMAD.U32 R0, RZ, RZ, UR33 ;  /* 0x00000021ff007e24 */ /* 0x002fe8000f8e00ff */
[----:B------:R-:W-:Y:S03]  /*2600*/  IMAD R0, R0, 0x4, R223 ;  /* 0x0000000400007824 */ /* 0x000fe600078e02df */
[C---:B------:R-:W-:Y:S01]  /*2610*/  HMMA.16816.F32 R16, R176.reuse, R194, R16 ;  /* 0x000000c2b010723c */ /* 0x040fe20000001810 */
[----:B------:R-:W1:Y:S03]  /*2620*/  LDSM.16.M88.4 R192, [R210+0x10800] ;  /* 0x01080000d2c0783b */ /* 0x000e660000000200 */
[----:B------:R-:W-:Y:S04]  /*2630*/  LOP3.LUT R0, R0, UR16, R249, 0x96, !PT ;  /* 0x0000001000007c12 */ /* 0x000fe8000f8e96f9 */
[-C--:B------:R-:W-:Y:S08]  /*2640*/  HMMA.16816.F32 R20, R176, R168.reuse, R20 ;  /* 0x000000a8b014723c */ /* 0x080ff00000001814 */
[C---:B------:R-:W-:Y:S08]  /*2650*/  HMMA.16816.F32 R24, R196.reuse, R168, R24 ;  /* 0x000000a8c418723c */ /* 0x040ff00000001818 */
[-C--:B------:R-:W-:Y:S01]  /*2660*/  HMMA.16816.F32 R28, R196, R170.reuse, R28 ;  /* 0x000000aac41c723c */ /* 0x080fe2000000181c */
[----:B------:R-:W-:Y:S07]  /*2670*/  LDSM.16.M88.4 R196, [R209+0x10800] ;  /* 0x01080000d1c4783b */ /* 0x000fee0000000200 */
[----:B------:R-:W-:Y:S01]  /*2680*/  HMMA.16816.F32 R32, R176, R170, R32 ;  /* 0x000000aab020723c */ /* 0x000fe20000001820 */
[----:B------:R-:W-:Y:S07]  /*2690*/  LDSM.16.M88.4 R168, [R3+0x2000] ;  /* 0x0020000003a8783b */ /* 0x000fee0000000200 */
[-C--:B--2---:R-:W-:Y:S01]  /*26a0*/  HMMA.16816.F32 R4, R180, R184.reuse, R4 ;  /* 0x000000b8b404723c */ /* 0x084fe20000001804 */
[----:B------:R2:W1:Y:S07]  /*26b0*/  LDSM.16.M88.4 R176, [R209+0x10000] ;  /* 0x01000000d1b0783b */ /* 0x00046e0000000200 */
[C---:B------:R-:W-:Y:S08]  /*26c0*/  HMMA.16816.F32 R8, R200.reuse, R184, R8 ;  /* 0x000000b8c808723c */ /* 0x040ff00000001808 */
[-C--:B------:R-:W-:Y:S08]  /*26d0*/  HMMA.16816.F32 R12, R200, R186.reuse, R12 ;  /* 0x000000bac80c723c */ /* 0x080ff0000000180c */
[C---:B------:R-:W-:Y:S01]  /*26e0*/  HMMA.16816.F32 R16, R180.reuse, R186, R16 ;  /* 0x000000bab410723c */ /* 0x040fe20000001810 */
[----:B------:R-:W1:Y:S01]  /*26f0*/  LDSM.16.M88.4 R184, [R3+0x3000] ;  /* 0x0030000003b8783b */ /* 0x000e620000000200 */
[----:B--2---:R-:W-:Y:S05]  /*2700*/  IMAD.MOV.U32 R209, RZ, RZ, 0x40 ;  /* 0x00000040ffd17424 */ /* 0x004fea00078e00ff */
[----:B------:R-:W-:Y:S01]  /*2710*/  SEL R213, R209, 0xffffffc0, !P0 ;  /* 0xffffffc0d1d57807 */ /* 0x000fe20004000000 */
[-C--:B------:R-:W-:Y:S08]  /*2720*/  HMMA.16816.F32 R20, R180, R204.reuse, R20 ;  /* 0x000000ccb414723c */ /* 0x080ff00000001814 */
[C---:B------:R-:W-:Y:S08]  /*2730*/  HMMA.16816.F32 R24, R200.reuse, R204, R24 ;  /* 0x000000ccc818723c */ /* 0x040ff00000001818 */
[-C--:B------:R-:W-:Y:S01]  /*2740*/  HMMA.16816.F32 R28, R200, R206.reuse, R28 ;  /* 0x000000cec81c723c */ /* 0x080fe2000000181c */
[----:B------:R-:W-:Y:S02]  /*2750*/  IMAD.MOV.U32 R201, RZ, RZ, 0x20 ;  /* 0x00000020ffc97424 */ /* 0x000fe400078e00ff */
[----:B------:R-:W-:Y:S05]  /*2760*/  IMAD.MOV.U32 R200, RZ, RZ, 0x10 ;  /* 0x00000010ffc87424 */ /* 0x000fea00078e00ff */
[----:B------:R-:W-:Y:S04]  /*2770*/  HMMA.16816.F32 R32, R180, R206, R32 ;  /* 0x000000ceb420723c */ /* 0x000fe80000001820 */
[----:B------:R-:W-:Y:S01]  /*2780*/  SEL R200, R200, 0xfffffff0, !P0 ;  /* 0xfffffff0c8c87807 */ /* 0x000fe20004000000 */
[----:B------:R-:W-:Y:S01]  /*2790*/  IMAD.WIDE.U32 R180, R243, -0x326172a9, RZ ;  /* 0xcd9e8d57f3b47825 */ /* 0x000fe200078e00ff */
[----:B------:R-:W-:Y:S02]  /*27a0*/  SEL R206, R201, 0xffffffe0, !P1 ;  /* 0xffffffe0c9ce7807 */ /* 0x000fe40004800000 */
[-C--:B----4-:R-:W-:Y:S05]  /*27b0*/  HMMA.16816.F32 R4, R164, R172.reuse, R4 ;  /* 0x000000aca404723c */ /* 0x090fea0000001804 */
[----:B---3--:R-:W-:Y:S03]  /*27c0*/  LOP3.LUT R182, R214, UR17, R181, 0x96, !PT ;  /* 0x00000011d6b67c12 */ /* 0x008fe6000f8e96b5 */
[C---:B------:R-:W-:Y:S04]  /*27d0*/  HMMA.16816.F32 R8, R188.reuse, R172, R8 ;  /* 0x000000acbc08723c */ /* 0x040fe80000001808 */
[----:B------:R-:W-:Y:S04]  /*27e0*/  IMAD.WIDE.U32 R182, R182, -0x2daee0ad, RZ ;  /* 0xd2511f53b6b67825 */ /* 0x000fe800078e00ff */
[-C--:B------:R-:W-:Y:S08]  /*27f0*/  HMMA.16816.F32 R12, R188, R174.reuse, R12 ;  /* 0x000000aebc0c723c */ /* 0x080ff0000000180c */
[C---:B------:R-:W-:Y:S01]  /*2800*/  HMMA.16816.F32 R16, R164.reuse, R174, R16 ;  /* 0x000000aea410723c */ /* 0x040fe20000001810 */
[----:B------:R-:W-:Y:S07]  /*2810*/  LDSM.16.M88.4 R172, [R211+0x10000] ;  /* 0x01000000d3ac783b */ /* 0x000fee0000000200 */
[-C--:B-1----:R-:W-:Y:S08]  /*2820*/  HMMA.16816.F32 R20, R164, R192.reuse, R20 ;  /* 0x000000c0a414723c */ /* 0x082ff00000001814 */
[C---:B------:R-:W-:Y:S08]  /*2830*/  HMMA.16816.F32 R24, R188.reuse, R192, R24 ;  /* 0x000000c0bc18723c */ /* 0x040ff00000001818 */
[-C--:B------:R-:W-:Y:S03]  /*2840*/  HMMA.16816.F32 R28, R188, R194.reuse, R28 ;  /* 0x000000c2bc1c723c */ /* 0x080fe6000000181c */
[----:B------:R-:W-:Y:S01]  /*2850*/  LEA R188, R222, UR4, 0x1 ;  /* 0x00000004debc7c11 */ /* 0x000fe2000f8e08ff */
[----:B------:R-:W-:Y:S04]  /*2860*/  VIADD R190, R243, 0x2 ;  /* 0x00000002f3be7836 */ /* 0x000fe80000000000 */
[----:B------:R-:W-:Y:S01]  /*2870*/  HMMA.16816.F32 R32, R164, R194, R32 ;  /* 0x000000c2a420723c */ /* 0x000fe20000001820 */
[----:B------:R-:W1:Y:S03]  /*2880*/  LDSM.16.M88.4 R164, [R2+0x2000] ;  /* 0x0020000002a4783b */ /* 0x000e660000000200 */
[C---:B------:R-:W-:Y:S02]  /*2890*/  VIADD R192, R188.reuse, 0x20000 ;  /* 0x00020000bcc07836 */ /* 0x040fe40000000000 */
[----:B------:R-:W-:Y:S02]  /*28a0*/  VIADD R189, R188, 0x20020 ;  /* 0x00020020bcbd7836 */ /* 0x000fe40000000000 */
[-C--:B------:R-:W-:Y:S05]  /*28b0*/  HMMA.16816.F32 R4, R168, R176.reuse, R4 ;  /* 0x000000b0a804723c */ /* 0x080fea0000001804 */
[----:B------:R-:W-:Y:S01]  /*28c0*/  @P2 VIADD R189, R192, 0xffffffe0 ;  /* 0xffffffe0c0bd2836 */ /* 0x000fe20000000000 */
[----:B------:R-:W-:Y:S01]  /*28d0*/  LOP3.LUT R192, R248, UR45, R183, 0x96, !PT ;  /* 0x0000002df8c07c12 */ /* 0x000fe2000f8e96b7 */
[----:B------:R-:W-:Y:S01]  /*28e0*/  IMAD.WIDE.U32 R190, R190, -0x326172a9, RZ ;  /* 0xcd9e8d57bebe7825 */ /* 0x000fe200078e00ff */
[C---:B------:R-:W-:Y:S04]  /*28f0*/  HMMA.16816.F32 R8, R184.reuse, R176, R8 ;  /* 0x000000b0b808723c */ /* 0x040fe80000001808 */
[----:B------:R-:W-:Y:S01]  /*2900*/  IMAD.WIDE.U32 R192, R192, -0x326172a9, RZ ;  /* 0xcd9e8d57c0c07825 */ /* 0x000fe200078e00ff */
[----:B------:R-:W-:Y:S02]  /*2910*/  LOP3.LUT R181, R214, UR17, R191, 0x96, !PT ;  /* 0x00000011d6b57c12 */ /* 0x000fe4000f8e96bf */
[----:B------:R-:W-:Y:S01]  /*2920*/  LOP3.LUT R214, R241, 0x38, RZ, 0xc0, !PT ;  /* 0x00000038f1d67812 */ /* 0x000fe200078ec0ff */
[-C--:B------:R-:W-:Y:S08]  /*2930*/  HMMA.16816.F32 R12, R184, R178.reuse, R12 ;  /* 0x000000b2b80c723c */ /* 0x080ff0000000180c */
[C---:B------:R-:W-:Y:S01]  /*2940*/  HMMA.16816.F32 R16, R168.reuse, R178, R16 ;  /* 0x000000b2a810723c */ /* 0x040fe20000001810 */
[----:B------:R2:W3:Y:S07]  /*2950*/  LDSM.16.M88.4 R176, [R2+0x3000] ;  /* 0x0030000002b0783b */ /* 0x0004ee0000000200 */
[-C--:B------:R-:W-:Y:S08]  /*2960*/  HMMA.16816.F32 R20, R168, R196.reuse, R20 ;  /* 0x000000c4a814723c */ /* 0x080ff00000001814 */
[C---:B------:R-:W-:Y:S01]  /*2970*/  HMMA.16816.F32 R24, R184.reuse, R196, R24 ;  /* 0x000000c4b818723c */ /* 0x040fe20000001818 */
[----:B------:R-:W4:Y:S01]  /*2980*/  LDL R196, [R1] ;  /* 0x0000000001c47983 */ /* 0x000f220000100800 */
[----:B------:R-:W-:Y:S06]  /*2990*/  IMAD.MOV.U32 R197, RZ, RZ, 0x20 ;  /* 0x00000020ffc57424 */ /* 0x000fec00078e00ff */
[-C--:B------:R-:W-:Y:S03]  /*29a0*/  HMMA.16816.F32 R28, R184, R198.reuse, R28 ;  /* 0x000000c6b81c723c */ /* 0x080fe6000000181c */
[----:B--2---:R-:W-:Y:S01]  /*29b0*/  IMAD.WIDE.U32 R2, R0, -0x326172a9, RZ ;  /* 0xcd9e8d5700027825 */ /* 0x004fe200078e00ff */
[----:B------:R-:W-:Y:S03]  /*29c0*/  @!P4 SHF.R.U32.HI R0, RZ, 0x1, R218 ;  /* 0x00000001ff00c819 */ /* 0x000fe600000116da */
[----:B------:R-:W-:Y:S01]  /*29d0*/  @!P4 IMAD.SHL.U32 R184, R218, 0x2, RZ ;  /* 0x00000002dab8c824 */ /* 0x000fe200078e00ff */
[----:B------:R-:W-:Y:S04]  /*29e0*/  HMMA.16816.F32 R32, R168, R198, R32 ;  /* 0x000000c6a820723c */ /* 0x000fe80000001820 */
[----:B------:R-:W-:Y:S01]  /*29f0*/  LOP3.LUT R185, R180, UR46, R3, 0x96, !PT ;  /* 0x0000002eb4b97c12 */ /* 0x000fe2000f8e9603 */
[----:B------:R-:W-:Y:S01]  /*2a00*/  IMAD.WIDE.U32 R180, R181, -0x2daee0ad, RZ ;  /* 0xd2511f53b5b47825 */ /* 0x000fe200078e00ff */
[----:B------:R-:W-:Y:S02]  /*2a10*/  @!P4 LOP3.LUT R168, R184, 0x6, RZ, 0xc0, !PT ;  /* 0x00000006b8a8c812 */ /* 0x000fe400078ec0ff */
[-C--:B-1----:R-:W-:Y:S05]  /*2a20*/  HMMA.16816.F32 R4, R164, R172.reuse, R4 ;  /* 0x000000aca404723c */ /* 0x082fea0000001804 */
[----:B------:R-:W-:Y:S01]  /*2a30*/  LOP3.LUT R191, R248, UR45, R181, 0x96, !PT ;  /* 0x0000002df8bf7c12 */ /* 0x000fe2000f8e96b5 */
[----:B------:R-:W-:Y:S01]  /*2a40*/  FMUL.FTZ R181, R252, 1.4426950216293334961 ;  /* 0x3fb8aa3bfcb57820 */ /* 0x000fe20000410000 */
[----:B------:R-:W-:Y:S01]  /*2a50*/  LOP3.LUT R194, R2, UR44, R193, 0x96, !PT ;  /* 0x0000002c02c27c12 */ /* 0x000fe2000f8e96c1 */
[C---:B---3--:R-:W-:Y:S04]  /*2a60*/  HMMA.16816.F32 R8, R176.reuse, R172, R8 ;  /* 0x000000acb008723c */ /* 0x048fe80000001808 */
[----:B------:R-:W-:Y:S01]  /*2a70*/  LOP3.LUT R186, R190, UR46, R3, 0x96, !PT ;  /* 0x0000002ebeba7c12 */ /* 0x000fe2000f8e9603 */
[----:B------:R-:W-:Y:S01]  /*2a80*/  IMAD.WIDE.U32 R190, R191, -0x326172a9, RZ ;  /* 0xcd9e8d57bfbe7825 */ /* 0x000fe200078e00ff */
[----:B------:R-:W-:Y:S02]  /*2a90*/  @!P4 LOP3.LUT R3, R168, 0x1e0, R0, 0xf8, !PT ;  /* 0x000001e0a803c812 */ /* 0x000fe400078ef800 */
[-C--:B------:R-:W-:Y:S01]  /*2aa0*/  HMMA.16816.F32 R12, R176, R174.reuse, R12 ;  /* 0x000000aeb00c723c */ /* 0x080fe2000000180c */
[----:B------:R-:W-:Y:S02]  /*2ab0*/  IMAD.U32 R0, RZ, RZ, UR33 ;  /* 0x00000021ff007e24 */ /* 0x000fe4000f8e00ff */
[----:B------:R-:W-:Y:S01]  /*2ac0*/  IMAD.WIDE.U32 R168, R185, -0x2daee0ad, RZ ;  /* 0xd2511f53b9a87825 */ /* 0x000fe200078e00ff */
[----:B------:R-:W-:Y:S02]  /*2ad0*/  LOP3.LUT R185, R2, UR44, R191, 0x96, !PT ;  /* 0x0000002c02b97c12 */ /* 0x000fe4000f8e96bf */
[----:B------:R-:W-:Y:S01]  /*2ae0*/  @!P4 VIADDMNMX R172, R238, -R197, UR40, PT ;  /* 0x00000028eeacce46 */ /* 0x000fe2000b8009c5 */
[----:B------:R-:W-:Y:S01]  /*2af0*/  IMAD.WIDE.U32 R194, R194, -0x2daee0ad, RZ ;  /* 0xd2511f53c2c27825 */ /* 0x000fe200078e00ff */
[C---:B------:R-:W-:Y:S04]  /*2b00*/  HMMA.16816.F32 R16, R164.reuse, R174, R16 ;  /* 0x000000aea410723c */ /* 0x040fe80000001810 */
[----:B------:R-:W-:Y:S01]  /*2b10*/  LOP3.LUT R191, R182, UR43, R169, 0x96, !PT ;  /* 0x0000002bb6bf7c12 */ /* 0x000fe2000f8e96a9 */
[----:B------:R-:W-:Y:S01]  /*2b20*/  IMAD.WIDE.U32 R186, R186, -0x2daee0ad, RZ ;  /* 0xd2511f53baba7825 */ /* 0x000fe200078e00ff */
[----:B------:R-:W-:Y:S02]  /*2b30*/  LOP3.LUT R193, R168, UR38, R195, 0x96, !PT ;  /* 0x00000026a8c17c12 */ /* 0x000fe4000f8e96c3 */
[----:B------:R-:W1:Y:S01]  /*2b40*/  LDSM.16.M88.4 R168, [R211+0x10800] ;  /* 0x01080000d3a8783b */ /* 0x000e620000000200 */
[----:B------:R-:W-:Y:S01]  /*2b50*/  @!P4 IMAD R0, R0, 0x80, R3 ;  /* 0x000000800000c824 */ /* 0x000fe200078e0203 */
[----:B------:R-:W-:Y:S01]  /*2b60*/  LOP3.LUT R187, R180, UR43, R187, 0x96, !PT ;  /* 0x0000002bb4bb7c12 */ /* 0x000fe2000f8e96bb */
[----:B------:R-:W-:Y:S01]  /*2b70*/  FMUL.FTZ R180, R251, 1.4426950216293334961 ;  /* 0x3fb8aa3bfbb47820 */ /* 0x000fe20000410000 */
[----:B------:R-:W-:Y:S01]  /*2b80*/  FSEL R181, R181, RZ, P6 ;  /* 0x000000ffb5b57208 */ /* 0x000fe20003000000 */
[----:B------:R-:W-:Y:S02]  /*2b90*/  @!P4 VIADD R184, R0, 0x1 ;  /* 0x0000000100b8c836 */ /* 0x000fe40000000000 */
[----:B------:R-:W-:Y:S01]  /*2ba0*/  FMUL.FTZ R173, R250, 1.4426950216293334961 ;  /* 0x3fb8aa3bfaad7820 */ /* 0x000fe20000410000 */
[----:B------:R-:W-:Y:S01]  /*2bb0*/  @!P4 VIMNMX R3, PT, PT, R238, UR40, PT ;  /* 0x00000028ee03cc48 */ /* 0x000fe2000bfe0100 */
[----:B------:R-:W-:Y:S01]  /*2bc0*/  @!P4 VIADD R174, R0, 0x8 ;  /* 0x0000000800aec836 */ /* 0x000fe20000000000 */
[----:B------:R-:W-:Y:S01]  /*2bd0*/  FSEL R180, R180, RZ, P5 ;  /* 0x000000ffb4b47208 */ /* 0x000fe20002800000 */
[C---:B------:R-:W-:Y:S01]  /*2be0*/  @!P4 VIADD R175, R0.reuse, 0x9 ;  /* 0x0000000900afc836 */ /* 0x040fe20000000000 */
[-C--:B------:R-:W-:Y:S02]  /*2bf0*/  @!P4 ISETP.GE.AND P5, PT, R0, R172.reuse, PT ;  /* 0x000000ac0000c20c */ /* 0x080fe40003fa6270 */
[----:B------:R-:W-:Y:S02]  /*2c00*/  @!P4 ISETP.GE.AND P6, PT, R184, R172, PT ;  /* 0x000000acb800c20c */ /* 0x000fe40003fc6270 */
[----:B------:R-:W-:Y:S02]  /*2c10*/  @!P4 FSEL R4, R4, -INF , !P5 ;  /* 0xff8000000404c808 */ /* 0x000fe40006800000 */
[----:B------:R-:W-:Y:S02]  /*2c20*/  @!P4 FSEL R5, R5, -INF , !P6 ;  /* 0xff8000000505c808 */ /* 0x000fe40007000000 */
[-C--:B------:R-:W-:Y:S04]  /*2c30*/  @!P4 ISETP.GE.AND P6, PT, R0, R3.reuse, PT ;  /* 0x000000030000c20c */ /* 0x080fe80003fc6270 */
[----:B------:R-:W-:Y:S05]  /*2c40*/  @!P4 FSEL R8, R8, -INF , !P6 ;  /* 0xff8000000808c808 */ /* 0x000fea0007000000 */
[--C-:B------:R-:W-:Y:S04]  /*2c50*/  FFMA.FTZ R8, R8, UR13, -R180.reuse ;  /* 0x0000000d08087c23 */ /* 0x100fe800080108b4 */
[----:B------:R-:W-:Y:S01]  /*2c60*/  MUFU.EX2 R233, R8 ;  /* 0x0000000800e97308 */ /* 0x000fe20000000800 */
[-C--:B-1----:R-:W-:Y:S08]  /*2c70*/  HMMA.16816.F32 R20, R164, R168.reuse, R20 ;  /* 0x000000a8a414723c */ /* 0x082ff00000001814 */
[C---:B------:R-:W-:Y:S08]  /*2c80*/  HMMA.16816.F32 R24, R176.reuse, R168, R24 ;  /* 0x000000a8b018723c */ /* 0x040ff00000001818 */
[-C--:B------:R-:W-:Y:S03]  /*2c90*/  HMMA.16816.F32 R28, R176, R170.reuse, R28 ;  /* 0x000000aab01c723c */ /* 0x080fe6000000181c */
[----:B------:R-:W-:Y:S05]  /*2ca0*/  IMAD.WIDE.U32 R176, R193, -0x326172a9, RZ ;  /* 0xcd9e8d57c1b07825 */ /* 0x000fea00078e00ff */
[----:B------:R-:W-:Y:S04]  /*2cb0*/  HMMA.16816.F32 R32, R164, R170, R32 ;  /* 0x000000aaa420723c */ /* 0x000fe80000001820 */
[C---:B----4-:R-:W-:Y:S01]  /*2cc0*/  FMUL.FTZ R183, R196.reuse, 1.4426950216293334961 ;  /* 0x3fb8aa3bc4b77820 */ /* 0x050fe20000410000 */
[----:B------:R-:W-:Y:S01]  /*2cd0*/  FSETP.NEU.FTZ.AND P3, PT, R196, -INF , PT ;  /* 0xff800000c400780b */ /* 0x000fe20003f7d000 */
[----:B------:R-:W-:Y:S03]  /*2ce0*/  IMAD.MOV.U32 R196, RZ, RZ, 0x18 ;  /* 0x00000018ffc47424 */ /* 0x000fe600078e00ff */
[----:B------:R-:W-:Y:S02]  /*2cf0*/  FSEL R183, R183, RZ, P3 ;  /* 0x000000ffb7b77208 */ /* 0x000fe40001800000 */
[----:B------:R-:W-:Y:S02]  /*2d00*/  FSETP.NEU.FTZ.AND P3, PT, R250, -INF , PT ;  /* 0xff800000fa00780b */ /* 0x000fe40003f7d000 */
[----:B------:R-:W-:Y:S01]  /*2d10*/  @!P4 VIADDMNMX R182, R238, -R196, UR40, PT ;  /* 0x00000028eeb6ce46 */ /* 0x000fe2000b8009c4 */
[----:B------:R-:W-:Y:S01]  /*2d20*/  IMAD.MOV.U32 R196, RZ, RZ, 0x8 ;  /* 0x00000008ffc47424 */ /* 0x000fe200078e00ff */
[----:B------:R-:W-:Y:S01]  /*2d30*/  FSEL R173, R173, RZ, P3 ;  /* 0x000000ffadad7208 */ /* 0x000fe20001800000 */
[--C-:B------:R-:W-:Y:S01]  /*2d40*/  FFMA.FTZ R4, R4, UR13, -R183.reuse ;  /* 0x0000000d04047c23 */ /* 0x100fe200080108b7 */
[----:B------:R-:W-:Y:S01]  /*2d50*/  @!P4 ISETP.GE.AND P3, PT, R0, R182, PT ;  /* 0x000000b60000c20c */ /* 0x000fe20003f66270 */
[----:B------:R-:W-:Y:S01]  /*2d60*/  FFMA.FTZ R5, R5, UR13, -R183 ;  /* 0x0000000d05057c23 */ /* 0x000fe200080108b7 */
[----:B------:R-:W-:Y:S01]  /*2d70*/  @!P4 VIADDMNMX R2, R238, R196, UR40, PT ;  /* 0x00000028ee02ce46 */ /* 0x000fe2000b8001c4 */
[----:B------:R1:W2:Y:S01]  /*2d80*/  MUFU.EX2 R224, R4 ;  /* 0x0000000400e07308 */ /* 0x0002a20000000800 */
[----:B------:R-:W-:Y:S02]  /*2d90*/  @!P4 FSEL R6, R6, -INF , !P3 ;  /* 0xff8000000606c808 */ /* 0x000fe40005800000 */
[CC--:B------:R-:W-:Y:S02]  /*2da0*/  @!P4 ISETP.GE.AND P3, PT, R184.reuse, R3.reuse, PT ;  /* 0x00000003b800c20c */ /* 0x0c0fe40003f66270 */
[----:B------:R-:W-:Y:S01]  /*2db0*/  @!P4 ISETP.GE.AND P5, PT, R184, R182, PT ;  /* 0x000000b6b800c20c */ /* 0x000fe20003fa6270 */
[--C-:B------:R-:W-:Y:S01]  /*2dc0*/  FFMA.FTZ R6, R6, UR13, -R181.reuse ;  /* 0x0000000d06067c23 */ /* 0x100fe200080108b5 */
[-C--:B------:R-:W-:Y:S03]  /*2dd0*/  @!P4 ISETP.GE.AND P6, PT, R0, R2.reuse, PT ;  /* 0x000000020000c20c */ /* 0x080fe60003fc6270 */
[----:B------:R3:W4:Y:S01]  /*2de0*/  MUFU.EX2 R225, R5 ;  /* 0x0000000500e17308 */ /* 0x0007220000000800 */
[----:B------:R-:W-:Y:S02]  /*2df0*/  @!P4 FSEL R9, R9, -INF , !P3 ;  /* 0xff8000000909c808 */ /* 0x000fe40005800000 */
[-C--:B------:R-:W-:Y:S02]  /*2e00*/  @!P4 ISETP.GE.AND P3, PT, R174, R3.reuse, PT ;  /* 0x00000003ae00c20c */ /* 0x080fe40003f66270 */
[----:B------:R-:W-:Y:S02]  /*2e10*/  @!P4 FSEL R7, R7, -INF , !P5 ;  /* 0xff8000000707c808 */ /* 0x000fe40006800000 */
[----:B------:R-:W-:Y:S03]  /*2e20*/  @!P4 FSEL R10, R10, -INF , !P6 ;  /* 0xff8000000a0ac808 */ /* 0x000fe60007000000 */
[----:B------:R-:W4:Y:S01]  /*2e30*/  MUFU.EX2 R231, R6 ;  /* 0x0000000600e77308 */ /* 0x000f220000000800 */
[-C--:B------:R-:W-:Y:S01]  /*2e40*/  @!P4 ISETP.GE.AND P5, PT, R184, R2.reuse, PT ;  /* 0x00000002b800c20c */ /* 0x080fe20003fa6270 */
[----:B-1----:R-:W-:Y:S01]  /*2e50*/  @!P4 VIADD R4, R0, 0x10 ;  /* 0x000000100004c836 */ /* 0x002fe20000000000 */
[-C--:B------:R-:W-:Y:S01]  /*2e60*/  @!P4 ISETP.GE.AND P6, PT, R175, R3.reuse, PT ;  /* 0x00000003af00c20c */ /* 0x080fe20003fc6270 */
[----:B------:R-:W-:Y:S01]  /*2e70*/  FFMA.FTZ R7, R7, UR13, -R181 ;  /* 0x0000000d07077c23 */ /* 0x000fe200080108b5 */
[----:B------:R-:W-:Y:S01]  /*2e80*/  @!P4 FSEL R12, R12, -INF , !P3 ;  /* 0xff8000000c0cc808 */ /* 0x000fe20005800000 */
[--C-:B------:R-:W-:Y:S01]  /*2e90*/  FFMA.FTZ R10, R10, UR13, -R173.reuse ;  /* 0x0000000d0a0a7c23 */ /* 0x100fe200080108ad */
[----:B------:R-:W-:Y:S03]  /*2ea0*/  @!P4 ISETP.GE.AND P3, PT, R175, R2, PT ;  /* 0x00000002af00c20c */ /* 0x000fe60003f66270 */
[----:B------:R1:W4:Y:S01]  /*2eb0*/  MUFU.EX2 R229, R7 ;  /* 0x0000000700e57308 */ /* 0x0003220000000800 */
[----:B------:R-:W-:Y:S01]  /*2ec0*/  @!P4 FSEL R13, R13, -INF , !P6 ;  /* 0xff8000000d0dc808 */ /* 0x000fe20007000000 */
[----:B---3--:R-:W-:Y:S01]  /*2ed0*/  @!P4 VIADD R5, R0, 0x11 ;  /* 0x000000110005c836 */ /* 0x008fe20000000000 */
[----:B------:R-:W-:Y:S01]  /*2ee0*/  @!P4 FSEL R11, R11, -INF , !P5 ;  /* 0xff8000000b0bc808 */ /* 0x000fe20006800000 */
[--C-:B------:R-:W-:Y:S01]  /*2ef0*/  FFMA.FTZ R12, R12, UR13, -R180.reuse ;  /* 0x0000000d0c0c7c23 */ /* 0x100fe200080108b4 */
[C---:B------:R-:W-:Y:S01]  /*2f00*/  @!P4 ISETP.GE.AND P6, PT, R174.reuse, R172, PT ;  /* 0x000000acae00c20c */ /* 0x040fe20003fc6270 */
[--C-:B------:R-:W-:Y:S01]  /*2f10*/  FFMA.FTZ R13, R13, UR13, -R180.reuse ;  /* 0x0000000d0d0d7c23 */ /* 0x100fe200080108b4 */
[----:B------:R-:W-:Y:S03]  /*2f20*/  @!P4 ISETP.GE.AND P5, PT, R174, R2, PT ;  /* 0x00000002ae00c20c */ /* 0x000fe60003fa6270 */
[----:B------:R3:W4:Y:S01]  /*2f30*/  MUFU.EX2 R235, R10 ;  /* 0x0000000a00eb7308 */ /* 0x0007220000000800 */
[----:B------:R-:W-:Y:S01]  /*2f40*/  @!P4 FSEL R15, R15, -INF , !P3 ;  /* 0xff8000000f0fc808 */ /* 0x000fe20005800000 */
[--C-:B------:R-:W-:Y:S01]  /*2f50*/  FFMA.FTZ R11, R11, UR13, -R173.reuse ;  /* 0x0000000d0b0b7c23 */ /* 0x100fe200080108ad */
[----:B------:R-:W-:Y:S02]  /*2f60*/  @!P4 ISETP.GE.AND P3, PT, R175, R172, PT ;  /* 0x000000acaf00c20c */ /* 0x000fe40003f66270 */
[----:B------:R-:W-:Y:S01]  /*2f70*/  @!P4 FSEL R14, R14, -INF , !P5 ;  /* 0xff8000000e0ec808 */ /* 0x000fe20006800000 */
[--C-:B------:R-:W-:Y:S01]  /*2f80*/  FFMA.FTZ R15, R15, UR13, -R173.reuse ;  /* 0x0000000d0f0f7c23 */ /* 0x100fe200080108ad */
[----:B------:R-:W-:Y:S03]  /*2f90*/  @!P4 FSEL R16, R16, -INF , !P6 ;  /* 0xff8000001010c808 */ /* 0x000fe60007000000 */
[----:B------:R2:W-:Y:S01]  /*2fa0*/  MUFU.EX2 R234, R11 ;  /* 0x0000000b00ea7308 */ /* 0x0005e20000000800 */
[-C--:B------:R-:W-:Y:S01]  /*2fb0*/  @!P4 ISETP.GE.AND P5, PT, R174, R182.reuse, PT ;  /* 0x000000b6ae00c20c */ /* 0x080fe20003fa6270 */
[----:B-1----:R-:W-:Y:S01]  /*2fc0*/  IMAD.WIDE.U32 R6, R191, -0x326172a9, RZ ;  /* 0xcd9e8d57bf067825 */ /* 0x002fe200078e00ff */
[----:B------:R-:W-:Y:S02]  /*2fd0*/  @!P4 ISETP.GE.AND P6, PT, R175, R182, PT ;  /* 0x000000b6af00c20c */ /* 0x000fe40003fc6270 */
[----:B------:R-:W-:Y:S01]  /*2fe0*/  @!P4 FSEL R17, R17, -INF , !P3 ;  /* 0xff8000001111c808 */ /* 0x000fe20005800000 */
[----:B------:R-:W-:Y:S01]  /*2ff0*/  IMAD.WIDE.U32 R174, R185, -0x2daee0ad, RZ ;  /* 0xd2511f53b9ae7825 */ /* 0x000fe200078e00ff */
[-C--:B------:R-:W-:Y:S03]  /*3000*/  @!P4 ISETP.GE.AND P3, PT, R4, R172.reuse, PT ;  /* 0x000000ac0400c20c */ /* 0x080fe60003f66270 */
[----:B------:R-:W-:Y:S01]  /*3010*/  MUFU.EX2 R227, R12 ;  /* 0x0000000c00e37308 */ /* 0x000fe20000000800 */
[----:B------:R-:W-:Y:S01]  /*3020*/  @!P4 FSEL R18, R18, -INF , !P5 ;  /* 0xff8000001212c808 */ /* 0x000fe20006800000 */
[----:B------:R-:W-:Y:S01]  /*3030*/  FFMA.FTZ R14, R14, UR13, -R173 ;  /* 0x0000000d0e0e7c23 */ /* 0x000fe200080108ad */
[----:B------:R-:W-:Y:S01]  /*3040*/  @!P4 FSEL R19, R19, -INF , !P6 ;  /* 0xff8000001313c808 */ /* 0x000fe20007000000 */
[----:B------:R-:W-:Y:S01]  /*3050*/  FFMA.FTZ R16, R16, UR13, -R183 ;  /* 0x0000000d10107c23 */ /* 0x000fe200080108b7 */
[----:B------:R-:W-:Y:S01]  /*3060*/  @!P4 ISETP.GE.AND P5, PT, R5, R172, PT ;  /* 0x000000ac0500c20c */ /* 0x000fe20003fa6270 */
[----:B------:R-:W-:Y:S01]  /*3070*/  FFMA.FTZ R18, R18, UR13, -R181 ;  /* 0x0000000d12127c23 */ /* 0x000fe200080108b5 */
[-C--:B------:R-:W-:Y:S03]  /*3080*/  @!P4 ISETP.GE.AND P6, PT, R4, R182.reuse, PT ;  /* 0x000000b60400c20c */ /* 0x080fe60003fc6270 */
[----:B------:R-:W-:Y:S01]  /*3090*/  MUFU.EX2 R230, R14 ;  /* 0x0000000e00e67308 */ /* 0x000fe20000000800 */
[----:B------:R-:W-:Y:S01]  /*30a0*/  @!P4 FSEL R20, R20, -INF , !P3 ;  /* 0xff8000001414c808 */ /* 0x000fe20005800000 */
[----:B------:R-:W-:Y:S01]  /*30b0*/  FFMA.FTZ R17, R17, UR13, -R183 ;  /* 0x0000000d11117c23 */ /* 0x000fe200080108b7 */
[----:B------:R-:W-:Y:S01]  /*30c0*/  @!P4 ISETP.GE.AND P3, PT, R5, R182, PT ;  /* 0x000000b60500c20c */ /* 0x000fe20003f66270 */
[----:B------:R-:W-:Y:S01]  /*30d0*/  FFMA.FTZ R19, R19, UR13, -R181 ;  /* 0x0000000d13137c23 */ /* 0x000fe200080108b5 */
[----:B------:R-:W-:Y:S01]  /*30e0*/  @!P4 FSEL R21, R21, -INF , !P5 ;  /* 0xff8000001515c808 */ /* 0x000fe20006800000 */
[--C-:B------:R-:W-:Y:S01]  /*30f0*/  FFMA.FTZ R20, R20, UR13, -R183.reuse ;  /* 0x0000000d14147c23 */ /* 0x100fe200080108b7 */
[----:B------:R-:W-:Y:S03]  /*3100*/  @!P4 FSEL R22, R22, -INF , !P6 ;  /* 0xff8000001616c808 */ /* 0x000fe60007000000 */
[----:B------:R-:W-:Y:S01]  /*3110*/  MUFU.EX2 R228, R15 ;  /* 0x0000000f00e47308 */ /* 0x000fe20000000800 */
[CC--:B------:R-:W-:Y:S01]  /*3120*/  @!P4 ISETP.GE.AND P5, PT, R4.reuse, R3.reuse, PT ;  /* 0x000000030400c20c */ /* 0x0c0fe20003fa6270 */
[----:B------:R-:W-:Y:S01]  /*3130*/  FFMA.FTZ R21, R21, UR13, -R183 ;  /* 0x0000000d15157c23 */ /* 0x000fe200080108b7 */
[-C--:B------:R-:W-:Y:S01]  /*3140*/  @!P4 ISETP.GE.AND P6, PT, R4, R2.reuse, PT ;  /* 0x000000020400c20c */ /* 0x080fe20003fc6270 */
[C---:B------:R-:W-:Y:S01]  /*3150*/  @!P4 VIADD R4, R0.reuse, 0x18 ;  /* 0x000000180004c836 */ /* 0x040fe20000000000 */
[----:B------:R-:W-:Y:S01]  /*3160*/  @!P4 FSEL R23, R23, -INF , !P3 ;  /* 0xff8000001717c808 */ /* 0x000fe20005800000 */
[----:B------:R-:W-:Y:S01]  /*3170*/  @!P4 VIADD R0, R0, 0x19 ;  /* 0x000000190000c836 */ /* 0x000fe20000000000 */
[-C--:B------:R-:W-:Y:S03]  /*3180*/  @!P4 ISETP.GE.AND P3, PT, R5, R3.reuse, PT ;  /* 0x000000030500c20c */ /* 0x080fe60003f66270 */
[----:B------:R-:W-:Y:S01]  /*3190*/  MUFU.EX2 R226, R13 ;  /* 0x0000000d00e27308 */ /* 0x000fe20000000800 */
[----:B------:R-:W-:Y:S01]  /*31a0*/  @!P4 FSEL R26, R26, -INF , !P6 ;  /* 0xff8000001a1ac808 */ /* 0x000fe20007000000 */
[--C-:B------:R-:W-:Y:S01]  /*31b0*/  FFMA.FTZ R22, R22, UR13, -R181.reuse ;  /* 0x0000000d16167c23 */ /* 0x100fe200080108b5 */
[----:B------:R-:W-:Y:S01]  /*31c0*/  @!P4 FSEL R25, R25, -INF , !P3 ;  /* 0xff8000001919c808 */ /* 0x000fe20005800000 */
[----:B------:R-:W-:Y:S01]  /*31d0*/  FFMA.FTZ R23, R23, UR13, -R181 ;  /* 0x0000000d17177c23 */ /* 0x000fe200080108b5 */
[-C--:B------:R-:W-:Y:S01]  /*31e0*/  @!P4 ISETP.GE.AND P6, PT, R0, R3.reuse, PT ;  /* 0x000000030000c20c */ /* 0x080fe20003fc6270 */
[----:B------:R-:W-:Y:S01]  /*31f0*/  FFMA.FTZ R26, R26, UR13, -R173 ;  /* 0x0000000d1a1a7c23 */ /* 0x000fe200080108ad */
[----:B------:R-:W-:Y:S01]  /*3200*/  @!P4 ISETP.GE.AND P3, PT, R4, R3, PT ;  /* 0x000000030400c20c */ /* 0x000fe20003f66270 */
[--C-:B------:R-:W-:Y:S01]  /*3210*/  FFMA.FTZ R3, R9, UR13, -R180.reuse ;  /* 0x0000000d09037c23 */ /* 0x100fe200080108b4 */
[----:B------:R-:W-:Y:S01]  /*3220*/  LOP3.LUT R168, R186, UR38, R175, 0x96, !PT ;  /* 0x00000026baa87c12 */ /* 0x000fe2000f8e96af */
[----:B------:R-:W-:Y:S01]  /*3230*/  IMAD.WIDE.U32 R8, R187, -0x326172a9, RZ ;  /* 0xcd9e8d57bb087825 */ /* 0x000fe200078e00ff */
[----:B------:R-:W-:Y:S01]  /*3240*/  @!P4 FSEL R24, R24, -INF , !P5 ;  /* 0xff8000001818c808 */ /* 0x000fe20006800000 */
[----:B------:R1:W4:Y:S01]  /*3250*/  MUFU.EX2 R232, R3 ;  /* 0x0000000300e87308 */ /* 0x0003220000000800 */
[-C--:B------:R-:W-:Y:S01]  /*3260*/  @!P4 ISETP.GE.AND P5, PT, R5, R2.reuse, PT ;  /* 0x000000020500c20c */ /* 0x080fe20003fa6270 */
[----:B------:R-:W-:Y:S01]  /*3270*/  IMAD.WIDE.U32 R168, R168, -0x326172a9, RZ ;  /* 0xcd9e8d57a8a87825 */ /* 0x000fe200078e00ff */
[----:B------:R-:W-:Y:S02]  /*3280*/  @!P4 FSEL R28, R28, -INF , !P3 ;  /* 0xff8000001c1cc808 */ /* 0x000fe40005800000 */
[-C--:B------:R-:W-:Y:S01]  /*3290*/  @!P4 ISETP.GE.AND P3, PT, R0, R2.reuse, PT ;  /* 0x000000020000c20c */ /* 0x080fe20003f66270 */
[--C-:B------:R-:W-:Y:S01]  /*32a0*/  FFMA.FTZ R25, R25, UR13, -R180.reuse ;  /* 0x0000000d19197c23 */ /* 0x100fe200080108b4 */
[----:B---3--:R-:W-:Y:S03]  /*32b0*/  LOP3.LUT R10, R6, UR37, R177, 0x96, !PT ;  /* 0x00000025060a7c12 */ /* 0x008fe6000f8e96b1 */
[----:B------:R-:W3:Y:S01]  /*32c0*/  MUFU.EX2 R197, R16 ;  /* 0x0000001000c57308 */ /* 0x000ee20000000800 */
[----:B------:R-:W-:Y:S01]  /*32d0*/  LOP3.LUT R5, R192, UR42, R7, 0x96, !PT ;  /* 0x0000002ac0057c12 */ /* 0x000fe2000f8e9607 */
[--C-:B------:R-:W-:Y:S01]  /*32e0*/  FFMA.FTZ R24, R24, UR13, -R180.reuse ;  /* 0x0000000d18187c23 */ /* 0x100fe200080108b4 */
[----:B------:R-:W-:Y:S01]  /*32f0*/  @!P4 FSEL R27, R27, -INF , !P5 ;  /* 0xff8000001b1bc808 */ /* 0x000fe20006800000 */
[----:B--2---:R-:W-:Y:S01]  /*3300*/  IMAD.WIDE.U32 R10, R10, -0x2daee0ad, RZ ;  /* 0xd2511f530a0a7825 */ /* 0x004fe200078e00ff */
[----:B------:R-:W-:Y:S02]  /*3310*/  @!P4 ISETP.GE.AND P5, PT, R4, R2, PT ;  /* 0x000000020400c20c */ /* 0x000fe40003fa6270 */
[----:B------:R-:W-:Y:S03]  /*3320*/  @!P4 FSEL R29, R29, -INF , !P6 ;  /* 0xff8000001d1dc808 */ /* 0x000fe60007000000 */
[----:B------:R-:W2:Y:S01]  /*3330*/  MUFU.EX2 R207, R18 ;  /* 0x0000001200cf7308 */ /* 0x000ea20000000800 */
[----:B------:R-:W-:Y:S01]  /*3340*/  @!P4 FSEL R31, R31, -INF , !P3 ;  /* 0xff8000001f1fc808 */ /* 0x000fe20005800000 */
[----:B------:R-:W-:Y:S01]  /*3350*/  FFMA.FTZ R27, R27, UR13, -R173 ;  /* 0x0000000d1b1b7c23 */ /* 0x000fe200080108ad */
[----:B------:R-:W-:Y:S01]  /*3360*/  LOP3.LUT R164, R8, UR37, R169, 0x96, !PT ;  /* 0x0000002508a47c12 */ /* 0x000fe2000f8e96a9 */
[--C-:B------:R-:W-:Y:S01]  /*3370*/  FFMA.FTZ R28, R28, UR13, -R180.reuse ;  /* 0x0000000d1c1c7c23 */ /* 0x100fe200080108b4 */
[----:B------:R-:W-:Y:S01]  /*3380*/  LOP3.LUT R2, R190, UR42, R9, 0x96, !PT ;  /* 0x0000002abe027c12 */ /* 0x000fe2000f8e9609 */
[----:B------:R-:W-:Y:S01]  /*3390*/  FFMA.FTZ R180, R29, UR13, -R180 ;  /* 0x0000000d1db47c23 */ /* 0x000fe200080108b4 */
[----:B------:R-:W-:Y:S01]  /*33a0*/  @!P4 ISETP.GE.AND P6, PT, R4, R172, PT ;  /* 0x000000ac0400c20c */ /* 0x000fe20003fc6270 */
[----:B------:R-:W-:Y:S01]  /*33b0*/  IMAD.WIDE.U32 R164, R164, -0x2daee0ad, RZ ;  /* 0xd2511f53a4a47825 */ /* 0x000fe200078e00ff */
[----:B------:R-:W-:Y:S01]  /*33c0*/  @!P4 ISETP.GE.AND P3, PT, R4, R182, PT ;  /* 0x000000b60400c20c */ /* 0x000fe20003f66270 */
[----:B------:R-:W-:Y:S01]  /*33d0*/  MUFU.EX2 R196, R17 ;  /* 0x0000001100c47308 */ /* 0x000fe20000000800 */
[----:B------:R-:W-:Y:S01]  /*33e0*/  @!P4 FSEL R30, R30, -INF , !P5 ;  /* 0xff8000001e1ec808 */ /* 0x000fe20006800000 */
[----:B------:R-:W-:Y:S01]  /*33f0*/  IMAD.WIDE.U32 R4, R5, -0x2daee0ad, RZ ;  /* 0xd2511f5305047825 */ /* 0x000fe200078e00ff */
[----:B------:R-:W-:Y:S02]  /*3400*/  @!P4 FSEL R32, R32, -INF , !P6 ;  /* 0xff8000002020c808 */ /* 0x000fe40007000000 */
[----:B------:R-:W-:Y:S01]  /*3410*/  @!P4 ISETP.GE.AND P5, PT, R0, R172, PT ;  /* 0x000000ac0000c20c */ /* 0x000fe20003fa6270 */
[----:B-1----:R-:W-:Y:S01]  /*3420*/  IMAD.WIDE.U32 R2, R2, -0x2daee0ad, RZ ;  /* 0xd2511f5302027825 */ /* 0x002fe200078e00ff */
[----:B------:R-:W-:Y:S03]  /*3430*/  LOP3.LUT R5, R194, UR36, R5, 0x96, !PT ;  /* 0x00000024c2057c12 */ /* 0x000fe6000f8e9605 */
[----:B------:R-:W1:Y:S01]  /*3440*/  MUFU.EX2 R203, R19 ;  /* 0x0000001300cb7308 */ /* 0x000e620000000800 */
[----:B------:R-:W-:Y:S01]  /*3450*/  LOP3.LUT R6, R4, UR34, R11, 0x96, !PT ;  /* 0x0000002204067c12 */ /* 0x000fe2000f8e960b */
[----:B------:R-:W-:Y:S01]  /*3460*/  FFMA.FTZ R32, R32, UR13, -R183 ;  /* 0x0000000d20207c23 */ /* 0x000fe200080108b7 */
[----:B------:R-:W-:Y:S01]  /*3470*/  LOP3.LUT R8, R174, UR36, R3, 0x96, !PT ;  /* 0x00000024ae087c12 */ /* 0x000fe2000f8e9603 */
[----:B------:R-:W-:Y:S01]  /*3480*/  IMAD.WIDE.U32 R4, R5, -0x326172a9, RZ ;  /* 0xcd9e8d5705047825 */ /* 0x000fe200078e00ff */
[----:B------:R-:W-:Y:S02]  /*3490*/  LOP3.LUT R2, R2, UR34, R165, 0x96, !PT ;  /* 0x0000002202027c12 */ /* 0x000fe4000f8e96a5 */
[----:B------:R-:W-:Y:S01]  /*34a0*/  @!P4 ISETP.GE.AND P6, PT, R0, R182, PT ;  /* 0x000000b60000c20c */ /* 0x000fe20003fc6270 */
[----:B------:R-:W-:Y:S01]  /*34b0*/  IMAD.WIDE.U32 R6, R6, -0x326172a9, RZ ;  /* 0xcd9e8d5706067825 */ /* 0x000fe200078e00ff */
[----:B------:R-:W-:Y:S01]  /*34c0*/  LOP3.LUT R176, R176, UR35, R5, 0x96, !PT ;  /* 0x00000023b0b07c12 */ /* 0x000fe2000f8e9605 */
[----:B------:R-:W1:Y:S01]  /*34d0*/  MUFU.EX2 R193, R20 ;  /* 0x0000001400c17308 */ /* 0x000e620000000800 */
[----:B------:R-:W-:Y:S01]  /*34e0*/  @!P4 FSEL R33, R33, -INF , !P5 ;  /* 0xff8000002121c808 */ /* 0x000fe20006800000 */
[----:B------:R-:W-:Y:S01]  /*34f0*/  IMAD.WIDE.U32 R8, R8, -0x326172a9, RZ ;  /* 0xcd9e8d5708087825 */ /* 0x000fe200078e00ff */
[----:B------:R-:W-:Y:S02]  /*3500*/  LOP3.LUT R4, R4, UR27, R7, 0x96, !PT ;  /* 0x0000001b04047c12 */ /* 0x000fe4000f8e9607 */
[----:B------:R-:W-:Y:S01]  /*3510*/  @!P4 FSEL R35, R35, -INF , !P6 ;  /* 0xff8000002323c808 */ /* 0x000fe20007000000 */
[----:B------:R-:W-:Y:S01]  /*3520*/  IMAD.WIDE.U32 R2, R2, -0x326172a9, RZ ;  /* 0xcd9e8d5702027825 */ /* 0x000fe200078e00ff */
[----:B------:R-:W-:Y:S03]  /*3530*/  LOP3.LUT R5, R4, 0xff, RZ, 0xc0, !PT ;  /* 0x000000ff04057812 */ /* 0x000fe600078ec0ff */
[----:B------:R-:W1:Y:S01]  /*3540*/  MUFU.EX2 R191, R21 ;  /* 0x0000001500bf7308 */ /* 0x000e620000000800 */
[----:B------:R-:W-:Y:S01]  /*3550*/  @!P4 FSEL R34, R34, -INF , !P3 ;  /* 0xff8000002222c808 */ /* 0x000fe20005800000 */
[----:B------:R-:W-:Y:S01]  /*3560*/  FFMA.FTZ R183, R33, UR13, -R183 ;  /* 0x0000000d21b77c23 */ /* 0x000fe200080108b7 */
[----:B------:R-:W-:Y:S01]  /*3570*/  LOP3.LUT R0, R8, UR27, R3, 0x96, !PT ;  /* 0x0000001b08007c12 */ /* 0x000fe2000f8e9603 */
[----:B------:R-:W-:Y:S01]  /*3580*/  FFMA.FTZ R30, R30, UR13, -R173 ;  /* 0x0000000d1e1e7c23 */ /* 0x000fe200080108ad */
[----:B------:R-:W-:Y:S01]  /*3590*/  LOP3.LUT R3, R4, 0xffff, RZ, 0xc0, !PT ;  /* 0x0000ffff04037812 */ /* 0x000fe200078ec0ff */
[----:B------:R-:W-:Y:S01]  /*35a0*/  FFMA.FTZ R34, R34, UR13, -R181 ;  /* 0x0000000d22227c23 */ /* 0x000fe200080108b5 */
[----:B------:R-:W-:Y:S03]  /*35b0*/  ISETP.LE.U32.AND P5, PT, R5, UR12, PT ;  /* 0x0000000c05007c0c */ /* 0x000fe6000bfa3070 */
[----:B------:R-:W-:Y:S01]  /*35c0*/  MUFU.EX2 R199, R22 ;  /* 0x0000001600c77308 */ /* 0x000fe20000000800 */
[----:B------:R-:W-:Y:S01]  /*35d0*/  SHF.R.U32.HI R3, RZ, 0x8, R3 ;  /* 0x00000008ff037819 */ /* 0x000fe20000011603 */
[----:B------:R-:W-:Y:S01]  /*35e0*/  FFMA.FTZ R181, R35, UR13, -R181 ;  /* 0x0000000d23b57c23 */ /* 0x000fe200080108b5 */
[--C-:B------:R-:W-:Y:S01]  /*35f0*/  SHF.R.U32.HI R5, RZ, 0x18, R4.reuse ;  /* 0x00000018ff057819 */ /* 0x100fe20000011604 */
[----:B------:R-:W-:Y:S01]  /*3600*/  FFMA.FTZ R173, R31, UR13, -R173 ;  /* 0x0000000d1fad7c23 */ /* 0x000fe200080108ad */
[----:B------:R-:W-:Y:S02]  /*3610*/  LOP3.LUT R3, R3, 0xffff, RZ, 0xc0, !PT ;  /* 0x0000ffff03037812 */ /* 0x000fe400078ec0ff */
[----:B------:R-:W-:Y:S03]  /*3620*/  PRMT R4, R4, 0x7632, R4 ;  /* 0x0000763204047816 */ /* 0x000fe60000000004 */
[----:B------:R-:W1:Y:S01]  /*3630*/  MUFU.EX2 R198, R23 ;  /* 0x0000001700c67308 */ /* 0x000e620000000800 */
[----:B------:R-:W-:Y:S02]  /*3640*/  ISETP.LE.U32.AND P6, PT, R3, UR12, PT ;  /* 0x0000000c03007c0c */ /* 0x000fe4000bfc3070 */
[----:B------:R-:W-:Y:S01]  /*3650*/  LOP3.LUT R4, R4, 0xff, RZ, 0xc0, !PT ;  /* 0x000000ff04047812 */ /* 0x000fe200078ec0ff */
[----:B------:R-:W-:Y:S01]  /*3660*/  @!P5 FADD.FTZ R224, -R224, -RZ ;  /* 0x800000ffe0e0d221 */ /* 0x000fe20000010100 */
[----:B------:R-:W-:Y:S02]  /*3670*/  LOP3.LUT R7, R0, 0xff, RZ, 0xc0, !PT ;  /* 0x000000ff00077812 */ /* 0x000fe400078ec0ff */
[----:B------:R-:W-:Y:S03]  /*3680*/  ISETP.LE.U32.AND P4, PT, R4, UR12, PT ;  /* 0x0000000c04007c0c */ /* 0x000fe6000bf83070 */
[----:B------:R-:W-:Y:S01]  /*3690*/  MUFU.EX2 R202, R25 ;  /* 0x0000001900ca7308 */ /* 0x000fe20000000800 */
[C---:B------:R-:W-:Y:S02]  /*36a0*/  LOP3.LUT R4, R0.reuse, 0xffff, RZ, 0xc0, !PT ;  /* 0x0000ffff00047812 */ /* 0x040fe400078ec0ff */
[----:B------:R-:W-:Y:S02]  /*36b0*/  PRMT R3, R0, 0x7632, R3 ;  /* 0x0000763200037816 */ /* 0x000fe40000000003 */
[----:B------:R-:W-:Y:S01]  /*36c0*/  ISETP.LE.U32.AND P3, PT, R5, UR12, PT ;  /* 0x0000000c05007c0c */ /* 0x000fe2000bf63070 */
[----:B----4-:R-:W-:Y:S01]  /*36d0*/  @!P6 FADD.FTZ R225, -R225, -RZ ;  /* 0x800000ffe1e1e221 */ /* 0x010fe20000010100 */
[----:B------:R-:W-:Y:S03]  /*36e0*/  ISETP.LE.U32.AND P5, PT, R7, UR12, PT ;  /* 0x0000000c07007c0c */ /* 0x000fe6000bfa3070 */
[----:B------:R-:W-:Y:S01]  /*36f0*/  MUFU.EX2 R223, R26 ;  /* 0x0000001a00df7308 */ /* 0x000fe20000000800 */
[----:B------:R-:W-:Y:S02]  /*3700*/  SHF.R.U32.HI R5, RZ, 0x8, R4 ;  /* 0x00000008ff057819 */ /* 0x000fe40000011604 */
[----:B------:R-:W-:Y:S01]  /*3710*/  LOP3.LUT R4, R3, 0xff, RZ, 0xc0, !PT ;  /* 0x000000ff03047812 */ /* 0x000fe200078ec0ff */
[----:B------:R-:W-:Y:S01]  /*3720*/  @!P4 FADD.FTZ R231, -R231, -RZ ;  /* 0x800000ffe7e7c221 */ /* 0x000fe20000010100 */
[----:B------:R-:W-:Y:S02]  /*3730*/  LOP3.LUT R3, R5, 0xffff, RZ, 0xc0, !PT ;  /* 0x0000ffff05037812 */ /* 0x000fe400078ec0ff */
[----:B------:R-:W-:Y:S03]  /*3740*/  ISETP.LE.U32.AND P6, PT, R4, UR12, PT ;  /* 0x0000000c04007c0c */ /* 0x000fe6000bfc3070 */
[----:B------:R-:W4:Y:S01]  /*3750*/  MUFU.EX2 R204, R24 ;  /* 0x0000001800cc7308 */ /* 0x000f220000000800 */
[----:B------:R-:W-:Y:S01]  /*3760*/  SHF.R.U32.HI R0, RZ, 0x18, R0 ;  /* 0x00000018ff007819 */ /* 0x000fe20000011600 */
[----:B------:R-:W-:Y:S01]  /*3770*/  @!P3 FADD.FTZ R229, -R229, -RZ ;  /* 0x800000ffe5e5b221 */ /* 0x000fe20000010100 */
[----:B------:R-:W-:Y:S01]  /*3780*/  ISETP.LE.U32.AND P4, PT, R3, UR12, PT ;  /* 0x0000000c03007c0c */ /* 0x000fe2000bf83070 */
[----:B------:R-:W-:Y:S01]  /*3790*/  @!P5 FADD.FTZ R233, -R233, -RZ ;  /* 0x800000ffe9e9d221 */ /* 0x000fe20000010100 */
[----:B------:R-:W-:Y:S02]  /*37a0*/  ISETP.LE.U32.AND P5, PT, R0, UR12, PT ;  /* 0x0000000c00007c0c */ /* 0x000fe4000bfa3070 */
[C---:B------:R-:W-:Y:S03]  /*37b0*/  PRMT R4, R2.reuse, 0x7770, RZ ;  /* 0x0000777002047816 */ /* 0x040fe600000000ff */
[----:B------:R-:W4:Y:S01]  /*37c0*/  MUFU.EX2 R222, R27 ;  /* 0x0000001b00de7308 */ /* 0x000f220000000800 */
[----:B------:R-:W-:Y:S02]  /*37d0*/  PRMT R3, R2, 0x7772, RZ ;  /* 0x0000777202037816 */ /* 0x000fe400000000ff */
[----:B------:R-:W-:Y:S01]  /*37e0*/  ISETP.LE.U32.AND P3, PT, R4, UR12, PT ;  /* 0x0000000c04007c0c */ /* 0x000fe2000bf63070 */
[----:B------:R-:W-:Y:S01]  /*37f0*/  @!P6 FADD.FTZ R235, -R235, -RZ ;  /* 0x800000ffebebe221 */ /* 0x000fe20000010100 */
[----:B------:R-:W-:Y:S02]  /*3800*/  ISETP.GT.U32.AND P6, PT, R3, UR12, PT ;  /* 0x0000000c03007c0c */ /* 0x000fe4000bfc4070 */
[----:B------:R-:W-:Y:S01]  /*3810*/  PRMT R5, R2, 0x7771, RZ ;  /* 0x0000777102057816 */ /* 0x000fe200000000ff */
[----:B------:R-:W-:Y:S01]  /*3820*/  @!P4 FADD.FTZ R232, -R232, -RZ ;  /* 0x800000ffe8e8c221 */ /* 0x000fe20000010100 */
[----:B------:R-:W-:Y:S01]  /*3830*/  PRMT R2, R2, 0x7773, RZ ;  /* 0x0000777302027816 */ /* 0x000fe200000000ff */
[----:B------:R-:W-:Y:S01]  /*3840*/  @!P5 FADD.FTZ R234, -R234, -RZ ;  /* 0x800000ffeaead221 */ /* 0x000fe20000010100 */
[----:B------:R-:W-:Y:S01]  /*3850*/  LOP3.LUT R168, R168, UR35, R9, 0x96, !PT ;  /* 0x00000023a8a87c12 */ /* 0x000fe2000f8e9609 */
[----:B------:R-:W4:Y:S01]  /*3860*/  MUFU.EX2 R184, R183 ;  /* 0x000000b700b87308 */ /* 0x000f220000000800 */
[----:B------:R-:W-:Y:S01]  /*3870*/  ISETP.GT.U32.AND P4, PT, R5, UR12, PT ;  /* 0x0000000c05007c0c */ /* 0x000fe2000bf84070 */
[----:B------:R-:W-:Y:S01]  /*3880*/  IMAD.WIDE.U32 R4, R176, -0x2daee0ad, RZ ;  /* 0xd2511f53b0047825 */ /* 0x000fe200078e00ff */
[----:B------:R-:W-:Y:S02]  /*3890*/  ISETP.GT.U32.AND P5, PT, R2, UR12, PT ;  /* 0x0000000c02007c0c */ /* 0x000fe4000bfa4070 */
[----:B------:R-:W-:Y:S01]  /*38a0*/  PRMT R0, R6, 0x7770, RZ ;  /* 0x0000777006007816 */ /* 0x000fe200000000ff */
[----:B------:R-:W-:Y:S01]  /*38b0*/  IMAD.WIDE.U32 R2, R168, -0x2daee0ad, RZ ;  /* 0xd2511f53a8027825 */ /* 0x000fe200078e00ff */
[----:B------:R-:W-:Y:S03]  /*38c0*/  PRMT R8, R6, 0x7772, RZ ;  /* 0x0000777206087816 */ /* 0x000fe600000000ff */
[----:B------:R-:W4:Y:S01]  /*38d0*/  MUFU.EX2 R185, R32 ;  /* 0x0000002000b97308 */ /* 0x000f220000000800 */
[----:B------:R-:W-:Y:S01]  /*38e0*/  @!P3 FADD.FTZ R227, -R227, -RZ ;  /* 0x800000ffe3e3b221 */ /* 0x000fe20000010100 */
[----:B------:R-:W-:Y:S01]  /*38f0*/  LOP3.LUT R5, R10, UR19, R5, 0x96, !PT ;  /* 0x000000130a057c12 */ /* 0x000fe2000f8e9605 */
[----:B------:R-:W-:Y:S01]  /*3900*/  @P6 FADD.FTZ R230, -R230, -RZ ;  /* 0x800000ffe6e66221 */ /* 0x000fe20000010100 */
[----:B------:R-:W-:Y:S02]  /*3910*/  ISETP.LE.U32.AND P3, PT, R0, UR12, PT ;  /* 0x0000000c00007c0c */ /* 0x000fe4000bf63070 */
[----:B------:R-:W-:Y:S01]  /*3920*/  ISETP.GT.U32.AND P6, PT, R8, UR12, PT ;  /* 0x0000000c08007c0c */ /* 0x000fe2000bfc4070 */
[----:B------:R-:W-:Y:S01]  /*3930*/  @P4 FADD.FTZ R226, -R226, -RZ ;  /* 0x800000ffe2e24221 */ /* 0x000fe20000010100 */
[----:B------:R-:W-:Y:S01]  /*3940*/  LOP3.LUT R0, R164, UR19, R3, 0x96, !PT ;  /* 0x00000013a4007c12 */ /* 0x000fe2000f8e9603 */
[----:B------:R-:W-:Y:S01]  /*3950*/  @P5 FADD.FTZ R228, -R228, -RZ ;  /* 0x800000ffe4e45221 */ /* 0x000fe20000010100 */
[----:B------:R-:W-:Y:S01]  /*3960*/  LOP3.LUT R3, R5, 0xffff, RZ, 0xc0, !PT ;  /* 0x0000ffff05037812 */ /* 0x000fe200078ec0ff */
[----:B------:R-:W-:Y:S01]  /*3970*/  MUFU.EX2 R186, R181 ;  /* 0x000000b500ba7308 */ /* 0x000fe20000000800 */
[C---:B------:R-:W-:Y:S02]  /*3980*/  PRMT R7, R6.reuse, 0x7771, RZ ;  /* 0x0000777106077816 */ /* 0x040fe400000000ff */
[----:B------:R-:W-:Y:S02]  /*3990*/  PRMT R6, R6, 0x7773, RZ ;  /* 0x0000777306067816 */ /* 0x000fe400000000ff */
[----:B------:R-:W-:Y:S01]  /*39a0*/  SHF.R.U32.HI R3, RZ, 0x8, R3 ;  /* 0x00000008ff037819 */ /* 0x000fe20000011603 */
[----:B---3--:R-:W-:Y:S01]  /*39b0*/  @!P3 FADD.FTZ R197, -R197, -RZ ;  /* 0x800000ffc5c5b221 */ /* 0x008fe20000010100 */
[----:B------:R-:W-:Y:S01]  /*39c0*/  ISETP.GT.U32.AND P5, PT, R6, UR12, PT ;  /* 0x0000000c06007c0c */ /* 0x000fe2000bfa4070 */
[----:B--2---:R-:W-:Y:S01]  /*39d0*/  @P6 FADD.FTZ R207, -R207, -RZ ;  /* 0x800000ffcfcf6221 */ /* 0x004fe20000010100 */
[----:B------:R-:W-:Y:S01]  /*39e0*/  ISETP.GT.U32.AND P4, PT, R7, UR12, PT ;  /* 0x0000000c07007c0c */ /* 0x000fe2000bf84070 */
[----:B------:R-:W2:Y:S01]  /*39f0*/  MUFU.EX2 R187, R34 ;  /* 0x0000002200bb7308 */ /* 0x000ea20000000800 */
[----:B------:R-:W-:Y:S02]  /*3a00*/  LOP3.LUT R6, R5, 0xff, RZ, 0xc0, !PT ;  /* 0x000000ff05067812 */ /* 0x000fe400078ec0ff */
[----:B------:R-:W-:Y:S02]  /*3a10*/  LOP3.LUT R3, R3, 0xffff, RZ, 0xc0, !PT ;  /* 0x0000ffff03037812 */ /* 0x000fe400078ec0ff */
[----:B------:R-:W-:Y:S02]  /*3a20*/  ISETP.LE.U32.AND P3, PT, R6, UR12, PT ;  /* 0x0000000c06007c0c */ /* 0x000fe4000bf63070 */
[--C-:B------:R-:W-:Y:S03]  /*3a30*/  SHF.R.U32.HI R6, RZ, 0x18, R5.reuse ;  /* 0x00000018ff067819 */ /* 0x100fe60000011605 */
[----:B------:R-:W-:Y:S01]  /*3a40*/  MUFU.EX2 R192, R28 ;  /* 0x0000001c00c07308 */ /* 0x000fe20000000800 */
[----:B------:R-:W-:Y:S01]  /*3a50*/  ISETP.LE.U32.AND P6, PT, R3, UR12, PT ;  /* 0x0000000c03007c0c */ /* 0x000fe2000bfc3070 */
[----:B-1----:R-:W-:Y:S01]  /*3a60*/  @P5 FADD.FTZ R203, -R203, -RZ ;  /* 0x800000ffcbcb5221 */ /* 0x002fe20000010100 */
[----:B------:R-:W-:Y:S01]  /*3a70*/  PRMT R5, R5, 0x7632, R5 ;  /* 0x0000763205057816 */ /* 0x000fe20000000005 */
[----:B------:R-:W-:Y:S01]  /*3a80*/  @P4 FADD.FTZ R196, -R196, -RZ ;  /* 0x800000ffc4c44221 */ /* 0x000fe20000010100 */
[----:B------:R-:W-:Y:S02]  /*3a90*/  LOP3.LUT R3, R0, 0xffff, RZ, 0xc0, !PT ;  /* 0x0000ffff00037812 */ /* 0x000fe400078ec0ff */
[----:B------:R-:W-:Y:S03]  /*3aa0*/  LOP3.LUT R5, R5, 0xff, RZ, 0xc0, !PT ;  /* 0x000000ff05057812 */ /* 0x000fe600078ec0ff */
[----:B------:R-:W1:Y:S01]  /*3ab0*/  MUFU.EX2 R190, R180 ;  /* 0x000000b400be7308 */ /* 0x000e620000000800 */
[----:B------:R-:W-:Y:S01]  /*3ac0*/  SHF.R.U32.HI R3, RZ, 0x8, R3 ;  /* 0x00000008ff037819 */ /* 0x000fe20000011603 */
[----:B------:R-:W-:Y:S01]  /*3ad0*/  @!P3 FADD.FTZ R193, -R193, -RZ ;  /* 0x800000ffc1c1b221 */ /* 0x000fe20000010100 */
[----:B------:R-:W-:Y:S02]  /*3ae0*/  ISETP.LE.U32.AND P4, PT, R6, UR12, PT ;  /* 0x0000000c06007c0c */ /* 0x000fe4000bf83070 */
[----:B------:R-:W-:Y:S01]  /*3af0*/  ISETP.LE.U32.AND P5, PT, R5, UR12, PT ;  /* 0x0000000c05007c0c */ /* 0x000fe2000bfa3070 */
[----:B------:R-:W-:Y:S01]  /*3b00*/  @!P6 FADD.FTZ R191, -R191, -RZ ;  /* 0x800000ffbfbfe221 */ /* 0x000fe20000010100 */
[C---:B------:R-:W-:Y:S03]  /*3b10*/  LOP3.LUT R5, R0.reuse, 0xff, RZ, 0xc0, !PT ;  /* 0x000000ff00057812 */ /* 0x040fe600078ec0ff */
[----:B------:R-:W-:Y:S01]  /*3b20*/  MUFU.EX2 R195, R30 ;  /* 0x0000001e00c37308 */ /* 0x000fe20000000800 */
[----:B------:R-:W-:Y:S02]  /*3b30*/  LOP3.LUT R3, R3, 0xffff, RZ, 0xc0, !PT ;  /* 0x0000ffff03037812 */ /* 0x000fe400078ec0ff */
[----:B------:R-:W-:Y:S02]  /*3b40*/  ISETP.LE.U32.AND P3, PT, R5, UR12, PT ;  /* 0x0000000c05007c0c */ /* 0x000fe4000bf63070 */
[----:B------:R-:W-:Y:S02]  /*3b50*/  ISETP.LE.U32.AND P6, PT, R3, UR12, PT ;  /* 0x0000000c03007c0c */ /* 0x000fe4000bfc3070 */
[----:B------:R-:W-:Y:S01]  /*3b60*/  PRMT R5, R0, 0x7632, R5 ;  /* 0x0000763200057816 */ /* 0x000fe20000000005 */
[----:B------:R-:W-:Y:S01]  /*3b70*/  @!P4 FADD.FTZ R198, -R198, -RZ ;  /* 0x800000ffc6c6c221 */ /* 0x000fe20000010100 */
[----:B------:R-:W-:Y:S01]  /*3b80*/  SHF.R.U32.HI R0, RZ, 0x18, R0 ;  /* 0x00000018ff007819 */ /* 0x000fe20000011600 */
[----:B------:R-:W-:Y:S01]  /*3b90*/  @!P5 FADD.FTZ R199, -R199, -RZ ;  /* 0x800000ffc7c7d221 */ /* 0x000fe20000010100 */
[----:B------:R-:W-:Y:S01]  /*3ba0*/  LOP3.LUT R5, R5, 0xff, RZ, 0xc0, !PT ;  /* 0x000000ff05057812 */ /* 0x000fe200078ec0ff */
[----:B------:R-:W3:Y:S01]  /*3bb0*/  MUFU.EX2 R194, R173 ;  /* 0x000000ad00c27308 */ /* 0x000ee20000000800 */
[----:B------:R-:W-:Y:S02]  /*3bc0*/  ISETP.LE.U32.AND P4, PT, R0, UR12, PT ;  /* 0x0000000c00007c0c */ /* 0x000fe4000bf83070 */
[----:B------:R-:W-:Y:S01]  /*3bd0*/  ISETP.LE.U32.AND P5, PT, R5, UR12, PT ;  /* 0x0000000c05007c0c */ /* 0x000fe2000bfa3070 */
[----:B----4-:R-:W-:Y:S01]  /*3be0*/  @!P3 FADD.FTZ R204, -R204, -RZ ;  /* 0x800000ffccccb221 */ /* 0x010fe20000010100 */
[----:B------:R-:W-:Y:S01]  /*3bf0*/  PRMT R0, R4, 0x7771, RZ ;  /* 0x0000777104007816 */ /* 0x000fe200000000ff */
[----:B------:R-:W-:Y:S01]  /*3c00*/  @!P6 FADD.FTZ R202, -R202, -RZ ;  /* 0x800000ffcacae221 */ /* 0x000fe20000010100 */
[----:B------:R-:W-:Y:S02]  /*3c10*/  PRMT R3, R4, 0x7770, RZ ;  /* 0x0000777004037816 */ /* 0x000fe400000000ff */
[----:B------:R-:W-:Y:S02]  /*3c20*/  ISETP.GT.U32.AND P6, PT, R0, UR12, PT ;  /* 0x0000000c00007c0c */ /* 0x000fe4000bfc4070 */
[C---:B------:R-:W-:Y:S02]  /*3c30*/  PRMT R0, R4.reuse, 0x7772, RZ ;  /* 0x0000777204007816 */ /* 0x040fe400000000ff */
[----:B------:R-:W-:Y:S01]  /*3c40*/  PRMT R4, R4, 0x7773, RZ ;  /* 0x0000777304047816 */ /* 0x000fe200000000ff */
[----:B------:R-:W-:Y:S01]  /*3c50*/  @!P4 FADD.FTZ R222, -R222, -RZ ;  /* 0x800000ffdedec221 */ /* 0x000fe20000010100 */
[----:B------:R-:W-:Y:S01]  /*3c60*/  ISETP.LE.U32.AND P3, PT, R3, UR12, PT ;  /* 0x0000000c03007c0c */ /* 0x000fe2000bf63070 */
[----:B------:R-:W-:Y:S01]  /*3c70*/  @!P5 FADD.FTZ R223, -R223, -RZ ;  /* 0x800000ffdfdfd221 */ /* 0x000fe20000010100 */
[----:B------:R-:W-:Y:S02]  /*3c80*/  ISETP.GT.U32.AND P5, PT, R0, UR12, PT ;  /* 0x0000000c00007c0c */ /* 0x000fe4000bfa4070 */
[----:B------:R-:W-:Y:S02]  /*3c90*/  PRMT R0, R2, 0x7771, RZ ;  /* 0x0000777102007816 */ /* 0x000fe400000000ff */
[----:B------:R-:W-:Y:S01]  /*3ca0*/  ISETP.GT.U32.AND P4, PT, R4, UR12, PT ;  /* 0x0000000c04007c0c */ /* 0x000fe2000bf84070 */
[----:B------:R-:W-:Y:S01]  /*3cb0*/  @P6 FADD.FTZ R184, -R184, -RZ ;  /* 0x800000ffb8b86221 */ /* 0x000fe20000010100 */
[C---:B------:R-:W-:Y:S02]  /*3cc0*/  PRMT R3, R2.reuse, 0x7770, RZ ;  /* 0x0000777002037816 */ /* 0x040fe400000000ff */
[C---:B------:R-:W-:Y:S02]  /*3cd0*/  PRMT R5, R2.reuse, 0x7772, RZ ;  /* 0x0000777202057816 */ /* 0x040fe400000000ff */
[----:B------:R-:W-:Y:S01]  /*3ce0*/  PRMT R4, R2, 0x7773, RZ ;  /* 0x0000777302047816 */ /* 0x000fe200000000ff */
[----:B------:R-:W-:Y:S01]  /*3cf0*/  @!P3 FADD.FTZ R185, -R185, -RZ ;  /* 0x800000ffb9b9b221 */ /* 0x000fe20000010100 */
[----:B------:R-:W-:Y:S01]  /*3d00*/  ISETP.GT.U32.AND P6, PT, R0, UR12, PT ;  /* 0x0000000c00007c0c */ /* 0x000fe2000bfc4070 */
[----:B--2---:R-:W-:Y:S01]  /*3d10*/  @P5 FADD.FTZ R187, -R187, -RZ ;  /* 0x800000ffbbbb5221 */ /* 0x004fe20000010100 */
[----:B------:R-:W-:Y:S02]  /*3d20*/  F2FP.RELU.F16.F32.PACK_AB R2, R225, R224 ;  /* 0x000000e0e102723e */ /* 0x000fe400000008ff */
[----:B------:R-:W-:Y:S01]  /*3d30*/  F2FP.RELU.F16.F32.PACK_AB R0, R229, R231 ;  /* 0x000000e7e500723e */ /* 0x000fe200000008ff */
[----:B------:R-:W-:Y:S01]  /*3d40*/  @P4 FADD.FTZ R186, -R186, -RZ ;  /* 0x800000ffbaba4221 */ /* 0x000fe20000010100 */
[----:B------:R-:W-:Y:S01]  /*3d50*/  ISETP.LE.U32.AND P3, PT, R3, UR12, PT ;  /* 0x0000000c03007c0c */ /* 0x000fe2000bf63070 */
[----:B------:R2:W-:Y:S01]  /*3d60*/  STS [R188+0x20000], R2 ;  /* 0x02000002bc007388 */ /* 0x0005e20000000800 */
[----:B------:R-:W-:Y:S02]  /*3d70*/  F2FP.RELU.F16.F32.PACK_AB R3, R203, R207 ;  /* 0x000000cfcb03723e */ /* 0x000fe400000008ff */
[----:B------:R-:W-:Y:S01]  /*3d80*/  ISETP.GT.U32.AND P4, PT, R4, UR12, PT ;  /* 0x0000000c04007c0c */ /* 0x000fe2000bf84070 */
[----:B------:R4:W-:Y:S01]  /*3d90*/  STS [R188+0x20400], R0 ;  /* 0x02040000bc007388 */ /* 0x0009e20000000800 */
[----:B------:R-:W-:Y:S01]  /*3da0*/  F2FP.RELU.F16.F32.PACK_AB R4, R234, R235 ;  /* 0x000000ebea04723e */ /* 0x000fe200000008ff */
[----:B-1----:R-:W-:Y:S01]  /*3db0*/  @P6 FADD.FTZ R190, -R190, -RZ ;  /* 0x800000ffbebe6221 */ /* 0x002fe20000010100 */
[----:B------:R-:W-:Y:S02]  /*3dc0*/  ISETP.GT.U32.AND P5, PT, R5, UR12, PT ;  /* 0x0000000c05007c0c */ /* 0x000fe4000bfa4070 */
[----:B------:R-:W-:Y:S02]  /*3dd0*/  F2FP.RELU.F16.F32.PACK_AB R5, R226, R227 ;  /* 0x000000e3e205723e */ /* 0x000fe400000008ff */
[----:B------:R-:W-:Y:S01]  /*3de0*/  F2FP.RELU.F16.F32.PACK_AB R6, R202, R204 ;  /* 0x000000ccca06723e */ /* 0x000fe200000008ff */
[----:B------:R-:W-:Y:S01]  /*3df0*/  @!P3 FADD.FTZ R192, -R192, -RZ ;  /* 0x800000ffc0c0b221 */ /* 0x000fe20000010100 */
[----:B------:R-:W-:Y:S03]  /*3e00*/  FSETP.GE.FTZ.AND P6, PT, R197, RZ, PT ;  /* 0x000000ffc500720b */ /* 0x000fe60003fd6000 */
[----:B---3--:R-:W-:Y:S01]  /*3e10*/  @P4 FADD.FTZ R194, -R194, -RZ ;  /* 0x800000ffc2c24221 */ /* 0x008fe20000010100 */
[----:B------:R-:W-:Y:S03]  /*3e20*/  FSETP.GE.FTZ.AND P4, PT, R193, RZ, PT ;  /* 0x000000ffc100720b */ /* 0x000fe60003f96000 */
[----:B------:R-:W-:Y:S01]  /*3e30*/  @P5 FADD.FTZ R195, -R195, -RZ ;  /* 0x800000ffc3c35221 */ /* 0x000fe20000010100 */
[C---:B------:R-:W-:Y:S02]  /*3e40*/  FSETP.GE.FTZ.AND P5, PT, R196.reuse, RZ, PT ;  /* 0x000000ffc400720b */ /* 0x040fe40003fb6000 */
[----:B--2---:R-:W-:Y:S01]  /*3e50*/  F2FP.RELU.F16.F32.PACK_AB R2, R196, R197 ;  /* 0x000000c5c402723e */ /* 0x004fe200000008ff */
[----:B----4-:R-:W-:Y:S05]  /*3e60*/  IMAD.IADD R0, R188, 0x1, R200 ;  /* 0x00000001bc007824 */ /* 0x010fea00078e02c8 */
[----:B------:R1:W-:Y:S04]  /*3e70*/  STS [R0+0x20000], R2 ;  /* 0x0200000200007388 */ /* 0x0003e80000000800 */
[----:B------:R2:W-:Y:S04]  /*3e80*/  STS [R0+0x20400], R3 ;  /* 0x0204000300007388 */ /* 0x0005e80000000800 */
[----:B------:R3:W-:Y:S01]  /*3e90*/  STS [R188+0x21400], R4 ;  /* 0x02140004bc007388 */ /* 0x0007e20000000800 */
[----:B-1----:R-:W-:Y:S02]  /*3ea0*/  F2FP.RELU.F16.F32.PACK_AB R2, R232, R233 ;  /* 0x000000e9e802723e */ /* 0x002fe400000008ff */
[----:B--2---:R-:W-:Y:S03]  /*3eb0*/  F2FP.RELU.F16.F32.PACK_AB R3, R228, R230 ;  /* 0x000000e6e403723e */ /* 0x004fe600000008ff */
[----:B------:R1:W-:Y:S01]  /*3ec0*/  STS [R188+0x21000], R2 ;  /* 0x02100002bc007388 */ /* 0x0003e20000000800 */
[----:B---3--:R-:W-:Y:S03]  /*3ed0*/  F2FP.RELU.F16.F32.PACK_AB R4, R186, R187 ;  /* 0x000000bbba04723e */ /* 0x008fe600000008ff */
[----:B------:R2:W-:Y:S04]  /*3ee0*/  STS [R0+0x21000], R5 ;  /* 0x0210000500007388 */ /* 0x0005e80000000800 */
[----:B------:R3:W-:Y:S01]  /*3ef0*/  STS [R0+0x21400], R3 ;  /* 0x0214000300007388 */ /* 0x0007e20000000800 */
[----:B-1----:R-:W-:Y:S02]  /*3f00*/  F2FP.RELU.F16.F32.PACK_AB R2, R191, R193 ;  /* 0x000000c1bf02723e */ /* 0x002fe400000008ff */
[----:B--2---:R-:W-:Y:S03]  /*3f10*/  F2FP.RELU.F16.F32.PACK_AB R5, R184, R185 ;  /* 0x000000b9b805723e */ /* 0x004fe600000008ff */
[----:B------:R1:W-:Y:S01]  /*3f20*/  STS [R189], R2 ;  /* 0x00000002bd007388 */ /* 0x0003e20000000800 */
[----:B---3--:R-:W-:Y:S02]  /*3f30*/  F2FP.RELU.F16.F32.PACK_AB R0, R198, R199 ;  /* 0x000000c7c600723e */ /* 0x008fe400000008ff */
[----:B------:R-:W-:Y:S03]  /*3f40*/  LOP3.LUT R3, R214, 0x1c0, R217, 0xf8, !PT ;  /* 0x000001c0d6037812 */ /* 0x000fe600078ef8d9 */
[----:B------:R2:W-:Y:S01]  /*3f50*/  STS [R189+0x400], R0 ;  /* 0x00040000bd007388 */ /* 0x0005e20000000800 */
[----:B-1----:R-:W-:Y:S01]  /*3f60*/  IMAD.IADD R2, R200, 0x1, R189 ;  /* 0x00000001c8027824 */ /* 0x002fe200078e02bd */
[----:B------:R-:W-:Y:S04]  /*3f70*/  LOP3.LUT R200, R220, 0x7a00, RZ, 0xc0, !PT ;  /* 0x00007a00dcc87812 */ /* 0x000fe800078ec0ff */
[----:B------:R1:W-:Y:S01]  /*3f80*/  STS [R2], R5 ;  /* 0x0000000502007388 */ /* 0x0003e20000000800 */
[----:B------:R-:W-:Y:S02]  /*3f90*/  LOP3.LUT R205, R200, R3, R219, 0xf6, !PT ;  /* 0x00000003c8cd7212 */ /* 0x000fe400078ef6db */
[----:B--2---:R-:W-:Y:S01]  /*3fa0*/  LOP3.LUT R0, R3, 0x8, R216, 0x78, !PT ;  /* 0x0000000803007812 */ /* 0x004fe200078e78d8 */
[----:B------:R2:W-:Y:S01]  /*3fb0*/  STS [R2+0x400], R4 ;  /* 0x0004000402007388 */ /* 0x0005e20000000800 */
[----:B------:R-:W-:Y:S02]  /*3fc0*/  LEA R205, R205, UR4, 0x1 ;  /* 0x00000004cdcd7c11 */ /* 0x000fe4000f8e08ff */
[----:B------:R-:W-:Y:S01]  /*3fd0*/  LOP3.LUT R0, R215, R0, RZ, 0xfc, !PT ;  /* 0x00000000d7007212 */ /* 0x000fe200078efcff */
[----:B------:R3:W-:Y:S02]  /*3fe0*/  STS [R189+0x1000], R6 ;  /* 0x00100006bd007388 */ /* 0x0007e40000000800 */
[--C-:B------:R-:W-:Y:S01]  /*3ff0*/  IMAD.IADD R210, R206, 0x1, R205.reuse ;  /* 0x00000001ced27824 */ /* 0x100fe200078e02cd */
[----:B------:R-:W-:Y:S01]  /*4000*/  LEA R200, R0, UR4, 0x1 ;  /* 0x0000000400c87c11 */ /* 0x000fe2000f8e08ff */
[----:B------:R-:W-:Y:S04]  /*4010*/  IMAD.IADD R209, R213, 0x1, R205 ;  /* 0x00000001d5d17824 */ /* 0x000fe800078e02cd */
[----:B------:R-:W-:Y:S02]  /*4020*/  IMAD.IADD R201, R200, 0x1, R206 ;  /* 0x00000001c8c97824 */ /* 0x000fe400078e02ce */
[----:B------:R-:W-:Y:S01]  /*4030*/  IMAD.IADD R211, R206, 0x1, R209 ;  /* 0x00000001ced37824 */ /* 0x000fe200078e02d1 */
[----:B-1----:R-:W-:Y:S02]  /*4040*/  F2FP.RELU.F16.F32.PACK_AB R5, R190, R192 ;  /* 0x000000c0be05723e */ /* 0x002fe400000008ff */
[----:B--2---:R-:W-:Y:S02]  /*4050*/  F2FP.RELU.F16.F32.PACK_AB R4, R194, R195 ;  /* 0x000000c3c204723e */ /* 0x004fe400000008ff */
[----:B---3--:R-:W-:Y:S05]  /*4060*/  F2FP.RELU.F16.F32.PACK_AB R6, R222, R223 ;  /* 0x000000dfde06723e */ /* 0x008fea00000008ff */
        /* <DEDUP_REMOVED lines=90> */
[----:B------:R-:W2:Y:S04]  /*4610*/  LDG.E R180, desc[UR30][R182.64] ;  /* 0x0000001eb6b47981 */ /* 0x000ea8000c1e1900 */
[----:B------:R-:W-:Y:S03]  /*4620*/  LDSM.16.M88.4 R164, [R0+0xa000] ;  /* 0x00a0000000a4783b */ /* 0x000fe60000000200 */
[-C--:B------:R-:W-:Y:S08]  /*4630*/  HMMA.16816.F32 R20, R172, R176.reuse, R20 ;  /* 0x000000b0ac14723c */ /* 0x080ff00000001814 */
[C---:B------:R-:W-:Y:S01]  /*4640*/  HMMA.16816.F32 R24, R168.reuse, R176, R24 ;  /* 0x000000b0a818723c */ /* 0x040fe20000001818 */
[----:B------:R-:W3:Y:S04]  /*4650*/  LDG.E R177, desc[UR30][R182.64+0x20] ;  /* 0x0000201eb6b17981 */ /* 0x000ee8000c1e1900 */
[----:B------:R1:W5:Y:S03]  /*4660*/  LDG.E R176, desc[UR30][R182.64+0x80] ;  /* 0x0000801eb6b07981 */ /* 0x000366000c1e1900 */
        /* <DEDUP_REMOVED lines=17> */
[----:B------:R-:W-:Y:S01]  /*4780*/  FADD.FTZ R2, -R180, R21 ;  /* 0x00000015b4027221 */ /* 0x000fe20000010100 */
[-C--:B------:R-:W-:Y:S01]  /*4790*/  FSEL R0, R0, R180.reuse, P3 ;  /* 0x000000b400007208 */ /* 0x080fe20001800000 */
[C---:B------:R-:W-:Y:S01]  /*47a0*/  FADD.FTZ R17, -R180.reuse, R17 ;  /* 0x00000011b4117221 */ /* 0x040fe20000010100 */
[----:B------:R-:W-:Y:S01]  /*47b0*/  FSETP.GE.FTZ.AND P3, PT, R225, RZ, PT ;  /* 0x000000ffe100720b */ /* 0x000fe20003f76000 */
[----:B------:R-:W-:Y:S01]  /*47c0*/  FADD.FTZ R16, -R180, R16 ;  /* 0x00000010b4107221 */ /* 0x000fe20000010100 */
[----:B------:R-:W-:Y:S01]  /*47d0*/  FSEL R20, R20, R180, P4 ;  /* 0x000000b414147208 */ /* 0x000fe20002000000 */
[----:B------:R-:W-:Y:S01]  /*47e0*/  FMUL.FTZ R224, R224, R0 ;  /* 0x00000000e0e07220 */ /* 0x000fe20000410000 */
[-C--:B------:R-:W-:Y:S04]  /*47f0*/  FSEL R5, R5, R180.reuse, P3 ;  /* 0x000000b405057208 */ /* 0x080fe80001800000 */
[----:B------:R-:W-:Y:S01]  /*4800*/  FADD.FTZ R32, -R180, R32 ;  /* 0x00000020b4207221 */ /* 0x000fe20000010100 */
[----:B------:R-:W-:Y:S02]  /*4810*/  FSETP.GE.FTZ.AND P3, PT, R191, RZ, PT ;  /* 0x000000ffbf00720b */ /* 0x000fe40003f76000 */
[--C-:B------:R-:W-:Y:S01]  /*4820*/  SHF.R.U32.HI R0, RZ, 0x4, R218.reuse ;  /* 0x00000004ff007819 */ /* 0x100fe200000116da */
[----:B------:R-:W-:Y:S01]  /*4830*/  FMUL.FTZ R164, R225, R5 ;  /* 0x00000005e1a47220 */ /* 0x000fe20000410000 */
[----:B------:R-:W-:Y:S01]  /*4840*/  FSEL R2, R2, R180, P3 ;  /* 0x000000b402027208 */ /* 0x000fe20001800000 */
[----:B------:R-:W-:Y:S01]  /*4850*/  FMUL.FTZ R5, R193, R20 ;  /* 0x00000014c1057220 */ /* 0x000fe20000410000 */
[----:B------:R-:W-:Y:S02]  /*4860*/  LOP3.LUT R0, R0, 0x8, RZ, 0xc0, !PT ;  /* 0x0000000800007812 */ /* 0x000fe400078ec0ff */
[----:B------:R-:W-:Y:S01]  /*4870*/  FSEL R17, R17, R180, P5 ;  /* 0x000000b411117208 */ /* 0x000fe20002800000 */
[----:B------:R-:W-:Y:S01]  /*4880*/  FMUL.FTZ R21, R191, R2 ;  /* 0x00000002bf157220 */ /* 0x000fe20000410000 */
[----:B------:R-:W-:Y:S02]  /*4890*/  FSETP.GE.FTZ.AND P5, PT, R184, RZ, PT ;  /* 0x000000ffb800720b */ /* 0x000fe40003fb6000 */
[----:B------:R-:W-:Y:S01]  /*48a0*/  LOP3.LUT R0, R0, 0x10, R218, 0xf8, !PT ;  /* 0x0000001000007812 */ /* 0x000fe200078ef8da */
[----:B------:R-:W-:Y:S01]  /*48b0*/  FMUL.FTZ R17, R196, R17 ;  /* 0x00000011c4117220 */ /* 0x000fe20000410000 */
[----:B------:R-:W-:Y:S01]  /*48c0*/  F2FP.F16.F32.PACK_AB R21, R21, R5 ;  /* 0x000000051515723e */ /* 0x000fe200000000ff */
[C---:B---3--:R-:W-:Y:S01]  /*48d0*/  FADD.FTZ R5, -R177.reuse, R6 ;  /* 0x00000006b1057221 */ /* 0x048fe20000010100 */
[----:B------:R-:W-:Y:S01]  /*48e0*/  LOP3.LUT R2, R0, R3, RZ, 0x3c, !PT ;  /* 0x0000000300027212 */ /* 0x000fe200078e3cff */
[----:B------:R-:W-:Y:S01]  /*48f0*/  FADD.FTZ R0, -R177, R7 ;  /* 0x00000007b1007221 */ /* 0x000fe20000010100 */
[----:B------:R-:W-:Y:S02]  /*4900*/  FSEL R16, R16, R180, P6 ;  /* 0x000000b410107208 */ /* 0x000fe40003000000 */
[----:B------:R-:W-:Y:S02]  /*4910*/  FSETP.GE.FTZ.AND P6, PT, R185, RZ, PT ;  /* 0x000000ffb900720b */ /* 0x000fe40003fd6000 */
[----:B------:R-:W-:Y:S01]  /*4920*/  FSETP.GE.FTZ.AND P4, PT, R231, RZ, PT ;  /* 0x000000ffe700720b */ /* 0x000fe20003f96000 */
[----:B------:R-:W-:Y:S01]  /*4930*/  FMUL.FTZ R16, R197, R16 ;  /* 0x00000010c5107220 */ /* 0x000fe20000410000 */
[----:B------:R-:W-:Y:S02]  /*4940*/  FSETP.GE.FTZ.AND P3, PT, R229, RZ, PT ;  /* 0x000000ffe500720b */ /* 0x000fe40003f76000 */
[----:B------:R-:W-:Y:S01]  /*4950*/  FSEL R6, R32, R180, P6 ;  /* 0x000000b420067208 */ /* 0x000fe20003000000 */
[----:B------:R-:W-:Y:S01]  /*4960*/  @P5 FADD.FTZ R180, -R180, R33 ;  /* 0x00000021b4b45221 */ /* 0x000fe20000010100 */
[-C--:B------:R-:W-:Y:S02]  /*4970*/  FSEL R5, R5, R177.reuse, P4 ;  /* 0x000000b105057208 */ /* 0x080fe40002000000 */
[----:B------:R-:W-:Y:S01]  /*4980*/  FSEL R0, R0, R177, P3 ;  /* 0x000000b100007208 */ /* 0x000fe20001800000 */
[----:B------:R-:W-:Y:S01]  /*4990*/  FMUL.FTZ R180, R184, R180 ;  /* 0x000000b4b8b47220 */ /* 0x000fe20000410000 */
[----:B------:R-:W-:Y:S01]  /*49a0*/  F2FP.F16.F32.PACK_AB R3, R164, R224 ;  /* 0x000000e0a403723e */ /* 0x000fe200000000ff */
[----:B------:R-:W-:Y:S01]  /*49b0*/  FMUL.FTZ R164, R185, R6 ;  /* 0x00000006b9a47220 */ /* 0x000fe20000410000 */
[----:B------:R-:W-:Y:S01]  /*49c0*/  F2FP.F16.F32.PACK_AB R20, R17, R16 ;  /* 0x000000101114723e */ /* 0x000fe200000000ff */
[----:B------:R-:W-:Y:S01]  /*49d0*/  FMUL.FTZ R33, R231, R5 ;  /* 0x00000005e7217220 */ /* 0x000fe20000410000 */
[----:B------:R-:W-:Y:S01]  /*49e0*/  FMUL.FTZ R32, R229, R0 ;  /* 0x00000000e5207220 */ /* 0x000fe20000410000 */
        /* <DEDUP_REMOVED lines=26> */
.L_x_931:
[----:B------:R2:W-:Y:S01]  /*4b90*/  STS [R188+0x1c000], R3 ;  /* 0x01c00003bc007388 */ /* 0x0005e20000000800 */
[----:B------:R-:W-:Y:S01]  /*4ba0*/  FADD.FTZ R0, -R177, R19 ;  /* 0x00000013b1007221 */ /* 0x000fe20000010100 */
[----:B------:R-:W-:Y:S01]  /*4bb0*/  FSETP.GE.FTZ.AND P4, PT, R207, RZ, PT ;  /* 0x000000ffcf00720b */ /* 0x000fe20003f96000 */
[----:B------:R-:W-:Y:S01]  /*4bc0*/  FADD.FTZ R22, -R177, R22 ;  /* 0x00000016b1167221 */ /* 0x000fe20000010100 */
[----:B------:R-:W-:Y:S01]  /*4bd0*/  FSETP.GE.FTZ.AND P3, PT, R203, RZ, PT ;  /* 0x000000ffcb00720b */ /* 0x000fe20003f76000 */
[----:B------:R-:W-:Y:S01]  /*4be0*/  FADD.FTZ R23, -R177, R23 ;  /* 0x00000017b1177221 */ /* 0x000fe20000010100 */
[----:B------:R-:W-:Y:S01]  /*4bf0*/  FSETP.GE.FTZ.AND P5, PT, R199, RZ, PT ;  /* 0x000000ffc700720b */ /* 0x000fe20003fb6000 */
[----:B------:R-:W-:Y:S01]  /*4c00*/  FADD.FTZ R34, -R177, R34 ;  /* 0x00000022b1227221 */ /* 0x000fe20000010100 */
[----:B------:R-:W-:Y:S01]  /*4c10*/  FSEL R0, R0, R177, P3 ;  /* 0x000000b100007208 */ /* 0x000fe20001800000 */
[----:B-----5:R-:W-:Y:S01]  /*4c20*/  FADD.FTZ R8, -R176, R8 ;  /* 0x00000008b0087221 */ /* 0x020fe20000010100 */
[----:B------:R-:W-:Y:S01]  /*4c30*/  F2FP.F16.F32.PACK_AB R5, R32, R33 ;  /* 0x000000212005723e */ /* 0x000fe200000000ff */
[----:B------:R-:W-:Y:S01]  /*4c40*/  FADD.FTZ R9, -R176, R9 ;  /* 0x00000009b0097221 */ /* 0x000fe20000010100 */
[----:B------:R-:W-:Y:S01]  /*4c50*/  FSETP.GE.FTZ.AND P3, PT, R186, RZ, PT ;  /* 0x000000ffba00720b */ /* 0x000fe20003f76000 */
[C---:B------:R-:W-:Y:S01]  /*4c60*/  FADD.FTZ R12, -R176.reuse, R12 ;  /* 0x0000000cb00c7221 */ /* 0x040fe20000010100 */
[C---:B------:R-:W-:Y:S01]  /*4c70*/  FSETP.GE.FTZ.AND P6, PT, R233.reuse, RZ, PT ;  /* 0x000000ffe900720b */ /* 0x040fe20003fd6000 */
[----:B------:R3:W-:Y:S01]  /*4c80*/  STS [R188+0x1c400], R5 ;  /* 0x01c40005bc007388 */ /* 0x0007e20000000800 */
[C---:B------:R-:W-:Y:S01]  /*4c90*/  FADD.FTZ R24, -R176.reuse, R24 ;  /* 0x00000018b0187221 */ /* 0x040fe20000010100 */
[----:B------:R-:W-:Y:S01]  /*4ca0*/  FADD.FTZ R25, -R176, R25 ;  /* 0x00000019b0197221 */ /* 0x000fe20000010100 */
[----:B------:R-:W-:Y:S01]  /*4cb0*/  FSEL R8, R8, R176, P6 ;  /* 0x000000b008087208 */ /* 0x000fe20003000000 */
[----:B------:R-:W-:Y:S01]  /*4cc0*/  FADD.FTZ R28, -R176, R28 ;  /* 0x0000001cb01c7221 */ /* 0x000fe20000010100 */
[----:B------:R-:W-:Y:S01]  /*4cd0*/  FSETP.GE.FTZ.AND P6, PT, R204, RZ, PT ;  /* 0x000000ffcc00720b */ /* 0x000fe20003fd6000 */
[C---:B------:R-:W-:Y:S01]  /*4ce0*/  FADD.FTZ R11, -R4.reuse, R11 ;  /* 0x0000000b040b7221 */ /* 0x040fe20000010100 */
[----:B------:R-:W-:Y:S01]  /*4cf0*/  FADD.FTZ R15, -R4, R15 ;  /* 0x0000000f040f7221 */ /* 0x000fe20000010100 */
[----:B------:R-:W-:Y:S01]  /*4d00*/  FMUL.FTZ R8, R233, R8 ;  /* 0x00000008e9087220 */ /* 0x000fe20000410000 */
[----:B------:R-:W-:Y:S01]  /*4d10*/  FSEL R24, R24, R176, P6 ;  /* 0x000000b018187208 */ /* 0x000fe20003000000 */
[----:B--2---:R-:W-:Y:S01]  /*4d20*/  FADD.FTZ R3, -R177, R18 ;  /* 0x00000012b1037221 */ /* 0x004fe20000010100 */
[----:B------:R-:W-:Y:S01]  /*4d30*/  FADD.FTZ R26, -R4, R26 ;  /* 0x0000001a041a7221 */ /* 0x000fe20000010100 */
[----:B------:R-:W-:Y:S02]  /*4d40*/  FSETP.GE.FTZ.AND P6, PT, R223, RZ, PT ;  /* 0x000000ffdf00720b */ /* 0x000fe40003fd6000 */
[----:B------:R-:W-:Y:S01]  /*4d50*/  FMUL.FTZ R24, R204, R24 ;  /* 0x00000018cc187220 */ /* 0x000fe20000410000 */
[----:B------:R-:W-:Y:S02]  /*4d60*/  FSEL R3, R3, R177, P4 ;  /* 0x000000b103037208 */ /* 0x000fe40002000000 */
[----:B------:R-:W-:Y:S02]  /*4d70*/  FSETP.GE.FTZ.AND P4, PT, R198, RZ, PT ;  /* 0x000000ffc600720b */ /* 0x000fe40003f96000 */
[----:B-1----:R-:W-:Y:S01]  /*4d80*/  F2FP.F16.F32.PACK_AB R17, R180, R164 ;  /* 0x000000a4b411723e */ /* 0x002fe200000000ff */
[----:B------:R-:W-:Y:S01]  /*4d90*/  FMUL.FTZ R7, R207, R3 ;  /* 0x00000003cf077220 */ /* 0x000fe20000410000 */
[----:B------:R-:W-:Y:S01]  /*4da0*/  FMUL.FTZ R3, R203, R0 ;  /* 0x00000000cb037220 */ /* 0x000fe20000410000 */
[-C--:B------:R-:W-:Y:S01]  /*4db0*/  FSEL R0, R22, R177.reuse, P5 ;  /* 0x000000b116007208 */ /* 0x080fe20002800000 */
[----:B------:R-:W-:Y:S01]  /*4dc0*/  IMAD.MOV.U32 R22, RZ, RZ, 0x10 ;  /* 0x00000010ff167424 */ /* 0x000fe200078e00ff */
[----:B------:R-:W-:Y:S02]  /*4dd0*/  FSEL R23, R23, R177, P4 ;  /* 0x000000b117177208 */ /* 0x000fe40002000000 */
[----:B------:R-:W-:Y:S01]  /*4de0*/  FSETP.GE.FTZ.AND P4, PT, R187, RZ, PT ;  /* 0x000000ffbb00720b */ /* 0x000fe20003f96000 */
[----:B------:R-:W-:Y:S01]  /*4df0*/  FMUL.FTZ R6, R199, R0 ;  /* 0x00000000c7067220 */ /* 0x000fe20000410000 */
[----:B------:R-:W-:Y:S01]  /*4e00*/  SEL R22, R22, 0xfffffff0, !P0 ;  /* 0xfffffff016167807 */ /* 0x000fe20004000000 */
[----:B------:R-:W-:Y:S01]  /*4e10*/  FMUL.FTZ R16, R198, R23 ;  /* 0x00000017c6107220 */ /* 0x000fe20000410000 */
[----:B------:R-:W-:Y:S02]  /*4e20*/  F2FP.F16.F32.PACK_AB R0, R3, R7 ;  /* 0x000000070300723e */ /* 0x000fe400000000ff */
[----:B------:R-:W-:Y:S01]  /*4e30*/  FSETP.GE.FTZ.AND P5, PT, R232, RZ, PT ;  /* 0x000000ffe800720b */ /* 0x000fe20003fb6000 */
[----:B------:R-:W-:Y:S01]  /*4e40*/  IMAD.IADD R3, R188, 0x1, R22 ;  /* 0x00000001bc037824 */ /* 0x000fe200078e0216 */
[----:B------:R-:W-:Y:S01]  /*4e50*/  FSEL R34, R34, R177, P4 ;  /* 0x000000b122227208 */ /* 0x000fe20002000000 */
[----:B------:R-:W-:Y:S01]  /*4e60*/  @P3 FADD.FTZ R177, -R177, R35 ;  /* 0x00000023b1b13221 */ /* 0x000fe20000010100 */
[----:B------:R-:W-:Y:S02]  /*4e70*/  FSETP.GE.FTZ.AND P4, PT, R227, RZ, PT ;  /* 0x000000ffe300720b */ /* 0x000fe40003f96000 */
[----:B------:R1:W-:Y:S01]  /*4e80*/  STS [R3+0x1c400], R0 ;  /* 0x01c4000003007388 */ /* 0x0003e20000000800 */
[----:B------:R-:W-:Y:S01]  /*4e90*/  FSEL R9, R9, R176, P5 ;  /* 0x000000b009097208 */ /* 0x000fe20002800000 */
[----:B------:R-:W-:Y:S01]  /*4ea0*/  FMUL.FTZ R34, R187, R34 ;  /* 0x00000022bb227220 */ /* 0x000fe20000410000 */
[----:B------:R-:W-:Y:S01]  /*4eb0*/  FSETP.GE.FTZ.AND P3, PT, R226, RZ, PT ;  /* 0x000000ffe200720b */ /* 0x000fe20003f76000 */
[----:B------:R-:W-:Y:S01]  /*4ec0*/  STS [R3+0x1c000], R20 ;  /* 0x01c0001403007388 */ /* 0x000fe20000000800 */
[----:B---3--:R-:W-:Y:S01]  /*4ed0*/  FSEL R5, R12, R176, P4 ;  /* 0x000000b00c057208 */ /* 0x008fe20002000000 */
[----:B------:R-:W-:Y:S01]  /*4ee0*/  FMUL.FTZ R9, R232, R9 ;  /* 0x00000009e8097220 */ /* 0x000fe20000410000 */
[----:B------:R-:W-:Y:S01]  /*4ef0*/  F2FP.F16.F32.PACK_AB R16, R16, R6 ;  /* 0x000000061010723e */ /* 0x000fe200000000ff */
[----:B------:R-:W-:Y:S01]  /*4f00*/  FMUL.FTZ R177, R186, R177 ;  /* 0x000000b1bab17220 */ /* 0x000fe20000410000 */
[----:B------:R-:W-:Y:S01]  /*4f10*/  FSETP.GE.FTZ.AND P5, PT, R202, RZ, PT ;  /* 0x000000ffca00720b */ /* 0x000fe20003fb6000 */
[----:B------:R-:W-:Y:S01]  /*4f20*/  FMUL.FTZ R6, R227, R5 ;  /* 0x00000005e3067220 */ /* 0x000fe20000410000 */
[----:B------:R-:W-:Y:S02]  /*4f30*/  FSETP.GE.FTZ.AND P4, PT, R192, RZ, PT ;  /* 0x000000ffc000720b */ /* 0x000fe40003f96000 */
[-C--:B------:R-:W-:Y:S02]  /*4f40*/  FSEL R25, R25, R176.reuse, P5 ;  /* 0x000000b019197208 */ /* 0x080fe40002800000 */
[----:B------:R-:W-:Y:S02]  /*4f50*/  FSEL R28, R28, R176, P4 ;  /* 0x000000b01c1c7208 */ /* 0x000fe40002000000 */
[----:B------:R-:W-:Y:S02]  /*4f60*/  FSETP.GE.FTZ.AND P4, PT, R235, RZ, PT ;  /* 0x000000ffeb00720b */ /* 0x000fe40003f96000 */
[----:B------:R-:W-:Y:S01]  /*4f70*/  FSETP.GE.FTZ.AND P5, PT, R230, RZ, PT ;  /* 0x000000ffe600720b */ /* 0x000fe20003fb6000 */
[----:B------:R-:W-:Y:S01]  /*4f80*/  FMUL.FTZ R28, R192, R28 ;  /* 0x0000001cc01c7220 */ /* 0x000fe20000410000 */
[----:B------:R-:W-:Y:S01]  /*4f90*/  F2FP.F16.F32.PACK_AB R12, R177, R34 ;  /* 0x00000022b10c723e */ /* 0x000fe200000000ff */
[----:B-1----:R-:W-:Y:S05]  /*4fa0*/  FADD.FTZ R0, -R176, R13 ;  /* 0x0000000db0007221 */ /* 0x002fea0000010100 */
[----:B------:R-:W-:Y:S02]  /*4fb0*/  FSEL R0, R0, R176, P3 ;  /* 0x000000b000007208 */ /* 0x000fe40001800000 */
[----:B------:R-:W-:Y:S03]  /*4fc0*/  FSETP.GE.FTZ.AND P3, PT, R190, RZ, PT ;  /* 0x000000ffbe00720b */ /* 0x000fe60003f76000 */
[----:B------:R-:W-:Y:S01]  /*4fd0*/  FMUL.FTZ R5, R226, R0 ;  /* 0x00000000e2057220 */ /* 0x000fe20000410000 */
[----:B------:R-:W-:Y:S01]  /*4fe0*/  F2FP.F16.F32.PACK_AB R0, R9, R8 ;  /* 0x000000080900723e */ /* 0x000fe200000000ff */
[----:B------:R-:W-:Y:S03]  /*4ff0*/  FMUL.FTZ R9, R202, R25 ;  /* 0x00000019ca097220 */ /* 0x000fe60000410000 */
[----:B------:R-:W-:Y:S01]  /*5000*/  F2FP.F16.F32.PACK_AB R8, R5, R6 ;  /* 0x000000060508723e */ /* 0x000fe200000000ff */
[----:B------:R1:W-:Y:S01]  /*5010*/  STS [R188+0x1d000], R0 ;  /* 0x01d00000bc007388 */ /* 0x0003e20000000800 */
[C---:B------:R-:W-:Y:S01]  /*5020*/  FADD.FTZ R5, -R4.reuse, R10 ;  /* 0x0000000a04057221 */ /* 0x040fe20000010100 */
[----:B------:R-:W-:Y:S01]  /*5030*/  FADD.FTZ R6, -R4, R14 ;  /* 0x0000000e04067221 */ /* 0x000fe20000010100 */
[----:B------:R-:W-:Y:S01]  /*5040*/  F2FP.F16.F32.PACK_AB R9, R9, R24 ;  /* 0x000000180909723e */ /* 0x000fe200000000ff */
[----:B------:R-:W-:Y:S01]  /*5050*/  @P3 FADD.FTZ R176, -R176, R29 ;  /* 0x0000001db0b03221 */ /* 0x000fe20000010100 */
[----:B------:R-:W-:Y:S02]  /*5060*/  FSETP.GE.FTZ.AND P3, PT, R234, RZ, PT ;  /* 0x000000ffea00720b */ /* 0x000fe40003f76000 */
[----:B------:R-:W-:Y:S01]  /*5070*/  FSEL R5, R5, R4, P4 ;  /* 0x0000000405057208 */ /* 0x000fe20002000000 */
[----:B------:R-:W-:Y:S01]  /*5080*/  FMUL.FTZ R176, R190, R176 ;  /* 0x000000b0beb07220 */ /* 0x000fe20000410000 */
[-C--:B------:R-:W-:Y:S02]  /*5090*/  FSEL R11, R11, R4.reuse, P3 ;  /* 0x000000040b0b7208 */ /* 0x080fe40001800000 */
[----:B------:R-:W-:Y:S01]  /*50a0*/  FSETP.GE.FTZ.AND P3, PT, R194, RZ, PT ;  /* 0x000000ffc200720b */ /* 0x000fe20003f76000 */
[----:B------:R-:W-:Y:S01]  /*50b0*/  FMUL.FTZ R19, R235, R5 ;  /* 0x00000005eb137220 */ /* 0x000fe20000410000 */
[----:B------:R-:W-:Y:S01]  /*50c0*/  FSETP.GE.FTZ.AND P4, PT, R228, RZ, PT ;  /* 0x000000ffe400720b */ /* 0x000fe20003f96000 */
[----:B------:R-:W-:Y:S01]  /*50d0*/  FADD.FTZ R5, -R4, R27 ;  /* 0x0000001b04057221 */ /* 0x000fe20000010100 */
[-C--:B------:R-:W-:Y:S01]  /*50e0*/  FSEL R6, R6, R4.reuse, P5 ;  /* 0x0000000406067208 */ /* 0x080fe20002800000 */
[----:B------:R-:W-:Y:S01]  /*50f0*/  FMUL.FTZ R18, R234, R11 ;  /* 0x0000000bea127220 */ /* 0x000fe20000410000 */
[----:B------:R-:W-:Y:S01]  /*5100*/  FSEL R14, R15, R4, P4 ;  /* 0x000000040f0e7208 */ /* 0x000fe20002000000 */
[----:B------:R-:W-:Y:S01]  /*5110*/  IMAD R235, R240, UR7, RZ ;  /* 0x00000007f0eb7c24 */ /* 0x000fe2000f8e02ff */
[----:B------:R-:W-:Y:S01]  /*5120*/  FSETP.GE.FTZ.AND P5, PT, R222, RZ, PT ;  /* 0x000000ffde00720b */ /* 0x000fe20003fb6000 */
[----:B------:R-:W-:Y:S01]  /*5130*/  FMUL.FTZ R15, R230, R6 ;  /* 0x00000006e60f7220 */ /* 0x000fe20000410000 */
[----:B------:R-:W-:Y:S01]  /*5140*/  FSETP.GE.FTZ.AND P4, PT, R195, RZ, PT ;  /* 0x000000ffc300720b */ /* 0x000fe20003f96000 */
[----:B------:R-:W-:Y:S01]  /*5150*/  FMUL.FTZ R14, R228, R14 ;  /* 0x0000000ee40e7220 */ /* 0x000fe20000410000 */
[-C--:B------:R-:W-:Y:S01]  /*5160*/  FSEL R6, R26, R4.reuse, P6 ;  /* 0x000000041a067208 */ /* 0x080fe20003000000 */
[----:B-1----:R-:W-:Y:S01]  /*5170*/  FADD.FTZ R0, -R4, R30 ;  /* 0x0000001e04007221 */ /* 0x002fe20000010100 */
[----:B------:R-:W-:Y:S03]  /*5180*/  FSEL R5, R5, R4, P5 ;  /* 0x0000000405057208 */ /* 0x000fe60002800000 */
[----:B------:R-:W-:Y:S01]  /*5190*/  FMUL.FTZ R13, R223, R6 ;  /* 0x00000006df0d7220 */ /* 0x000fe20000410000 */
[----:B------:R-:W-:Y:S02]  /*51a0*/  F2FP.F16.F32.PACK_AB R10, R176, R28 ;  /* 0x0000001cb00a723e */ /* 0x000fe400000000ff */
[----:B------:R-:W-:Y:S01]  /*51b0*/  FSEL R0, R0, R4, P4 ;  /* 0x0000000400007208 */ /* 0x000fe20002000000 */
[----:B------:R-:W-:Y:S01]  /*51c0*/  @P3 FADD.FTZ R4, -R4, R31 ;  /* 0x0000001f04043221 */ /* 0x000fe20000010100 */
[----:B------:R-:W-:Y:S01]  /*51d0*/  FMUL.FTZ R6, R222, R5 ;  /* 0x00000005de067220 */ /* 0x000fe20000410000 */
[----:B------:R-:W-:Y:S02]  /*51e0*/  F2FP.F16.F32.PACK_AB R5, R14, R15 ;  /* 0x0000000f0e05723e */ /* 0x000fe400000000ff */
[----:B------:R-:W-:Y:S01]  /*51f0*/  FMUL.FTZ R7, R194, R4 ;  /* 0x00000004c2077220 */ /* 0x000fe20000410000 */
[----:B------:R-:W-:Y:S01]  /*5200*/  F2FP.F16.F32.PACK_AB R4, R18, R19 ;  /* 0x000000131204723e */ /* 0x000fe200000000ff */
[----:B------:R-:W-:Y:S01]  /*5210*/  FMUL.FTZ R11, R195, R0 ;  /* 0x00000000c30b7220 */ /* 0x000fe20000410000 */
[----:B------:R-:W-:Y:S02]  /*5220*/  F2FP.F16.F32.PACK_AB R6, R6, R13 ;  /* 0x0000000d0606723e */ /* 0x000fe400000000ff */
[----:B------:R-:W-:Y:S01]  /*5230*/  LOP3.LUT R0, R219, 0x30, R216, 0xf8, !PT ;  /* 0x00000030db007812 */ /* 0x000fe200078ef8d8 */
[----:B------:R1:W-:Y:S01]  /*5240*/  STS [R188+0x1d400], R4 ;  /* 0x01d40004bc007388 */ /* 0x0003e20000000800 */
[----:B------:R-:W-:Y:S02]  /*5250*/  F2FP.F16.F32.PACK_AB R7, R7, R11 ;  /* 0x0000000b0707723e */ /* 0x000fe400000000ff */
[----:B------:R-:W-:Y:S01]  /*5260*/  LOP3.LUT R0, R0, 0x1c0, R217, 0xf8, !PT ;  /* 0x000001c000007812 */ /* 0x000fe200078ef8d9 */
[----:B------:R-:W-:Y:S03]  /*5270*/  STS [R3+0x1d000], R8 ;  /* 0x01d0000803007388 */ /* 0x000fe60000000800 */
[----:B------:R-:W-:Y:S01]  /*5280*/  LOP3.LUT R0, R0, R214, RZ, 0x3c, !PT ;  /* 0x000000d600007212 */ /* 0x000fe200078e3cff */
[----:B------:R2:W-:Y:S04]  /*5290*/  STS [R3+0x1d400], R5 ;  /* 0x01d4000503007388 */ /* 0x0005e80000000800 */
[----:B------:R-:W-:Y:S04]  /*52a0*/  STS [R189+-0x4000], R21 ;  /* 0xffc00015bd007388 */ /* 0x000fe80000000800 */
[----:B------:R-:W-:Y:S01]  /*52b0*/  STS [R189+-0x3c00], R16 ;  /* 0xffc40010bd007388 */ /* 0x000fe20000000800 */
[----:B-1----:R-:W-:Y:S05]  /*52c0*/  IMAD.IADD R4, R22, 0x1, R189 ;  /* 0x0000000116047824 */ /* 0x002fea00078e02bd */
[----:B------:R-:W-:Y:S01]  /*52d0*/  STS [R4+-0x4000], R17 ;  /* 0xffc0001104007388 */ /* 0x000fe20000000800 */
[----:B--2---:R-:W-:Y:S03]  /*52e0*/  LOP3.LUT R3, R0, 0x200, R220, 0xf8, !PT ;  /* 0x0000020000037812 */ /* 0x004fe600078ef8dc */
[----:B------:R-:W-:Y:S01]  /*52f0*/  STS [R4+-0x3c00], R12 ;  /* 0xffc4000c04007388 */ /* 0x000fe20000000800 */
[----:B------:R-:W-:Y:S02]  /*5300*/  LOP3.LUT R0, R2, 0x200, R217, 0xf8, !PT ;  /* 0x0000020002007812 */ /* 0x000fe400078ef8d9 */
[----:B------:R-:W-:Y:S01]  /*5310*/  LEA R3, R3, UR4, 0x1 ;  /* 0x0000000403037c11 */ /* 0x000fe2000f8e08ff */
[----:B------:R-:W-:Y:S01]  /*5320*/  STS [R189+-0x3000], R9 ;  /* 0xffd00009bd007388 */ /* 0x000fe20000000800 */
[----:B------:R-:W-:Y:S03]  /*5330*/  LEA R180, R0, UR4, 0x1 ;  /* 0x0000000400b47c11 */ /* 0x000fe6000f8e08ff */
[----:B------:R-:W-:Y:S02]  /*5340*/  STS [R189+-0x2c00], R6 ;  /* 0xffd40006bd007388 */ /* 0x000fe40000000800 */
[----:B------:R-:W-:Y:S02]  /*5350*/  IMAD.IADD R0, R180, 0x1, R213 ;  /* 0x00000001b4007824 */ /* 0x000fe400078e02d5 */
        /* <DEDUP_REMOVED lines=123> */
.L_x_932:
        /* <DEDUP_REMOVED lines=16> */
[----:B------:R-:W-:Y:S01]  /*5c10*/  LDSM.16.M88.4 R176, [R201+0x1d000] ;  /* 0x01d00000c9b0783b */ /* 0x000fe20000000200 */
[----:B------:R-:W-:Y:S01]  /*5c20*/  VIADD R243, R243, 0xfffffffc ;  /* 0xfffffffcf3f37836 */ /* 0x000fe20000000000 */
[----:B------:R-:W-:Y:S03]  /*5c30*/  LOP3.LUT R0, R0, R214, RZ, 0x3c, !PT ;  /* 0x000000d600007212 */ /* 0x000fe600078e3cff */
[----:B------:R-:W2:Y:S01]  /*5c40*/  LDL R234, [R1] ;  /* 0x0000000001ea7983 */ /* 0x000ea20000100800 */
[----:B------:R-:W-:Y:S04]  /*5c50*/  LOP3.LUT R0, R0, 0x200, R217, 0xf8, !PT ;  /* 0x0000020000007812 */ /* 0x000fe800078ef8d9 */
[----:B------:R-:W-:Y:S05]  /*5c60*/  LEA R0, R0, UR4, 0x1 ;  /* 0x0000000400007c11 */ /* 0x000fea000f8e08ff */
[----:B------:R-:W1:Y:S05]  /*5c70*/  LDSM.16.MT88.4 R16, [R0+0xc000] ;  /* 0x00c000000010783b */ /* 0x000e6a0000004200 */
[----:B------:R-:W3:Y:S05]  /*5c80*/  LDSM.16.MT88.4 R164, [R0+0x10000] ;  /* 0x0100000000a4783b */ /* 0x000eea0000004200 */
[----:B------:R-:W4:Y:S05]  /*5c90*/  LDSM.16.MT88.4 R172, [R0+0xc800] ;  /* 0x00c8000000ac783b */ /* 0x000f2a0000004200 */
[----:B------:R-:W4:Y:S05]  /*5ca0*/  LDSM.16.MT88.4 R180, [R0+0x10800] ;  /* 0x0108000000b4783b */ /* 0x000f2a0000004200 */
[----:B------:R-:W-:Y:S05]  /*5cb0*/  LDSM.16.MT88.4 R184, [R0+0xd000] ;  /* 0x00d0000000b8783b */ /* 0x000fea0000004200 */
[----:B------:R-:W-:Y:S01]  /*5cc0*/  LDSM.16.MT88.4 R196, [R0+0xd800] ;  /* 0x00d8000000c4783b */ /* 0x000fe20000004200 */
[-C--:B-1----:R-:W-:Y:S08]  /*5cd0*/  HMMA.16816.F32 R4, R32, R16.reuse, RZ ;  /* 0x000000102004723c */ /* 0x082ff000000018ff */
[C---:B------:R-:W-:Y:S08]  /*5ce0*/  HMMA.16816.F32 R8, R28.reuse, R16, RZ ;  /* 0x000000101c08723c */ /* 0x040ff000000018ff */
[-C--:B------:R-:W-:Y:S08]  /*5cf0*/  HMMA.16816.F32 R12, R28, R18.reuse, RZ ;  /* 0x000000121c0c723c */ /* 0x080ff000000018ff */
[C---:B------:R-:W-:Y:S08]  /*5d00*/  HMMA.16816.F32 R16, R32.reuse, R18, RZ ;  /* 0x000000122010723c */ /* 0x040ff000000018ff */
[-C--:B---3--:R-:W-:Y:S08]  /*5d10*/  HMMA.16816.F32 R20, R32, R164.reuse, RZ ;  /* 0x000000a42014723c */ /* 0x088ff000000018ff */
        /* <DEDUP_REMOVED lines=9> */
[-C--:B----4-:R-:W-:Y:S08]  /*5db0*/  HMMA.16816.F32 R4, R168, R172.reuse, R4 ;  /* 0x000000aca804723c */ /* 0x090ff00000001804 */
[C---:B------:R-:W-:Y:S08]  /*5dc0*/  HMMA.16816.F32 R8, R176.reuse, R172, R8 ;  /* 0x000000acb008723c */ /* 0x040ff00000001808 */
[-C--:B------:R-:W-:Y:S08]  /*5dd0*/  HMMA.16816.F32 R12, R176, R174.reuse, R12 ;  /* 0x000000aeb00c723c */ /* 0x080ff0000000180c */
[C---:B------:R-:W-:Y:S01]  /*5de0*/  HMMA.16816.F32 R16, R168.reuse, R174, R16 ;  /* 0x000000aea810723c */ /* 0x040fe20000001810 */
[----:B------:R-:W3:Y:S07]  /*5df0*/  LDSM.16.MT88.4 R172, [R0+0x11000] ;  /* 0x0110000000ac783b */ /* 0x000eee0000004200 */
[-C--:B------:R-:W-:Y:S08]  /*5e00*/  HMMA.16816.F32 R20, R168, R180.reuse, R20 ;  /* 0x000000b4a814723c */ /* 0x080ff00000001814 */
[C---:B------:R-:W-:Y:S08]  /*5e10*/  HMMA.16816.F32 R24, R176.reuse, R180, R24 ;  /* 0x000000b4b018723c */ /* 0x040ff00000001818 */
[-C--:B------:R-:W-:Y:S01]  /*5e20*/  HMMA.16816.F32 R28, R176, R182.reuse, R28 ;  /* 0x000000b6b01c723c */ /* 0x080fe2000000181c */
[----:B------:R-:W4:Y:S07]  /*5e30*/  LDSM.16.M88.4 R176, [R204+0x15000] ;  /* 0x01500000ccb0783b */ /* 0x000f2e0000000200 */
[----:B------:R-:W-:Y:S01]  /*5e40*/  HMMA.16816.F32 R32, R168, R182, R32 ;  /* 0x000000b6a820723c */ /* 0x000fe20000001820 */
[----:B------:R-:W4:Y:S05]  /*5e50*/  LDSM.16.MT88.4 R168, [R0+0x11800] ;  /* 0x0118000000a8783b */ /* 0x000f2a0000004200 */
[----:B------:R-:W-:Y:S02]  /*5e60*/  LDSM.16.M88.4 R180, [R200+0x1f000] ;  /* 0x01f00000c8b4783b */ /* 0x000fe40000000200 */
[-C--:B-1----:R-:W-:Y:S08]  /*5e70*/  HMMA.16816.F32 R4, R164, R184.reuse, R4 ;  /* 0x000000b8a404723c */ /* 0x082ff00000001804 */
[C---:B------:R-:W-:Y:S08]  /*5e80*/  HMMA.16816.F32 R8, R188.reuse, R184, R8 ;  /* 0x000000b8bc08723c */ /* 0x040ff00000001808 */
[-C--:B------:R-:W-:Y:S08]  /*5e90*/  HMMA.16816.F32 R12, R188, R186.reuse, R12 ;  /* 0x000000babc0c723c */ /* 0x080ff0000000180c */
[C---:B------:R-:W-:Y:S01]  /*5ea0*/  HMMA.16816.F32 R16, R164.reuse, R186, R16 ;  /* 0x000000baa410723c */ /* 0x040fe20000001810 */
[----:B------:R-:W-:Y:S07]  /*5eb0*/  LDSM.16.MT88.4 R184, [R0+0x12000] ;  /* 0x0120000000b8783b */ /* 0x000fee0000004200 */
[-C--:B---3--:R-:W-:Y:S08]  /*5ec0*/  HMMA.16816.F32 R20, R164, R172.reuse, R20 ;  /* 0x000000aca414723c */ /* 0x088ff00000001814 */
[C---:B------:R-:W-:Y:S08]  /*5ed0*/  HMMA.16816.F32 R24, R188.reuse, R172, R24 ;  /* 0x000000acbc18723c */ /* 0x040ff00000001818 */
[-C--:B------:R-:W-:Y:S01]  /*5ee0*/  HMMA.16816.F32 R28, R188, R174.reuse, R28 ;  /* 0x000000aebc1c723c */ /* 0x080fe2000000181c */
[----:B------:R-:W-:Y:S07]  /*5ef0*/  LDSM.16.M88.4 R188, [R201+0x1e000] ;  /* 0x01e00000c9bc783b */ /* 0x000fee0000000200 */
[----:B------:R-:W-:Y:S01]  /*5f00*/  HMMA.16816.F32 R32, R164, R174, R32 ;  /* 0x000000aea420723c */ /* 0x000fe20000001820 */
[----:B------:R-:W-:Y:S05]  /*5f10*/  LDSM.16.M88.4 R164, [R200+0x1e000] ;  /* 0x01e00000c8a4783b */ /* 0x000fea0000000200 */
[----:B------:R-:W1:Y:S02]  /*5f20*/  LDSM.16.MT88.4 R172, [R0+0xe000] ;  /* 0x00e0000000ac783b */ /* 0x000e640000004200 */
[-C--:B------:R-:W-:Y:S03]  /*5f30*/  HMMA.16816.F32 R4, R192, R196.reuse, R4 ;  /* 0x000000c4c004723c */ /* 0x080fe60000001804 */
[----:B------:R-:W-:Y:S05]  /*5f40*/  LDSM.16.M88.4 R200, [R201+0x1f000] ;  /* 0x01f00000c9c8783b */ /* 0x000fea0000000200 */
[C---:B----4-:R-:W-:Y:S08]  /*5f50*/  HMMA.16816.F32 R8, R176.reuse, R196, R8 ;  /* 0x000000c4b008723c */ /* 0x050ff00000001808 */
[-C--:B------:R-:W-:Y:S08]  /*5f60*/  HMMA.16816.F32 R12, R176, R198.reuse, R12 ;  /* 0x000000c6b00c723c */ /* 0x080ff0000000180c */
[C---:B------:R-:W-:Y:S01]  /*5f70*/  HMMA.16816.F32 R16, R192.reuse, R198, R16 ;  /* 0x000000c6c010723c */ /* 0x040fe20000001810 */
[----:B------:R-:W3:Y:S07]  /*5f80*/  LDSM.16.MT88.4 R196, [R0+0xe800] ;  /* 0x00e8000000c4783b */ /* 0x000eee0000004200 */
[-C--:B------:R-:W-:Y:S08]  /*5f90*/  HMMA.16816.F32 R20, R192, R168.reuse, R20 ;  /* 0x000000a8c014723c */ /* 0x080ff00000001814 */
[C---:B------:R-:W-:Y:S08]  /*5fa0*/  HMMA.16816.F32 R24, R176.reuse, R168, R24 ;  /* 0x000000a8b018723c */ /* 0x040ff00000001818 */
[-C--:B------:R-:W-:Y:S01]  /*5fb0*/  HMMA.16816.F32 R28, R176, R170.reuse, R28 ;  /* 0x000000aab01c723c */ /* 0x080fe2000000181c */
[----:B------:R-:W-:Y:S05]  /*5fc0*/  IMAD.U32 R176, RZ, RZ, UR14 ;  /* 0x0000000effb07e24 */ /* 0x000fea000f8e00ff */
[----:B------:R-:W-:Y:S02]  /*5fd0*/  LEA.HI.X.SX32 R227, R176, R237, 0x2, P3 ;  /* 0x000000edb0e37211 */ /* 0x000fe400018f16ff */
[----:B------:R-:W-:Y:S01]  /*5fe0*/  HMMA.16816.F32 R32, R192, R170, R32 ;  /* 0x000000aac020723c */ /* 0x000fe20000001820 */
[----:B------:R-:W4:Y:S03]  /*5ff0*/  LDSM.16.MT88.4 R168, [R0+0x12800] ;  /* 0x0128000000a8783b */ /* 0x000f260000004200 */
[C---:B------:R-:W-:Y:S02]  /*6000*/  LEA R224, P3, R235.reuse, R226, 0x5 ;  /* 0x000000e2ebe07211 */ /* 0x040fe400078628ff */
[----:B------:R-:W-:Y:S02]  /*6010*/  LDSM.16.M88.4 R176, [R2+0x17000] ;  /* 0x0170000002b0783b */ /* 0x000fe40000000200 */
[-C--:B-1----:R-:W-:Y:S05]  /*6020*/  HMMA.16816.F32 R4, R164, R172.reuse, R4 ;  /* 0x000000aca404723c */ /* 0x082fea0000001804 */
[C---:B------:R-:W-:Y:S02]  /*6030*/  LEA.HI.X.SX32 R225, R235.reuse, R227, 0x5, P3 ;  /* 0x000000e3ebe17211 */ /* 0x040fe400018f2eff */
[C---:B------:R-:W-:Y:S01]  /*6040*/  LEA R222, P3, R235.reuse, R224, 0x5 ;  /* 0x000000e0ebde7211 */ /* 0x040fe200078628ff */
[C---:B------:R-:W-:Y:S04]  /*6050*/  HMMA.16816.F32 R8, R180.reuse, R172, R8 ;  /* 0x000000acb408723c */ /* 0x040fe80000001808 */
[C---:B------:R-:W-:Y:S04]  /*6060*/  LEA.HI.X.SX32 R223, R235.reuse, R225, 0x5, P3 ;  /* 0x000000e1ebdf7211 */ /* 0x040fe800018f2eff */
        /* <DEDUP_REMOVED lines=8> */
[----:B------:R1:W2:Y:S05]  /*60f0*/  LDSM.16.M88.4 R164, [R2+0x16000] ;  /* 0x0160000002a4783b */ /* 0x0002aa0000000200 */
[----:B------:R-:W-:Y:S02]  /*6100*/  LDSM.16.M88.4 R184, [R204+0x17000] ;  /* 0x01700000ccb8783b */ /* 0x000fe40000000200 */
[-C--:B---3--:R-:W-:Y:S08]  /*6110*/  HMMA.16816.F32 R4, R188, R196.reuse, R4 ;  /* 0x000000c4bc04723c */ /* 0x088ff00000001804 */
[C---:B------:R-:W-:Y:S08]  /*6120*/  HMMA.16816.F32 R8, R200.reuse, R196, R8 ;  /* 0x000000c4c808723c */ /* 0x040ff00000001808 */
[-C--:B------:R-:W-:Y:S03]  /*6130*/  HMMA.16816.F32 R12, R200, R198.reuse, R12 ;  /* 0x000000c6c80c723c */ /* 0x080fe6000000180c */
[----:B-1----:R-:W-:Y:S05]  /*6140*/  @P4 SHF.R.U32.HI R2, RZ, 0x2, R218 ;  /* 0x00000002ff024819 */ /* 0x002fea00000116da */
[C---:B------:R-:W-:Y:S08]  /*6150*/  HMMA.16816.F32 R16, R188.reuse, R198, R16 ;  /* 0x000000c6bc10723c */ /* 0x040ff00000001810 */
[-C--:B----4-:R-:W-:Y:S08]  /*6160*/  HMMA.16816.F32 R20, R188, R168.reuse, R20 ;  /* 0x000000a8bc14723c */ /* 0x090ff00000001814 */
[C---:B------:R-:W-:Y:S08]  /*6170*/  HMMA.16816.F32 R24, R200.reuse, R168, R24 ;  /* 0x000000a8c818723c */ /* 0x040ff00000001818 */
[-C--:B------:R-:W-:Y:S03]  /*6180*/  HMMA.16816.F32 R28, R200, R170.reuse, R28 ;  /* 0x000000aac81c723c */ /* 0x080fe6000000181c */
[C---:B------:R-:W-:Y:S04]  /*6190*/  LEA R202, P3, R235.reuse, R222, 0x5 ;  /* 0x000000deebca7211 */ /* 0x040fe800078628ff */
[C---:B------:R-:W-:Y:S01]  /*61a0*/  LEA.HI.X.SX32 R203, R235.reuse, R223, 0x5, P3 ;  /* 0x000000dfebcb7211 */ /* 0x040fe200018f2eff */
[----:B------:R-:W-:Y:S01]  /*61b0*/  HMMA.16816.F32 R32, R188, R170, R32 ;  /* 0x000000aabc20723c */ /* 0x000fe20000001820 */
[----:B------:R1:W-:Y:S03]  /*61c0*/  LDSM.16.M88.4 R168, [R204+0x16000] ;  /* 0x01600000cca8783b */ /* 0x0003e60000000200 */
[C---:B------:R-:W-:Y:S04]  /*61d0*/  LEA R200, P3, R235.reuse, R202, 0x5 ;  /* 0x000000caebc87211 */ /* 0x040fe800078628ff */
[-C--:B--2---:R-:W-:Y:S05]  /*61e0*/  HMMA.16816.F32 R4, R164, R172.reuse, R4 ;  /* 0x000000aca404723c */ /* 0x084fea0000001804 */
[C---:B------:R-:W-:Y:S02]  /*61f0*/  LEA.HI.X.SX32 R201, R235.reuse, R203, 0x5, P3 ;  /* 0x000000cbebc97211 */ /* 0x040fe400018f2eff */
[C---:B------:R-:W-:Y:S01]  /*6200*/  LEA R196, P3, R235.reuse, R200, 0x5 ;  /* 0x000000c8ebc47211 */ /* 0x040fe200078628ff */
[C---:B------:R-:W-:Y:S04]  /*6210*/  HMMA.16816.F32 R8, R176.reuse, R172, R8 ;  /* 0x000000acb008723c */ /* 0x040fe80000001808 */
[C---:B------:R-:W-:Y:S02]  /*6220*/  LEA.HI.X.SX32 R197, R235.reuse, R201, 0x5, P3 ;  /* 0x000000c9ebc57211 */ /* 0x040fe400018f2eff */
[C---:B------:R-:W-:Y:S02]  /*6230*/  LEA R230, P3, R235.reuse, R196, 0x5 ;  /* 0x000000c4ebe67211 */ /* 0x040fe400078628ff */
[-C--:B------:R-:W-:Y:S01]  /*6240*/  HMMA.16816.F32 R12, R176, R174.reuse, R12 ;  /* 0x000000aeb00c723c */ /* 0x080fe2000000180c */
[----:B-1----:R-:W-:Y:S02]  /*6250*/  IMAD.MOV.U32 R204, RZ, RZ, 0x4 ;  /* 0x00000004ffcc7424 */ /* 0x002fe400078e00ff */
[C---:B------:R-:W-:Y:S05]  /*6260*/  LEA.HI.X.SX32 R231, R235.reuse, R197, 0x5, P3 ;  /* 0x000000c5ebe77211 */ /* 0x040fea00018f2eff */
[C---:B------:R-:W-:Y:S01]  /*6270*/  HMMA.16816.F32 R16, R164.reuse, R174, R16 ;  /* 0x000000aea410723c */ /* 0x040fe20000001810 */
[----:B------:R-:W1:Y:S03]  /*6280*/  LDSM.16.MT88.4 R172, [R0+0xf800] ;  /* 0x00f8000000ac783b */ /* 0x000e660000004200 */
[C---:B------:R-:W-:Y:S04]  /*6290*/  IMAD.WIDE R232, R235.reuse, -0xc0, R230 ;  /* 0xffffff40ebe87825 */ /* 0x040fe800078e02e6 */
[-C--:B------:R-:W-:Y:S03]  /*62a0*/  HMMA.16816.F32 R20, R164, R180.reuse, R20 ;  /* 0x000000b4a414723c */ /* 0x080fe60000001814 */
[C---:B------:R-:W-:Y:S04]  /*62b0*/  LEA R194, P3, R235.reuse, R232, 0x5 ;  /* 0x000000e8ebc27211 */ /* 0x040fe800078628ff */
[C---:B------:R-:W-:Y:S01]  /*62c0*/  LEA.HI.X.SX32 R195, R235.reuse, R233, 0x5, P3 ;  /* 0x000000e9ebc37211 */ /* 0x040fe200018f2eff */
[C---:B------:R-:W-:Y:S04]  /*62d0*/  HMMA.16816.F32 R24, R176.reuse, R180, R24 ;  /* 0x000000b4b018723c */ /* 0x040fe80000001818 */
[C---:B------:R-:W-:Y:S04]  /*62e0*/  LEA R192, P3, R235.reuse, R194, 0x5 ;  /* 0x000000c2ebc07211 */ /* 0x040fe800078628ff */
[-C--:B------:R-:W-:Y:S03]  /*62f0*/  HMMA.16816.F32 R28, R176, R182.reuse, R28 ;  /* 0x000000b6b01c723c */ /* 0x080fe6000000181c */
[C---:B------:R-:W-:Y:S02]  /*6300*/  LEA.HI.X.SX32 R193, R235.reuse, R195, 0x5, P3 ;  /* 0x000000c3ebc17211 */ /* 0x040fe400018f2eff */
[C---:B------:R-:W-:Y:S03]  /*6310*/  LEA R190, P3, R235.reuse, R192, 0x5 ;  /* 0x000000c0ebbe7211 */ /* 0x040fe600078628ff */
[----:B------:R-:W-:Y:S01]  /*6320*/  HMMA.16816.F32 R32, R164, R182, R32 ;  /* 0x000000b6a420723c */ /* 0x000fe20000001820 */
[----:B------:R2:W3:Y:S03]  /*6330*/  LDSM.16.MT88.4 R164, [R0+0x13800] ;  /* 0x0138000000a4783b */ /* 0x0004e60000004200 */
        /* <DEDUP_REMOVED lines=9> */
[C---:B------:R-:W-:Y:S02]  /*63d0*/  LEA.HI.X.SX32 R199, R235.reuse, R181, 0x5, P3 ;  /* 0x000000b5ebc77211 */ /* 0x040fe400018f2eff */
[----:B--2---:R-:W-:Y:S03]  /*63e0*/  @P4 LOP3.LUT R0, R216, 0x10, RZ, 0xc0, !PT ;  /* 0x00000010d8004812 */ /* 0x004fe600078ec0ff */
[C---:B------:R-:W-:Y:S04]  /*63f0*/  HMMA.16816.F32 R16, R168.reuse, R174, R16 ;  /* 0x000000aea810723c */ /* 0x040fe80000001810 */
[C---:B------:R-:W-:Y:S01]  /*6400*/  IMAD.WIDE R228, R235.reuse, -0xc0, R198 ;  /* 0xffffff40ebe47825 */ /* 0x040fe200078e02c6 */
[----:B------:R-:W-:Y:S03]  /*6410*/  @P4 LOP3.LUT R242, R0, 0x7, R2, 0xf8, !PT ;  /* 0x0000000700f24812 */ /* 0x000fe600078ef802 */
[-C--:B---3--:R-:W-:Y:S03]  /*6420*/  HMMA.16816.F32 R20, R168, R164.reuse, R20 ;  /* 0x000000a4a814723c */ /* 0x088fe60000001814 */
[C---:B------:R-:W-:Y:S01]  /*6430*/  LEA R178, P3, R235.reuse, R228, 0x5 ;  /* 0x000000e4ebb27211 */ /* 0x040fe200078628ff */
[C---:B------:R-:W-:Y:S02]  /*6440*/  VIADD R0, R208.reuse, 0x40 ;  /* 0x00000040d0007836 */ /* 0x040fe40000000000 */
[----:B------:R-:W-:Y:S01]  /*6450*/  @P0 VIADD R0, R208, 0xffffffc0 ;  /* 0xffffffc0d0000836 */ /* 0x000fe20000000000 */
[C---:B------:R-:W-:Y:S01]  /*6460*/  LEA.HI.X.SX32 R179, R235.reuse, R229, 0x5, P3 ;  /* 0x000000e5ebb37211 */ /* 0x040fe200018f2eff */
        /* <DEDUP_REMOVED lines=23> */
[C---:B------:R-:W-:Y:S04]  /*65e0*/  LEA.HI.X.SX32 R183, R235.reuse, R171, 0x5, P3 ;  /* 0x000000abebb77211 */ /* 0x040fe800018f2eff */
[----:B------:R4:W-:Y:S01]  /*65f0*/  REDG.E.ADD.F32.FTZ.RN.STRONG.GPU desc[UR30][R202.64], R8 ;  /* 0x00000008ca0079a6 */ /* 0x0009e2000c12f31e */
[C---:B------:R-:W-:Y:S04]  /*6600*/  IMAD.WIDE R184, R235.reuse, -0xc0, R182 ;  /* 0xffffff40ebb87825 */ /* 0x040fe800078e02b6 */
[----:B------:R4:W-:Y:S01]  /*6610*/  REDG.E.ADD.F32.FTZ.RN.STRONG.GPU desc[UR30][R200.64], R9 ;  /* 0x00000009c80079a6 */ /* 0x0009e2000c12f31e */
        /* <DEDUP_REMOVED lines=11> */
[C---:B---3--:R-:W-:Y:S04]  /*66d0*/  LEA R6, P3, R235.reuse, R164, 0x5 ;  /* 0x000000a4eb067211 */ /* 0x048fe800078628ff */
[----:B------:R-:W-:Y:S01]  /*66e0*/  REDG.E.ADD.F32.FTZ.RN.STRONG.GPU desc[UR30][R192.64+0x80], R19 ;  /* 0x00008013c00079a6 */ /* 0x000fe2000c12f31e */
[C---:B----4-:R-:W-:Y:S02]  /*66f0*/  LEA.HI.X.SX32 R7, R235.reuse, R165, 0x5, P3 ;  /* 0x000000a5eb077211 */ /* 0x050fe400018f2eff */
[C---:B------:R-:W-:Y:S02]  /*6700*/  LEA R4, P3, R235.reuse, R6, 0x5 ;  /* 0x00000006eb047211 */ /* 0x040fe400078628ff */
[----:B------:R-:W-:Y:S02]  /*6710*/  REDG.E.ADD.F32.FTZ.RN.STRONG.GPU desc[UR30][R190.64+0x80], R12 ;  /* 0x0000800cbe0079a6 */ /* 0x000fe4000c12f31e */
[C---:B------:R-:W-:Y:S03]  /*6720*/  LEA.HI.X.SX32 R5, R235.reuse, R7, 0x5, P3 ;  /* 0x00000007eb057211 */ /* 0x040fe600018f2eff */
[----:B------:R-:W-:Y:S01]  /*6730*/  REDG.E.ADD.F32.FTZ.RN.STRONG.GPU desc[UR30][R188.64+0x80], R13 ;  /* 0x0000800dbc0079a6 */ /* 0x000fe2000c12f31e */
[C---:B------:R-:W-:Y:S04]  /*6740*/  LEA R8, P3, R235.reuse, R4, 0x5 ;  /* 0x00000004eb087211 */ /* 0x040fe800078628ff */
[----:B------:R-:W-:Y:S01]  /*6750*/  REDG.E.ADD.F32.FTZ.RN.STRONG.GPU desc[UR30][R180.64+0x80], R14 ;  /* 0x0000800eb40079a6 */ /* 0x000fe2000c12f31e */
[----:B------:R-:W-:Y:S02]  /*6760*/  LEA.HI.X.SX32 R9, R235, R5, 0x5, P3 ;  /* 0x00000005eb097211 */ /* 0x000fe400018f2eff */
[----:B------:R-:W-:Y:S02]  /*6770*/  PLOP3.LUT P3, PT, PT, PT, UP1, 0x80, 0x8 ;  /* 0x000000000008781c */ /* 0x000fe40003f6f018 */
[----:B------:R-:W-:Y:S01]  /*6780*/  REDG.E.ADD.F32.FTZ.RN.STRONG.GPU desc[UR30][R198.64+0x80], R15 ;  /* 0x0000800fc60079a6 */ /* 0x000fe2000c12f31e */
[----:B------:R-:W-:Y:S04]  /*6790*/  @UP0 UIADD3 UR50, UP1, UPT, UR50, -0x100, URZ ;  /* 0xffffff0032320890 */ /* 0x000fe8000ff3e0ff */
[----:B------:R-:W-:Y:S01]  /*67a0*/  REDG.E.ADD.F32.FTZ.RN.STRONG.GPU desc[UR30][R236.64+0x100], R20 ;  /* 0x00010014ec0079a6 */ /* 0x000fe2000c12f31e */
[----:B------:R-:W-:Y:S02]  /*67b0*/  @UP0 UIADD3.X UR5, UPT, UPT, UR5, -0x1, URZ, UP1, !UPT ;  /* 0xffffffff05050890 */ /* 0x000fe40008ffe4ff */
[----:B------:R-:W-:Y:S02]  /*67c0*/  UISETP.GT.AND UP1, UPT, UR39, UR6, UPT ;  /* 0x000000062700728c */ /* 0x000fe4000bf24270 */
        /* <DEDUP_REMOVED lines=109> */
.L_x_930:
[----:B------:R-:W1:Y:S01]  /*6ea0*/  LDCU UR6, c[0x0][0x4fc] ;  /* 0x00009f80ff0677ac */ /* 0x000e620008000800 */
[----:B------:R-:W-:Y:S02]  /*6eb0*/  R2P PR, R218, 0x18 ;  /* 0x00000018da007804 */ /* 0x000fe40000000000 */
[----:B------:R-:W-:Y:S01]  /*6ec0*/  MOV R215, RZ ;  /* 0x000000ff00d77202 */ /* 0x000fe20000000f00 */
[----:B------:R-:W2:Y:S01]  /*6ed0*/  LDCU UR5, c[0x0][0x500] ;  /* 0x0000a000ff0577ac */ /* 0x000ea20008000800 */
[----:B------:R-:W-:Y:S01]  /*6ee0*/  USHF.L.U32 UR14, UR33, 0x7, URZ ;  /* 0x00000007210e7899 */ /* 0x000fe200080006ff */
[----:B------:R-:W-:Y:S01]  /*6ef0*/  UMOV UR27, UR22 ;  /* 0x00000016001b7c82 */ /* 0x000fe20008000000 */
[----:B------:R-:W3:Y:S01]  /*6f00*/  LDCU.64 UR12, c[0x0][0x5b0] ;  /* 0x0000b600ff0c77ac */ /* 0x000ee20008000a00 */
[----:B-1----:R-:W-:Y:S01]  /*6f10*/  FMUL.FTZ R4, R58, UR6 ;  /* 0x000000063a047c20 */ /* 0x002fe20008410000 */
[----:B----4-:R-:W-:Y:S01]  /*6f20*/  FMUL.FTZ R11, R59, UR6 ;  /* 0x000000063b0b7c20 */ /* 0x010fe20008410000 */
        /* <DEDUP_REMOVED lines=8> */
[----:B------:R-:W-:Y:S01]  /*6fb0*/  SHF.L.U32 R4, R218, 0x4, RZ ;  /* 0x00000004da047819 */ /* 0x000fe200000006ff */
[----:B------:R-:W-:Y:S01]  /*6fc0*/  FMUL.FTZ R10, R65, UR6 ;  /* 0x00000006410a7c20 */ /* 0x000fe20008410000 */
[----:B------:R-:W-:Y:S01]  /*6fd0*/  F2FP.F16.F32.PACK_AB R7, R7, R0 ;  /* 0x000000000707723e */ /* 0x000fe200000000ff */
[----:B--2---:R-:W-:Y:S01]  /*6fe0*/  FMUL.FTZ R100, R100, UR5 ;  /* 0x0000000564647c20 */ /* 0x004fe20008410000 */
[----:B------:R-:W-:Y:S01]  /*6ff0*/  F2FP.F16.F32.PACK_AB R9, R9, R66 ;  /* 0x000000420909723e */ /* 0x000fe200000000ff */
[----:B------:R-:W-:Y:S01]  /*7000*/  FMUL.FTZ R27, R101, UR5 ;  /* 0x00000005651b7c20 */ /* 0x000fe20008410000 */
[----:B------:R-:W-:Y:S01]  /*7010*/  F2FP.F16.F32.PACK_AB R8, R8, R2 ;  /* 0x000000020808723e */ /* 0x000fe200000000ff */
[----:B------:R-:W-:Y:S01]  /*7020*/  FMUL.FTZ R102, R102, UR5 ;  /* 0x0000000566667c20 */ /* 0x000fe20008410000 */
[----:B------:R-:W-:Y:S01]  /*7030*/  LOP3.LUT R0, R241, 0x1f8, RZ, 0xc0, !PT ;  /* 0x000001f8f1007812 */ /* 0x000fe200078ec0ff */
[----:B------:R-:W-:Y:S01]  /*7040*/  FMUL.FTZ R26, R103, UR5 ;  /* 0x00000005671a7c20 */ /* 0x000fe20008410000 */
[----:B------:R-:W-:Y:S01]  /*7050*/  SHF.L.U32 R66, R218, 0x5, RZ ;  /* 0x00000005da427819 */ /* 0x000fe200000006ff */
[----:B------:R-:W-:Y:S01]  /*7060*/  FMUL.FTZ R114, R114, UR5 ;  /* 0x0000000572727c20 */ /* 0x000fe20008410000 */
[----:B------:R-:W-:Y:S01]  /*7070*/  SHF.L.U32 R2, R218, 0x1, RZ ;  /* 0x00000001da027819 */ /* 0x000fe200000006ff */
[----:B------:R-:W-:Y:S01]  /*7080*/  FMUL.FTZ R6, R115, UR5 ;  /* 0x0000000573067c20 */ /* 0x000fe20008410000 */
[----:B------:R-:W-:Y:S01]  /*7090*/  LOP3.LUT R4, R4, 0x1c0, RZ, 0xc0, !PT ;  /* 0x000001c004047812 */ /* 0x000fe200078ec0ff */
[----:B------:R-:W-:Y:S01]  /*70a0*/  FMUL.FTZ R112, R112, UR5 ;  /* 0x0000000570707c20 */ /* 0x000fe20008410000 */
[----:B------:R-:W-:Y:S01]  /*70b0*/  F2FP.F16.F32.PACK_AB R10, R10, R3 ;  /* 0x000000030a0a723e */ /* 0x000fe200000000ff */
[----:B------:R-:W-:Y:S01]  /*70c0*/  FMUL.FTZ R23, R113, UR5 ;  /* 0x0000000571177c20 */ /* 0x000fe20008410000 */
[--C-:B------:R-:W-:Y:S01]  /*70d0*/  LOP3.LUT R3, R0, 0x38, R218.reuse, 0x78, !PT ;  /* 0x0000003800037812 */ /* 0x100fe200078e78da */
[----:B------:R-:W-:Y:S01]  /*70e0*/  FMUL.FTZ R18, R49, UR6 ;  /* 0x0000000631127c20 */ /* 0x000fe20008410000 */
[----:B------:R-:W-:Y:S01]  /*70f0*/  SHF.R.U32.HI R218, RZ, 0x4, R218 ;  /* 0x00000004ffda7819 */ /* 0x000fe200000116da */
[----:B------:R-:W-:Y:S01]  /*7100*/  FMUL.FTZ R169, R50, UR6 ;  /* 0x0000000632a97c20 */ /* 0x000fe20008410000 */
[----:B------:R-:W-:Y:S01]  /*7110*/  LOP3.LUT R66, R66, 0xc00, RZ, 0xc0, !PT ;  /* 0x00000c0042427812 */ /* 0x000fe200078ec0ff */
[----:B------:R-:W-:Y:S01]  /*7120*/  FMUL.FTZ R104, R104, UR5 ;  /* 0x0000000568687c20 */ /* 0x000fe20008410000 */
[--C-:B------:R-:W-:Y:S01]  /*7130*/  LOP3.LUT R0, R4, 0x38, R2.reuse, 0xf8, !PT ;  /* 0x0000003804007812 */ /* 0x100fe200078ef802 */
[----:B------:R-:W-:Y:S01]  /*7140*/  FMUL.FTZ R25, R105, UR5 ;  /* 0x0000000569197c20 */ /* 0x000fe20008410000 */
[----:B------:R-:W-:Y:S01]  /*7150*/  LOP3.LUT R2, R66, 0x6, R2, 0xf8, !PT ;  /* 0x0000000642027812 */ /* 0x000fe200078ef802 */
[----:B------:R-:W-:Y:S01]  /*7160*/  FMUL.FTZ R106, R106, UR5 ;  /* 0x000000056a6a7c20 */ /* 0x000fe20008410000 */
[----:B------:R-:W-:Y:S01]  /*7170*/  LOP3.LUT R0, R0, 0x8, R218, 0x78, !PT ;  /* 0x0000000800007812 */ /* 0x000fe200078e78da */
[----:B------:R-:W-:Y:S01]  /*7180*/  FMUL.FTZ R24, R107, UR5 ;  /* 0x000000056b187c20 */ /* 0x000fe20008410000 */
[----:B------:R-:W-:Y:S01]  /*7190*/  MOV R4, 0x20 ;  /* 0x0000002000047802 */ /* 0x000fe20000000f00 */
[----:B------:R-:W-:Y:S01]  /*71a0*/  FMUL.FTZ R170, R48, UR6 ;  /* 0x0000000630aa7c20 */ /* 0x000fe20008410000 */
[----:B------:R-:W-:Y:S01]  /*71b0*/  LOP3.LUT R0, R2, R0, RZ, 0xfc, !PT ;  /* 0x0000000002007212 */ /* 0x000fe200078efcff */
[----:B------:R-:W-:Y:S01]  /*71c0*/  FMUL.FTZ R15, R47, UR6 ;  /* 0x000000062f0f7c20 */ /* 0x000fe20008410000 */
[----:B------:R-:W-:Y:S01]  /*71d0*/  SEL R4, R4, 0xffffffe0, !P3 ;  /* 0xffffffe004047807 */ /* 0x000fe20005800000 */
[----:B------:R-:W-:Y:S01]  /*71e0*/  FMUL.FTZ R108, R108, UR5 ;  /* 0x000000056c6c7c20 */ /* 0x000fe20008410000 */
[----:B------:R-:W-:Y:S01]  /*71f0*/  LEA R0, R0, UR4, 0x1 ;  /* 0x0000000400007c11 */ /* 0x000fe2000f8e08ff */
[----:B------:R-:W-:Y:S01]  /*7200*/  FMUL.FTZ R50, R109, UR5 ;  /* 0x000000056d327c20 */ /* 0x000fe20008410000 */
[----:B------:R-:W-:Y:S01]  /*7210*/  FMUL.FTZ R110, R110, UR5 ;  /* 0x000000056e6e7c20 */ /* 0x000fe20008410000 */
[----:B------:R-:W-:Y:S01]  /*7220*/  FMUL.FTZ R49, R111, UR5 ;  /* 0x000000056f317c20 */ /* 0x000fe20008410000 */
[----:B------:R-:W-:Y:S01]  /*7230*/  IADD3 R66, PT, PT, R0, 0xc000, RZ ;  /* 0x0000c00000427810 */ /* 0x000fe20007ffe0ff */
        /* <DEDUP_REMOVED lines=75> */
[----:B------:R2:W-:Y:S01]  /*76f0*/  STS [R0+0xe400], R24 ;  /* 0x00e4001800007388 */ /* 0x0005e20000000800 */
[----:B-1----:R-:W-:Y:S01]  /*7700*/  IADD3 R6, PT, PT, R4, R2, RZ ;  /* 0x0000000204067210 */ /* 0x002fe20007ffe0ff */
        /* <DEDUP_REMOVED lines=22> */
[----:B------:R-:W-:Y:S01]  /*7870*/  F2FP.F16.F32.PACK_AB R34, R34, R140 ;  /* 0x0000008c2222723e */ /* 0x000fe200000000ff */
[----:B------:R-:W-:Y:S01]  /*7880*/  STS [R6+0x400], R43 ;  /* 0x0004002b06007388 */ /* 0x000fe20000000800 */
[----:B--2---:R-:W1:Y:S01]  /*7890*/  LDC.64 R24, c[0x0][0x5c0] ;  /* 0x00017000ff187b82 */ /* 0x004e620000000a00 */
[----:B------:R-:W-:Y:S01]  /*78a0*/  F2FP.F16.F32.PACK_AB R33, R33, R142 ;  /* 0x0000008e2121723e */ /* 0x000fe200000000ff */
[----:B------:R-:W-:Y:S01]  /*78b0*/  FMUL.FTZ R166, R52, UR6 ;  /* 0x0000000634a67c20 */ /* 0x000fe20008410000 */
[----:B------:R-:W-:Y:S01]  /*78c0*/  STS [R2+0x2000], R46 ;  /* 0x0020002e02007388 */ /* 0x000fe20000000800 */
[----:B------:R-:W-:Y:S01]  /*78d0*/  F2FP.F16.F32.PACK_AB R32, R32, R148 ;  /* 0x000000942020723e */ /* 0x000fe200000000ff */
[----:B------:R-:W-:Y:S01]  /*78e0*/  FMUL.FTZ R14, R53, UR6 ;  /* 0x00000006350e7c20 */ /* 0x000fe20008410000 */
[----:B------:R-:W-:Y:S01]  /*78f0*/  F2FP.F16.F32.PACK_AB R31, R31, R150 ;  /* 0x000000961f1f723e */ /* 0x000fe200000000ff */
        /* <DEDUP_REMOVED lines=44> */
[----:B------:R-:W-:Y:S01]  /*7bc0*/  STS [R2+0x4000], R32 ;  /* 0x0040002002007388 */ /* 0x000fe20000000800 */
[----:B------:R-:W-:Y:S01]  /*7bd0*/  FMUL.FTZ R59, R77, UR6 ;  /* 0x000000064d3b7c20 */ /* 0x000fe20008410000 */
[----:B------:R-:W-:Y:S01]  /*7be0*/  FMUL.FTZ R78, R78, UR6 ;  /* 0x000000064e4e7c20 */ /* 0x000fe20008410000 */
[----:B------:R-:W-:Y:S01]  /*7bf0*/  FMUL.FTZ R58, R79, UR6 ;  /* 0x000000064f3a7c20 */ /* 0x000fe20008410000 */
[----:B------:R-:W-:Y:S01]  /*7c00*/  STS [R2+0x4400], R31 ;  /* 0x0044001f02007388 */ /* 0x000fe20000000800 */
[----:B------:R-:W-:Y:S01]  /*7c10*/  F2FP.F16.F32.PACK_AB R12, R12, R164 ;  /* 0x000000a40c0c723e */ /* 0x000fe200000000ff */
[----:B------:R-:W-:Y:S01]  /*7c20*/  FMUL.FTZ R84, R84, UR6 ;  /* 0x0000000654547c20 */ /* 0x000fe20008410000 */
[----:B------:R-:W-:Y:S01]  /*7c30*/  FMUL.FTZ R57, R85, UR6 ;  /* 0x0000000655397c20 */ /* 0x000fe20008410000 */
[----:B------:R-:W-:Y:S01]  /*7c40*/  STS [R6+0x4000], R28 ;  /* 0x0040001c06007388 */ /* 0x000fe20000000800 */
[----:B------:R-:W-:Y:S01]  /*7c50*/  FMUL.FTZ R86, R86, UR6 ;  /* 0x0000000656567c20 */ /* 0x000fe20008410000 */
[----:B------:R-:W-:Y:S01]  /*7c60*/  FMUL.FTZ R56, R87, UR6 ;  /* 0x0000000657387c20 */ /* 0x000fe20008410000 */
[----:B------:R-:W-:Y:S01]  /*7c70*/  USHF.R.S32.HI UR5, URZ, 0x1f, UR14 ;  /* 0x0000001fff057899 */ /* 0x000fe2000801140e */
[----:B------:R-:W-:Y:S01]  /*7c80*/  STS [R6+0x4400], R163 ;  /* 0x004400a306007388 */ /* 0x000fe20000000800 */
[----:B------:R-:W-:Y:S01]  /*7c90*/  FMUL.FTZ R96, R96, UR6 ;  /* 0x0000000660607c20 */ /* 0x000fe20008410000 */
[----:B------:R-:W-:Y:S01]  /*7ca0*/  FMUL.FTZ R61, R97, UR6 ;  /* 0x00000006613d7c20 */ /* 0x000fe20008410000 */
[----:B------:R-:W-:Y:S01]  /*7cb0*/  FMUL.FTZ R98, R98, UR6 ;  /* 0x0000000662627c20 */ /* 0x000fe20008410000 */
[----:B------:R-:W-:Y:S01]  /*7cc0*/  STS [R2+0x6000], R30 ;  /* 0x0060001e02007388 */ /* 0x000fe20000000800 */
[----:B------:R-:W-:Y:S01]  /*7cd0*/  FMUL.FTZ R60, R99, UR6 ;  /* 0x00000006633c7c20 */ /* 0x000fe20008410000 */
[----:B------:R-:W-:Y:S01]  /*7ce0*/  F2FP.F16.F32.PACK_AB R5, R5, R68 ;  /* 0x000000440505723e */ /* 0x000fe200000000ff */
[----:B------:R-:W-:Y:S01]  /*7cf0*/  UIADD3 UR14, UP0, UPT, UR41, UR14, URZ ;  /* 0x0000000e290e7290 */ /* 0x000fe2000ff1e0ff */
        /* <DEDUP_REMOVED lines=14> */
[----:B------:R-:W2:Y:S01]  /*7de0*/  LDCU.64 UR6, c[0x0][0x5a8] ;  /* 0x0000b500ff0677ac */ /* 0x000ea20008000a00 */
[----:B------:R-:W-:Y:S01]  /*7df0*/  F2FP.F16.F32.PACK_AB R51, R51, R82 ;  /* 0x000000523333723e */ /* 0x000fe200000000ff */
[----:B------:R-:W-:Y:S01]  /*7e00*/  STS [R0+0x14400], R21 ;  /* 0x0144001500007388 */ /* 0x000fe20000000800 */
[----:B------:R-:W-:Y:S01]  /*7e10*/  F2FP.F16.F32.PACK_AB R54, R54, R72 ;  /* 0x000000483636723e */ /* 0x000fe200000000ff */
[----:B------:R-:W-:Y:S01]  /*7e20*/  ULEA.HI.X.SX32 UR41, UR41, UR5, 0x1, UP0 ;  /* 0x0000000529297291 */ /* 0x000fe200080f0eff */
        /* <DEDUP_REMOVED lines=8> */
[----:B------:R3:W-:Y:S01]  /*7eb0*/  STS [R0+0x16000], R20 ;  /* 0x0160001400007388 */ /* 0x0007e20000000800 */
[----:B------:R-:W-:Y:S02]  /*7ec0*/  F2FP.F16.F32.PACK_AB R61, R61, R96 ;  /* 0x000000603d3d723e */ /* 0x000fe400000000ff */
[----:B------:R-:W-:Y:S01]  /*7ed0*/  F2FP.F16.F32.PACK_AB R60, R60, R98 ;  /* 0x000000623c3c723e */ /* 0x000fe200000000ff */
[----:B------:R-:W-:Y:S01]  /*7ee0*/  STS [R0+0x16400], R19 ;  /* 0x0164001300007388 */ /* 0x000fe20000000800 */
[----:B------:R-:W-:Y:S01]  /*7ef0*/  F2FP.F16.F32.PACK_AB R62, R62, R88 ;  /* 0x000000583e3e723e */ /* 0x000fe200000000ff */
[----:B--2---:R-:W-:Y:S01]  /*7f00*/  UIMAD UR7, UR27, UR7, URZ ;  /* 0x000000071b0772a4 */ /* 0x004fe2000f8e02ff */
[----:B------:R-:W-:Y:S01]  /*7f10*/  F2FP.F16.F32.PACK_AB R65, R65, R90 ;  /* 0x0000005a4141723e */ /* 0x000fe200000000ff */
[----:B------:R-:W-:Y:S01]  /*7f20*/  STS [R3+0x16000], R16 ;  /* 0x0160001003007388 */ /* 0x000fe20000000800 */
[----:B------:R-:W-:-:S02]  /*7f30*/  F2FP.F16.F32.PACK_AB R64, R64, R92 ;  /* 0x0000005c4040723e */ /* 0x000fc400000000ff */
[----:B------:R-:W-:Y:S01]  /*7f40*/  F2FP.F16.F32.PACK_AB R63, R63, R94 ;  /* 0x0000005e3f3f723e */ /* 0x000fe200000000ff */
[----:B------:R-:W-:Y:S04]  /*7f50*/  STS [R3+0x16400], R15 ;  /* 0x0164000f03007388 */ /* 0x000fe80000000800 */
[----:B------:R-:W-:Y:S04]  /*7f60*/  STS [R2+0x8000], R14 ;  /* 0x0080000e02007388 */ /* 0x000fe80000000800 */
[----:B------:R-:W-:Y:S04]  /*7f70*/  STS [R2+0x8400], R13 ;  /* 0x0084000d02007388 */ /* 0x000fe80000000800 */
[----:B------:R1:W-:Y:S01]  /*7f80*/  STS [R6+0x8000], R10 ;  /* 0x0080000a06007388 */ /* 0x0003e20000000800 */
[----:B---3--:R-:W2:Y:S03]  /*7f90*/  LDC.64 R20, c[0x0][0x5c8] ;  /* 0x00017200ff147b82 */ /* 0x008ea60000000a00 */
[----:B------:R-:W-:Y:S04]  /*7fa0*/  STS [R6+0x8400], R9 ;  /* 0x0084000906007388 */ /* 0x000fe80000000800 */
[----:B------:R-:W-:Y:S04]  /*7fb0*/  STS [R2+0xa000], R12 ;  /* 0x00a0000c02007388 */ /* 0x000fe80000000800 */
[----:B------:R3:W-:Y:S04]  /*7fc0*/  STS [R2+0xa400], R11 ;  /* 0x00a4000b02007388 */ /* 0x0007e80000000800 */
[----:B------:R4:W-:Y:S04]  /*7fd0*/  STS [R6+0xa000], R8 ;  /* 0x00a0000806007388 */ /* 0x0009e80000000800 */
[----:B------:R4:W-:Y:S04]  /*7fe0*/  STS [R6+0xa400], R7 ;  /* 0x00a4000706007388 */ /* 0x0009e80000000800 */
[----:B------:R4:W-:Y:S01]  /*7ff0*/  STS [R0+0x18000], R5 ;  /* 0x0180000500007388 */ /* 0x0009e20000000800 */
[----:B-1----:R-:W-:-:S02]  /*8000*/  SHF.L.U32 R10, R24, 0x6, RZ ;  /* 0x00000006180a7819 */ /* 0x002fc400000006ff */
[----:B--2---:R-:W-:Y:S01]  /*8010*/  SHF.L.U32 R22, R20, 0x6, RZ ;  /* 0x0000000614167819 */ /* 0x004fe200000006ff */
[----:B------:R-:W-:Y:S04]  /*8020*/  STS [R0+0x18400], R53 ;  /* 0x0184003500007388 */ /* 0x000fe80000000800 */
[----:B------:R-:W-:Y:S04]  /*8030*/  STS [R3+0x18000], R52 ;  /* 0x0180003403007388 */ /* 0x000fe80000000800 */
[----:B------:R-:W-:Y:S01]  /*8040*/  STS [R3+0x18400], R51 ;  /* 0x0184003303007388 */ /* 0x000fe20000000800 */
[----:B---3--:R-:W-:-:S03]  /*8050*/  SHF.L.U64.HI R11, R24, 0x6, R25 ;  /* 0x00000006180b7819 */ /* 0x008fc60000010219 */
[----:B------:R-:W-:Y:S01]  /*8060*/  STS [R0+0x1a000], R54 ;  /* 0x01a0003600007388 */ /* 0x000fe20000000800 */
[----:B----4-:R-:W1:Y:S03]  /*8070*/  LDC.64 R8, c[0x0][0x5d8] ;  /* 0x00017600ff087b82 */ /* 0x010e660000000a00 */
[----:B------:R2:W-:Y:S01]  /*8080*/  STS [R0+0x1a400], R55 ;  /* 0x01a4003700007388 */ /* 0x0005e20000000800 */
[----:B------:R-:W-:-:S03]  /*8090*/  IMAD R7, R24, UR41, RZ ;  /* 0x0000002918077c24 */ /* 0x000fc6000f8e02ff */
[----:B------:R-:W-:Y:S01]  /*80a0*/  STS [R3+0x1a000], R59 ;  /* 0x01a0003b03007388 */ /* 0x000fe20000000800 */
[----:B------:R-:W-:-:S03]  /*80b0*/  IMAD.WIDE.U32 R4, R24, UR14, R214 ;  /* 0x0000000e18047c25 */ /* 0x000fc6000f8e00d6 */
[----:B------:R-:W-:Y:S01]  /*80c0*/  STS [R3+0x1a400], R58 ;  /* 0x01a4003a03007388 */ /* 0x000fe20000000800 */
[----:B------:R-:W-:-:S03]  /*80d0*/  IMAD R7, R25, UR14, R7 ;  /* 0x0000000e19077c24 */ /* 0x000fc6000f8e0207 */
[----:B------:R-:W-:Y:S02]  /*80e0*/  STS [R2+0xc000], R57 ;  /* 0x00c0003902007388 */ /* 0x000fe40000000800 */
[----:B------:R-:W-:Y:S02]  /*80f0*/  IADD3 R5, PT, PT, R5, R7, RZ ;  /* 0x0000000705057210 */ /* 0x000fe40007ffe0ff */
[----:B------:R-:W-:Y:S01]  /*8100*/  STS [R2+0xc400], R56 ;  /* 0x00c4003802007388 */ /* 0x000fe20000000800 */
[----:B------:R-:W-:-:S03]  /*8110*/  MOV R7, UR6 ;  /* 0x0000000600077c02 */ /* 0x000fc60008000f00 */
[----:B------:R-:W-:Y:S02]  /*8120*/  STS [R6+0xc000], R61 ;  /* 0x00c0003d06007388 */ /* 0x000fe40000000800 */
[----:B------:R-:W-:Y:S02]  /*8130*/  IMAD.WIDE.U32 R4, R7, UR27, R4 ;  /* 0x0000001b07047c25 */ /* 0x000fe4000f8e0004 */
[----:B------:R-:W-:Y:S01]  /*8140*/  STS [R6+0xc400], R60 ;  /* 0x00c4003c06007388 */ /* 0x000fe20000000800 */
[----:B--2---:R-:W-:Y:S02]  /*8150*/  LEA R0, R241, UR4, 0x1 ;  /* 0x00000004f1007c11 */ /* 0x004fe4000f8e08ff */
[----:B------:R-:W-:Y:S01]  /*8160*/  IADD3 R5, PT, PT, R5, UR7, RZ ;  /* 0x0000000705057c10 */ /* 0x000fe2000fffe0ff */
[----:B------:R-:W-:Y:S01]  /*8170*/  STS [R2+0xe000], R62 ;  /* 0x00e0003e02007388 */ /* 0x000fe20000000800 */
[----:B------:R-:W2:Y:S03]  /*8180*/  LDCU.128 UR4, c[0x0][0x560] ;  /* 0x0000ac00ff0477ac */ /* 0x000ea60008000c00 */
[----:B------:R3:W-:Y:S01]  /*8190*/  STS [R2+0xe400], R65 ;  /* 0x00e4004102007388 */ /* 0x0007e20000000800 */
[----:B-1----:R-:W-:-:S03]  /*81a0*/  IMAD.WIDE.U32 R4, R8, UR25, R4 ;  /* 0x0000001908047c25 */ /* 0x002fc6000f8e0004 */
[----:B------:R-:W-:Y:S01]  /*81b0*/  STS [R6+0xe000], R64 ;  /* 0x00e0004006007388 */ /* 0x000fe20000000800 */
[----:B------:R-:W-:Y:S02]  /*81c0*/  IMAD R5, R9, UR25, R5 ;  /* 0x0000001909057c24 */ /* 0x000fe4000f8e0205 */
[----:B------:R-:W1:Y:S01]  /*81d0*/  LDC.64 R8, c[0x0][0x5e0] ;  /* 0x00017800ff087b82 */ /* 0x000e620000000a00 */
[----:B------:R4:W-:Y:S01]  /*81e0*/  STS [R6+0xe400], R63 ;  /* 0x00e4003f06007388 */ /* 0x0009e20000000800 */
[----:B------:R-:W-:-:S06]  /*81f0*/  IMAD.WIDE.U32 R4, R207, R24, R4 ;  /* 0x00000018cf047225 */ /* 0x000fcc00078e0004 */
[----:B------:R-:W-:Y:S01]  /*8200*/  BAR.SYNC.DEFER_BLOCKING 0x0 ;  /* 0x0000000000007b1d */ /* 0x000fe20000010000 */
[----:B---3--:R-:W-:-:S04]  /*8210*/  IMAD.WIDE.U32 R2, R20, UR14, R214 ;  /* 0x0000000e14027c25 */ /* 0x008fc8000f8e00d6 */
[----:B----4-:R-:W-:Y:S01]  /*8220*/  IMAD R6, R20, UR41, RZ ;  /* 0x0000002914067c24 */ /* 0x010fe2000f8e02ff */
[----:B------:R-:W3:Y:S03]  /*8230*/  LDS.128 R76, [R0+0xc000] ;  /* 0x00c00000004c7984 */ /* 0x000ee60000000c00 */
[----:B------:R-:W-:Y:S01]  /*8240*/  IMAD R6, R21, UR14, R6 ;  /* 0x0000000e15067c24 */ /* 0x000fe2000f8e0206 */
[----:B------:R-:W4:Y:S04]  /*8250*/  LDS.128 R68, [R0+0x10000] ;  /* 0x0100000000447984 */ /* 0x000f280000000c00 */
[----:B------:R-:W-:Y:S02]  /*8260*/  IADD3 R3, PT, PT, R3, R6, RZ ;  /* 0x0000000603037210 */ /* 0x000fe40007ffe0ff */
[----:B------:R-:W-:Y:S01]  /*8270*/  MOV R6, UR12 ;  /* 0x0000000c00067c02 */ /* 0x000fe20008000f00 */
[----:B------:R-:W4:Y:S04]  /*8280*/  LDS.128 R72, [R0+0xd000] ;  /* 0x00d0000000487984 */ /* 0x000f280000000c00 */
[----:B------:R-:W-:Y:S01]  /*8290*/  IMAD.WIDE.U32 R6, R6, UR27, R2 ;  /* 0x0000001b06067c25 */ /* 0x000fe2000f8e0002 */
[C---:B--2---:R-:W-:Y:S01]  /*82a0*/  LEA R2, P0, R4.reuse, UR4, 0x1 ;  /* 0x0000000404027c11 */ /* 0x044fe2000f8008ff */
[----:B------:R-:W2:Y:S02]  /*82b0*/  LDS.128 R64, [R0+0x11000] ;  /* 0x0110000000407984 */ /* 0x000ea40000000c00 */
[----:B------:R-:W-:Y:S01]  /*82c0*/  IMAD R3, R207, R25, R5 ;  /* 0x00000019cf037224 */ /* 0x000fe200078e0205 */
[----:B------:R-:W-:Y:S01]  /*82d0*/  IADD3 R5, PT, PT, R7, UR13, RZ ;  /* 0x0000000d07057c10 */ /* 0x000fe2000fffe0ff */
[----:B------:R-:W2:Y:S03]  /*82e0*/  LDS.128 R52, [R0+0xe000] ;  /* 0x00e0000000347984 */ /* 0x000ea60000000c00 */
[----:B------:R-:W-:Y:S01]  /*82f0*/  LEA.HI.X R3, R4, UR5, R3, 0x1, P0 ;  /* 0x0000000504037c11 */ /* 0x000fe200080f0c03 */
[----:B------:R-:W2:Y:S01]  /*8300*/  LDS.128 R48, [R0+0x12000] ;  /* 0x0120000000307984 */ /* 0x000ea20000000c00 */
[----:B------:R-:W-:-:S02]  /*8310*/  MOV R4, R6 ;  /* 0x0000000600047202 */ /* 0x000fc40000000f00 */
[-C--:B------:R-:W-:Y:S01]  /*8320*/  LEA R6, P0, R24, R2.reuse, 0x7 ;  /* 0x0000000218067211 */ /* 0x080fe200078038ff */
[----:B------:R-:W2:Y:S02]  /*8330*/  LDS.128 R60, [R0+0xf000] ;  /* 0x00f00000003c7984 */ /* 0x000ea40000000c00 */
[----:B-1----:R-:W-:Y:S01]  /*8340*/  IMAD.WIDE.U32 R4, R8, UR25, R4 ;  /* 0x0000001908047c25 */ /* 0x002fe2000f8e0004 */
[-C--:B------:R-:W-:Y:S01]  /*8350*/  LEA.HI.X R7, R24, R3.reuse, R25, 0x7, P0 ;  /* 0x0000000318077211 */ /* 0x080fe200000f3c19 */
[----:B------:R-:W1:Y:S01]  /*8360*/  LDS.128 R56, [R0+0x13000] ;  /* 0x0130000000387984 */ /* 0x000e620000000c00 */
[----:B------:R-:W-:Y:S01]  /*8370*/  IADD3 R8, P0, PT, R10, R2, RZ ;  /* 0x000000020a087210 */ /* 0x000fe20007f1e0ff */
[----:B------:R-:W-:Y:S01]  /*8380*/  IMAD R5, R9, UR25, R5 ;  /* 0x0000001909057c24 */ /* 0x000fe2000f8e0205 */
[----:B------:R-:W-:Y:S01]  /*8390*/  IADD3 R10, P1, PT, R6, R10, RZ ;  /* 0x0000000a060a7210 */ /* 0x000fe20007f3e0ff */
[----:B------:R-:W1:Y:S01]  /*83a0*/  LDS.128 R40, [R0+0x14000] ;  /* 0x0140000000287984 */ /* 0x000e620000000c00 */
[----:B------:R-:W-:-:S02]  /*83b0*/  IADD3.X R9, PT, PT, R11, R3, RZ, P0, !PT ;  /* 0x000000030b097210 */ /* 0x000fc400007fe4ff */
[----:B------:R-:W-:Y:S01]  /*83c0*/  IADD3.X R11, PT, PT, R7, R11, RZ, P1, !PT ;  /* 0x0000000b070b7210 */ /* 0x000fe20000ffe4ff */
[----:B------:R-:W1:Y:S04]  /*83d0*/  LDS.128 R44, [R0+0x18000] ;  /* 0x01800000002c7984 */ /* 0x000e680000000c00 */
[----:B------:R-:W1:Y:S04]  /*83e0*/  LDS.128 R36, [R0+0x15000] ;  /* 0x0150000000247984 */ /* 0x000e680000000c00 */
[----:B------:R-:W1:Y:S04]  /*83f0*/  LDS.128 R24, [R0+0x19000] ;  /* 0x0190000000187984 */ /* 0x000e680000000c00 */
[----:B------:R-:W1:Y:S04]  /*8400*/  LDS.128 R32, [R0+0x16000] ;  /* 0x0160000000207984 */ /* 0x000e680000000c00 */
[----:B------:R-:W1:Y:S04]  /*8410*/  LDS.128 R16, [R0+0x1a000] ;  /* 0x01a0000000107984 */ /* 0x000e680000000c00 */
[----:B------:R-:W1:Y:S04]  /*8420*/  LDS.128 R28, [R0+0x17000] ;  /* 0x01700000001c7984 */ /* 0x000e680000000c00 */
[----:B------:R2:W1:Y:S04]  /*8430*/  LDS.128 R12, [R0+0x1b000] ;  /* 0x01b00000000c7984 */ /* 0x0004680000000c00 */
[----:B---3--:R-:W-:Y:S04]  /*8440*/  STG.E.128 desc[UR30][R2.64], R76 ;  /* 0x0000004c02007986 */ /* 0x008fe8000c101d1e */
[----:B----4-:R3:W-:Y:S04]  /*8450*/  STG.E.128 desc[UR30][R2.64+0x80], R68 ;  /* 0x0000804402007986 */ /* 0x0107e8000c101d1e */
[----:B------:R-:W-:Y:S04]  /*8460*/  STG.E.128 desc[UR30][R8.64], R72 ;  /* 0x0000004808007986 */ /* 0x000fe8000c101d1e */
[----:B--2---:R2:W-:Y:S04]  /*8470*/  STG.E.128 desc[UR30][R8.64+0x80], R64 ;  /* 0x0000804008007986 */ /* 0x0045e8000c101d1e */
[----:B------:R-:W-:Y:S01]  /*8480*/  STG.E.128 desc[UR30][R6.64], R52 ;  /* 0x0000003406007986 */ /* 0x000fe2000c101d1e */
[----:B------:R-:W-:-:S03]  /*8490*/  SHF.L.U64.HI R0, R20, 0x6, R21 ;  /* 0x0000000614007819 */ /* 0x000fc60000010215 */
[----:B------:R4:W-:Y:S04]  /*84a0*/  STG.E.128 desc[UR30][R6.64+0x80], R48 ;  /* 0x0000803006007986 */ /* 0x0009e8000c101d1e */
[----:B------:R4:W-:Y:S04]  /*84b0*/  STG.E.128 desc[UR30][R10.64], R60 ;  /* 0x0000003c0a007986 */ /* 0x0009e8000c101d1e */
[----:B-1----:R1:W-:Y:S01]  /*84c0*/  STG.E.128 desc[UR30][R10.64+0x80], R56 ;  /* 0x000080380a007986 */ /* 0x0023e2000c101d1e */
[----:B---3--:R-:W-:-:S04]  /*84d0*/  IMAD.WIDE.U32 R2, R207, R20, R4 ;  /* 0x00000014cf027225 */ /* 0x008fc800078e0004 */
[----:B------:R-:W-:Y:S01]  /*84e0*/  IMAD R207, R207, R21, R3 ;  /* 0x00000015cfcf7224 */ /* 0x000fe200078e0203 */
[----:B------:R-:W-:-:S04]  /*84f0*/  LEA R4, P0, R2, UR6, 0x1 ;  /* 0x0000000602047c11 */ /* 0x000fc8000f8008ff */
[----:B------:R-:W-:Y:S02]  /*8500*/  LEA.HI.X R5, R2, UR7, R207, 0x1, P0 ;  /* 0x0000000702057c11 */ /* 0x000fe400080f0ccf */
[-C--:B------:R-:W-:Y:S02]  /*8510*/  LEA R2, P0, R20, R4.reuse, 0x7 ;  /* 0x0000000414027211 */ /* 0x080fe400078038ff */
[----:B--2---:R-:W-:Y:S01]  /*8520*/  IADD3 R8, P1, PT, R22, R4, RZ ;  /* 0x0000000416087210 */ /* 0x004fe20007f3e0ff */
[----:B------:R1:W-:Y:S01]  /*8530*/  STG.E.128 desc[UR30][R4.64], R40 ;  /* 0x0000002804007986 */ /* 0x0003e2000c101d1e */
[-C--:B------:R-:W-:Y:S02]  /*8540*/  LEA.HI.X R3, R20, R5.reuse, R21, 0x7, P0 ;  /* 0x0000000514037211 */ /* 0x080fe400000f3c15 */
[----:B----4-:R-:W-:Y:S01]  /*8550*/  IADD3 R6, P0, PT, R2, R22, RZ ;  /* 0x0000001602067210 */ /* 0x010fe20007f1e0ff */
[----:B------:R1:W-:Y:S01]  /*8560*/  STG.E.128 desc[UR30][R4.64+0x80], R44 ;  /* 0x0000802c04007986 */ /* 0x0003e2000c101d1e */
[----:B------:R-:W-:-:S02]  /*8570*/  IADD3.X R9, PT, PT, R0, R5, RZ, P1, !PT ;  /* 0x0000000500097210 */ /* 0x000fc40000ffe4ff */
[----:B------:R-:W-:-:S03]  /*8580*/  IADD3.X R7, PT, PT, R3, R0, RZ, P0, !PT ;  /* 0x0000000003077210 */ /* 0x000fc600007fe4ff */
[----:B------:R1:W-:Y:S04]  /*8590*/  STG.E.128 desc[UR30][R8.64], R36 ;  /* 0x0000002408007986 */ /* 0x0003e8000c101d1e */
[----:B------:R1:W-:Y:S04]  /*85a0*/  STG.E.128 desc[UR30][R8.64+0x80], R24 ;  /* 0x0000801808007986 */ /* 0x0003e8000c101d1e */
[----:B------:R1:W-:Y:S04]  /*85b0*/  STG.E.128 desc[UR30][R2.64], R32 ;  /* 0x0000002002007986 */ /* 0x0003e8000c101d1e */
[----:B------:R1:W-:Y:S04]  /*85c0*/  STG.E.128 desc[UR30][R2.64+0x80], R16 ;  /* 0x0000801002007986 */ /* 0x0003e8000c101d1e */
[----:B------:R1:W-:Y:S04]  /*85d0*/  STG.E.128 desc[UR30][R6.64], R28 ;  /* 0x0000001c06007986 */ /* 0x0003e8000c101d1e */
[----:B------:R1:W-:Y:S02]  /*85e0*/  STG.E.128 desc[UR30][R6.64+0x80], R12 ;  /* 0x0000800c06007986 */ /* 0x0003e4000c101d1e */
.L_x_927:
[----:B------:R-:W2:Y:S01]  /*85f0*/  LDCU UR5, c[0x0][0x438] ;  /* 0x00008700ff0577ac */ /* 0x000ea20008000800 */
        /* <DEDUP_REMOVED lines=8> */
[----:B-1----:R-:W-:Y:S05]  /*8680*/  EXIT ;  /* 0x000000000000794d */ /* 0x002fea0003800000 */
.L_x_935:
        /* <DEDUP_REMOVED lines=15> */
.L_x_1263:


//--------------------- .text._ZN5flash44flash_bwd_dq_dk_dv_loop_seqk_parallel_kernelI23Flash_bwd_kernel_traitsILi128ELi64ELi128ELi8ELi2ELi4ELi2ELb0ELb0EN7cutlass6half_tE19Flash_kernel_traitsILi128ELi64ELi128ELi8ES3_EELb0ELb1ELb0ELb0ELb1ELb1ELb1EEEvNS_16Flash_bwd_paramsE --------------------------
	.section	.text._ZN5flash44flash_bwd_dq_dk_dv_loop_seqk_parallel_kernelI23Flash_bwd_kernel_traitsILi128ELi64ELi128ELi8ELi2ELi4ELi2ELb0ELb0EN7cutlass6half_tE19Flash_kernel_traitsILi128ELi64ELi128ELi8ES3_EELb0ELb1ELb0ELb0ELb1ELb1ELb1EEEvNS_16Flash_bwd_paramsE,"ax",@progbits
	.align	128
        .global         _ZN5flash44flash_bwd_dq_dk_dv_loop_seqk_parallel_kernelI23Flash_bwd_kernel_traitsILi128ELi64ELi128ELi8ELi2ELi4ELi2ELb0ELb0EN7cutlass6half_tE19Flash_kernel_traitsILi128ELi64ELi128ELi8ES3_EELb0ELb1ELb0ELb0ELb1ELb1ELb1EEEvNS_16Flash_bwd_paramsE
        .type           _ZN5flash44flash_bwd_dq_dk_dv_loop_seqk_parallel_kernelI23Flash_bwd_kernel_traitsILi128ELi64ELi128ELi8ELi2ELi4ELi2ELb0ELb0EN7cutlass6half_tE19Flash_kernel_traitsILi128ELi64ELi128ELi8ES3_EELb0ELb1ELb0ELb0ELb1ELb1ELb1EEEvNS_16Flash_bwd_paramsE,@function
        .size           _ZN5flash44flash_bwd_dq_dk_dv_loop_seqk_parallel_kernelI23Flash_bwd_kernel_traitsILi128ELi64ELi128ELi8ELi2ELi4ELi2ELb0ELb0EN7cutlass6half_tE19Flash_kernel_traitsILi128ELi64ELi128ELi8ES3_EELb0ELb1ELb0ELb0ELb1ELb1ELb1EEEvNS_16Flash_bwd_paramsE,(.L_x_1264 - _ZN5flash44flash_bwd_dq_dk_dv_loop_seqk_parallel_kernelI23Flash_bwd_kernel_traitsILi128ELi64ELi128ELi8ELi2ELi4ELi2ELb0ELb0EN7cutlass6half_tE19Flash_kernel_traitsILi128ELi64ELi128ELi8ES3_EELb0ELb1ELb0ELb0ELb1ELb1ELb1EEEvNS_16Flash_bwd_paramsE)
        .other          _ZN5flash44flash_bwd_dq_dk_dv_loop_seqk_parallel_kernelI23Flash_bwd_kernel_traitsILi128ELi64ELi128ELi8ELi2ELi4ELi2ELb0ELb0EN7cutlass6half_tE19Flash_kernel_traitsILi128ELi64ELi128ELi8ES3_EELb0ELb1ELb0ELb0ELb1ELb1ELb1EEEvNS_16Flash_bwd_paramsE,@"STO_CUDA_ENTRY STV_DEFAULT"
_ZN5flash44flash_bwd_dq_dk_dv_loop_seqk_parallel_kernelI23Flash_bwd_kernel_traitsILi128ELi64ELi128ELi8ELi2ELi4ELi2ELb0ELb0EN7cutlass6half_tE19Flash_kernel_traitsILi128ELi64ELi128ELi8ES3_EELb0ELb1ELb0ELb0ELb1ELb1ELb1EEEvNS_16Flash_bwd_paramsE:
.text._ZN5flash44flash_bwd_dq_dk_dv_loop_seqk_parallel_kernelI23Flash_bwd_kernel_traitsILi128ELi64ELi128ELi8ELi2ELi4ELi2ELb0ELb0EN7cutlass6half_tE19Flash_kernel_traitsILi128ELi64ELi128ELi8ES3_EELb0ELb1ELb0ELb0ELb1ELb1ELb1EEEvNS_16Flash_bwd_paramsE:
        /* <DEDUP_REMOVED lines=35> */
.L_x_943:
        /* <DEDUP_REMOVED lines=19> */
[----:B------:R-:W-:Y:S05]  /*0360*/  BRA.U UP0, `(.L_x_936) ;  /* 0x00000081002c7547 */ /* 0x000fea000b800000 */
        /* <DEDUP_REMOVED lines=51> */
.L_x_937:
[----:B------:R-:W1:Y:S01]  /*06a0*/  LDCU UR36, c[0x0][0x3e0] ;  /* 0x00007c00ff2477ac */ /* 0x000e620008000800 */
[----:B------:R-:W2:Y:S01]  /*06b0*/  LDCU UR45, c[0x0][0x444] ;  /* 0x00008880ff2d77ac */ /* 0x000ea20008000800 */
[----:B-1----:R-:W-:-:S04]  /*06c0*/  UIMAD UR36, UR27, UR36, UR26 ;  /* 0x000000241b2472a4 */ /* 0x002fc8000f8e021a */
[----:B--2---:R-:W-:-:S12]  /*06d0*/  UIMAD UR36, UR36, UR45, URZ ;  /* 0x0000002d242472a4 */ /* 0x004fd8000f8e02ff */
.L_x_938:
        /* <DEDUP_REMOVED lines=9> */
[----:B------:R-:W-:Y:S01]  /*0770*/  USHF.R.S32.HI UR12, URZ, 0x1f, UR40 ;  /* 0x0000001fff0c7899 */ /* 0x000fe20008011428 */
[----:B------:R-:W-:Y:S01]  /*0780*/  CS2R R154, SRZ ;  /* 0x00000000009a7805 */ /* 0x000fe2000001ff00 */
[----:B------:R-:W-:Y:S01]  /*0790*/  UIADD3 UR43, UP0, UPT, UR34, UR40, URZ ;  /* 0x00000028222b7290 */ /* 0x000fe2000ff1e0ff */
[----:B------:R-:W5:Y:S01]  /*07a0*/  LDC R36, c[0x0][0x44c] ;  /* 0x00011300ff247b82 */ /* 0x000f620000000800 */
[----:B------:R-:W1:Y:S01]  /*07b0*/  LDCU.64 UR18, c[0x0][0x588] ;  /* 0x0000b100ff1277ac */ /* 0x000e620008000a00 */
[----:B------:R-:W-:-:S02]  /*07c0*/  CS2R R152, SRZ ;  /* 0x0000000000987805 */ /* 0x000fc4000001ff00 */
[----:B------:R-:W-:Y:S02]  /*07d0*/  CS2R R150, SRZ ;  /* 0x0000000000967805 */ /* 0x000fe4000001ff00 */
[----:B------:R-:W-:Y:S01]  /*07e0*/  CS2R R148, SRZ ;  /* 0x0000000000947805 */ /* 0x000fe2000001ff00 */
[----:B------:R-:W-:Y:S01]  /*07f0*/  ULEA.HI.X.SX32 UR12, UR34, UR12, 0x1, UP0 ;  /* 0x0000000c220c7291 */ /* 0x000fe200080f0eff */
[----:B------:R-:W-:Y:S01]  /*0800*/  CS2R R142, SRZ ;  /* 0x00000000008e7805 */ /* 0x000fe2000001ff00 */
[----:B------:R-:W3:Y:S01]  /*0810*/  LDCU.64 UR4, c[0x0][0x3a8] ;  /* 0x00007500ff0477ac */ /* 0x000ee20008000a00 */
[----:B--2---:R-:W-:Y:S01]  /*0820*/  IMAD.U32 R4, RZ, RZ, UR16 ;  /* 0x00000010ff047e24 */ /* 0x004fe2000f8e00ff */
[----:B------:R-:W-:Y:S02]  /*0830*/  CS2R R140, SRZ ;  /* 0x00000000008c7805 */ /* 0x000fe4000001ff00 */
[----:B------:R-:W-:Y:S01]  /*0840*/  CS2R R146, SRZ ;  /* 0x0000000000927805 */ /* 0x000fe2000001ff00 */
[----:B------:R-:W-:Y:S01]  /*0850*/  UIMAD UR13, UR12, UR16, URZ ;  /* 0x000000100c0d72a4 */ /* 0x000fe2000f8e02ff */
[----:B----4-:R-:W-:Y:S01]  /*0860*/  IMAD.U32 R2, RZ, RZ, UR6 ;  /* 0x00000006ff027e24 */ /* 0x010fe2000f8e00ff */
[----:B------:R-:W-:Y:S01]  /*0870*/  UIMAD UR12, UR12, UR6, URZ ;  /* 0x000000060c0c72a4 */ /* 0x000fe2000f8e02ff */
[----:B------:R-:W-:Y:S01]  /*0880*/  CS2R R144, SRZ ;  /* 0x0000000000907805 */ /* 0x000fe2000001ff00 */
[----:B------:R-:W-:Y:S01]  /*0890*/  UIMAD UR13, UR43, UR17, UR13 ;  /* 0x000000112b0d72a4 */ /* 0x000fe2000f8e020d */
[----:B------:R-:W-:Y:S01]  /*08a0*/  CS2R R138, SRZ ;  /* 0x00000000008a7805 */ /* 0x000fe2000001ff00 */
[----:B------:R-:W-:Y:S01]  /*08b0*/  UIMAD UR12, UR43, UR7, UR12 ;  /* 0x000000072b0c72a4 */ /* 0x000fe2000f8e020c */
[----:B------:R-:W-:Y:S01]  /*08c0*/  CS2R R136, SRZ ;  /* 0x0000000000887805 */ /* 0x000fe2000001ff00 */
[----:B------:R-:W2:Y:S01]  /*08d0*/  LDCU.64 UR14, c[0x0][0x3a0] ;  /* 0x00007400ff0e77ac */ /* 0x000ea20008000a00 */
[----:B-1----:R-:W-:Y:S01]  /*08e0*/  IMAD.SHL.U32 R41, R222, 0x8, RZ ;  /* 0x00000008de297824 */ /* 0x002fe200078e00ff */
[--C-:B------:R-:W-:Y:S01]  /*08f0*/  SHF.R.U32.HI R211, RZ, 0x1, R222.reuse ;  /* 0x00000001ffd37819 */ /* 0x100fe200000116de */
[----:B------:R-:W-:Y:S01]  /*0900*/  IMAD.U32 R9, RZ, RZ, UR18 ;  /* 0x00000012ff097e24 */ /* 0x000fe2000f8e00ff */
[--C-:B------:R-:W-:Y:S01]  /*0910*/  SHF.R.U32.HI R35, RZ, 0x2, R222.reuse ;  /* 0x00000002ff237819 */ /* 0x100fe200000116de */
[----:B------:R-:W-:Y:S01]  /*0920*/  IMAD.U32 R10, RZ, RZ, UR19 ;  /* 0x00000013ff0a7e24 */ /* 0x000fe2000f8e00ff */
[----:B------:R-:W-:Y:S01]  /*0930*/  LOP3.LUT R212, R41, 0x38, RZ, 0xc0, !PT ;  /* 0x0000003829d47812 */ /* 0x000fe200078ec0ff */
[----:B------:R-:W1:Y:S01]  /*0940*/  LDCU.64 UR18, c[0x0][0x3d8] ;  /* 0x00007b00ff1277ac */ /* 0x000e620008000a00 */
[----:B------:R-:W-:Y:S01]  /*0950*/  LOP3.LUT R8, R211, 0x10, RZ, 0xc0, !PT ;  /* 0x00000010d3087812 */ /* 0x000fe200078ec0ff */
[----:B------:R-:W-:Y:S01]  /*0960*/  STL [R1+0x10], R41 ;  /* 0x0000102901007387 */ /* 0x000fe20000100800 */
[----:B------:R-:W-:Y:S01]  /*0970*/  SHF.R.U32.HI R210, RZ, 0x3, R222 ;  /* 0x00000003ffd27819 */ /* 0x000fe200000116de */
[----:B------:R-:W-:Y:S01]  /*0980*/  IMAD.MOV.U32 R6, RZ, RZ, R212 ;  /* 0x000000ffff067224 */ /* 0x000fe200078e00d4 */
[----:B------:R-:W-:Y:S01]  /*0990*/  LOP3.LUT R35, R8, 0x7, R35, 0xf8, !PT ;  /* 0x0000000708237812 */ /* 0x000fe200078ef823 */
[----:B---3--:R-:W-:Y:S01]  /*09a0*/  IMAD.U32 R8, RZ, RZ, UR4 ;  /* 0x00000004ff087e24 */ /* 0x008fe2000f8e00ff */
[----:B------:R-:W-:Y:S01]  /*09b0*/  USHF.L.U32 UR48, UR16, 0x6, URZ ;  /* 0x0000000610307899 */ /* 0x000fe200080006ff */
[--C-:B------:R-:W-:Y:S01]  /*09c0*/  IMAD.WIDE.U32 R4, R4, UR43, R6.reuse ;  /* 0x0000002b04047c25 */ /* 0x100fe2000f8e0006 */
[----:B------:R-:W-:Y:S01]  /*09d0*/  USHF.L.U64.HI UR46, UR16, 0x5, UR17 ;  /* 0x00000005102e7899 */ /* 0x000fe20008010211 */
[----:B------:R-:W-:Y:S01]  /*09e0*/  CS2R R134, SRZ ;  /* 0x0000000000867805 */ /* 0x000fe2000001ff00 */
[----:B------:R-:W-:Y:S01]  /*09f0*/  USHF.L.U32 UR4, UR16, 0x5, URZ ;  /* 0x0000000510047899 */ /* 0x000fe200080006ff */
[--C-:B------:R-:W-:Y:S01]  /*0a00*/  IMAD.WIDE.U32 R2, R2, UR43, R6.reuse ;  /* 0x0000002b02027c25 */ /* 0x100fe2000f8e0006 */
[----:B------:R-:W-:Y:S01]  /*0a10*/  UIADD3 UR44, UPT, UPT, UR38, -0x1, URZ ;  /* 0xffffffff262c7890 */ /* 0x000fe2000fffe0ff */
[----:B------:R-:W-:Y:S01]  /*0a20*/  CS2R R132, SRZ ;  /* 0x0000000000847805 */ /* 0x000fe2000001ff00 */
[----:B------:R-:W-:Y:S01]  /*0a30*/  USHF.L.U64.HI UR47, UR6, 0x5, UR7 ;  /* 0x00000005062f7899 */ /* 0x000fe20008010207 */
[----:B------:R-:W-:Y:S01]  /*0a40*/  VIADD R5, R5, UR13 ;  /* 0x0000000d05057c36 */ /* 0x000fe20008000000 */
[----:B------:R-:W-:Y:S01]  /*0a50*/  USHF.L.U32 UR43, UR44, 0x6, URZ ;  /* 0x000000062c2b7899 */ /* 0x000fe200080006ff */
[----:B------:R-:W-:Y:S01]  /*0a60*/  VIADD R3, R3, UR12 ;  /* 0x0000000c03037c36 */ /* 0x000fe20008000000 */
[----:B------:R-:W3:Y:S01]  /*0a70*/  LDCU.64 UR12, c[0x0][0x3d0] ;  /* 0x00007a00ff0c77ac */ /* 0x000ee20008000a00 */
[----:B------:R-:W-:Y:S01]  /*0a80*/  IMAD.WIDE.U32 R6, R9, UR27, R6 ;  /* 0x0000001b09067c25 */ /* 0x000fe2000f8e0006 */
[----:B------:R-:W-:-:S02]  /*0a90*/  CS2R R126, SRZ ;  /* 0x00000000007e7805 */ /* 0x000fc4000001ff00 */
[----:B------:R-:W-:Y:S01]  /*0aa0*/  CS2R R124, SRZ ;  /* 0x00000000007c7805 */ /* 0x000fe2000001ff00 */
[----:B------:R-:W-:Y:S01]  /*0ab0*/  ULOP3.LUT UR44, UR44, 0x80000001, URZ, 0xc0, !UPT ;  /* 0x800000012c2c7892 */ /* 0x000fe2000f8ec0ff */
[----:B--2---:R-:W-:Y:S01]  /*0ac0*/  IMAD.U32 R9, RZ, RZ, UR14 ;  /* 0x0000000eff097e24 */ /* 0x004fe2000f8e00ff */
[----:B------:R-:W-:Y:S01]  /*0ad0*/  UIADD3 UR37, UPT, UPT, UR43, UR37, URZ ;  /* 0x000000252b257290 */ /* 0x000fe2000fffe0ff */
[----:B------:R-:W-:Y:S01]  /*0ae0*/  IMAD R29, R10, UR27, R7 ;  /* 0x0000001b0a1d7c24 */ /* 0x000fe2000f8e0207 */
[----:B------:R-:W-:Y:S01]  /*0af0*/  CS2R R130, SRZ ;  /* 0x0000000000827805 */ /* 0x000fe2000001ff00 */
[----:B------:R-:W-:Y:S01]  /*0b00*/  IMAD.WIDE.U32 R2, R8, UR27, R2 ;  /* 0x0000001b08027c25 */ /* 0x000fe2000f8e0002 */
[----:B------:R-:W-:Y:S02]  /*0b10*/  CS2R R128, SRZ ;  /* 0x0000000000807805 */ /* 0x000fe4000001ff00 */
[----:B------:R-:W-:Y:S02]  /*0b20*/  CS2R R122, SRZ ;  /* 0x00000000007a7805 */ /* 0x000fe4000001ff00 */
[----:B------:R-:W-:Y:S01]  /*0b30*/  CS2R R120, SRZ ;  /* 0x0000000000787805 */ /* 0x000fe2000001ff00 */
[----:B------:R-:W-:Y:S01]  /*0b40*/  IMAD.U32 R7, RZ, RZ, UR5 ;  /* 0x00000005ff077e24 */ /* 0x000fe2000f8e00ff */
[----:B------:R-:W-:Y:S01]  /*0b50*/  USHF.L.U64.HI UR5, UR16, 0x6, UR17 ;  /* 0x0000000610057899 */ /* 0x000fe20008010211 */
[----:B------:R-:W-:Y:S01]  /*0b60*/  IMAD.WIDE.U32 R4, R9, UR27, R4 ;  /* 0x0000001b09047c25 */ /* 0x000fe2000f8e0004 */
[----:B------:R-:W-:-:S02]  /*0b70*/  CS2R R118, SRZ ;  /* 0x0000000000767805 */ /* 0x000fc4000001ff00 */
[----:B------:R-:W-:Y:S02]  /*0b80*/  CS2R R116, SRZ ;  /* 0x0000000000747805 */ /* 0x000fe4000001ff00 */
[----:B------:R-:W-:Y:S01]  /*0b90*/  CS2R R110, SRZ ;  /* 0x00000000006e7805 */ /* 0x000fe2000001ff00 */
[----:B------:R-:W-:Y:S01]  /*0ba0*/  IMAD.U32 R8, RZ, RZ, UR15 ;  /* 0x0000000fff087e24 */ /* 0x000fe2000f8e00ff */
[----:B------:R-:W2:Y:S01]  /*0bb0*/  LDCU.64 UR14, c[0x0][0x398] ;  /* 0x00007300ff0e77ac */ /* 0x000ea20008000a00 */
[----:B------:R-:W-:Y:S01]  /*0bc0*/  IMAD R3, R7, UR27, R3 ;  /* 0x0000001b07037c24 */ /* 0x000fe2000f8e0203 */
[----:B------:R-:W-:Y:S01]  /*0bd0*/  CS2R R108, SRZ ;  /* 0x00000000006c7805 */ /* 0x000fe2000001ff00 */
[----:B------:R-:W-:Y:S01]  /*0be0*/  IMAD R5, R8, UR27, R5 ;  /* 0x0000001b08057c24 */ /* 0x000fe2000f8e0205 */
[----:B------:R-:W-:Y:S01]  /*0bf0*/  CS2R R114, SRZ ;  /* 0x0000000000727805 */ /* 0x000fe2000001ff00 */
[----:B---3--:R-:W-:Y:S01]  /*0c00*/  IMAD R7, R11, UR12, RZ ;  /* 0x0000000c0b077c24 */ /* 0x008fe2000f8e02ff */
[----:B------:R-:W-:Y:S01]  /*0c10*/  CS2R R112, SRZ ;  /* 0x0000000000707805 */ /* 0x000fe2000001ff00 */
[----:B------:R-:W-:Y:S01]  /*0c20*/  IMAD.WIDE.U32 R12, R0, UR12, R4 ;  /* 0x0000000c000c7c25 */ /* 0x000fe2000f8e0004 */
[----:B------:R-:W-:Y:S01]  /*0c30*/  USHF.L.U64.HI UR12, UR6, 0x6, UR7 ;  /* 0x00000006060c7899 */ /* 0x000fe20008010207 */
[----:B------:R-:W-:-:S02]  /*0c40*/  CS2R R106, SRZ ;  /* 0x00000000006a7805 */ /* 0x000fc4000001ff00 */
[----:B------:R-:W-:Y:S01]  /*0c50*/  CS2R R104, SRZ ;  /* 0x0000000000687805 */ /* 0x000fe2000001ff00 */
[C---:B------:R-:W-:Y:S01]  /*0c60*/  IMAD R8, R0.reuse, UR13, R7 ;  /* 0x0000000d00087c24 */ /* 0x040fe2000f8e0207 */
[----:B------:R-:W-:Y:S01]  /*0c70*/  USHF.L.U32 UR13, UR6, 0x6, URZ ;  /* 0x00000006060d7899 */ /* 0x000fe200080006ff */
[----:B------:R-:W-:Y:S01]  /*0c80*/  IMAD.MOV.U32 R28, RZ, RZ, R6 ;  /* 0x000000ffff1c7224 */ /* 0x000fe200078e0006 */
[----:B------:R-:W-:Y:S01]  /*0c90*/  CS2R R102, SRZ ;  /* 0x0000000000667805 */ /* 0x000fe2000001ff00 */
[----:B-1----:R-:W-:Y:S01]  /*0ca0*/  IMAD R6, R11, UR18, RZ ;  /* 0x000000120b067c24 */ /* 0x002fe2000f8e02ff */
[----:B------:R-:W-:Y:S01]  /*0cb0*/  CS2R R100, SRZ ;  /* 0x0000000000647805 */ /* 0x000fe2000001ff00 */
[C---:B------:R-:W-:Y:S01]  /*0cc0*/  IMAD.WIDE.U32 R10, R0.reuse, UR18, R2 ;  /* 0x00000012000a7c25 */ /* 0x040fe2000f8e0002 */
[----:B------:R-:W-:Y:S01]  /*0cd0*/  USHF.L.U32 UR18, UR6, 0x5, URZ ;  /* 0x0000000506127899 */ /* 0x000fe200080006ff */
[----:B------:R-:W-:Y:S02]  /*0ce0*/  CS2R R94, SRZ ;  /* 0x00000000005e7805 */ /* 0x000fe4000001ff00 */
[----:B------:R-:W-:Y:S01]  /*0cf0*/  CS2R R92, SRZ ;  /* 0x00000000005c7805 */ /* 0x000fe2000001ff00 */
[----:B------:R-:W-:Y:S01]  /*0d00*/  IMAD R18, R0, UR19, R6 ;  /* 0x0000001300127c24 */ /* 0x000fe2000f8e0206 */
[----:B------:R-:W-:Y:S01]  /*0d10*/  CS2R R98, SRZ ;  /* 0x0000000000627805 */ /* 0x000fe2000001ff00 */
[----:B------:R-:W-:Y:S01]  /*0d20*/  IMAD.U32 R4, RZ, RZ, UR48 ;  /* 0x00000030ff047e24 */ /* 0x000fe2000f8e00ff */
        /* <DEDUP_REMOVED lines=8> */
[----:B------:R-:W1:Y:S01]  /*0db0*/  LDCU.64 UR12, c[0x0][0x388] ;  /* 0x00007100ff0c77ac */ /* 0x000e620008000a00 */
[----:B------:R-:W-:Y:S01]  /*0dc0*/  IMAD.U32 R7, RZ, RZ, UR46 ;  /* 0x0000002eff077e24 */ /* 0x000fe2000f8e00ff */
[----:B------:R-:W-:Y:S01]  /*0dd0*/  CS2R R84, SRZ ;  /* 0x0000000000547805 */ /* 0x000fe2000001ff00 */
[C---:B------:R-:W-:Y:S01]  /*0de0*/  IMAD R33, R210.reuse, UR17, RZ ;  /* 0x00000011d2217c24 */ /* 0x040fe2000f8e02ff */
[----:B------:R-:W-:Y:S01]  /*0df0*/  USHF.R.S32.HI UR17, URZ, 0x1f, UR43 ;  /* 0x0000001fff117899 */ /* 0x000fe2000801142b */
[----:B------:R-:W-:Y:S01]  /*0e00*/  IMAD.WIDE.U32 R4, R210, UR16, R4 ;  /* 0x00000010d2047c25 */ /* 0x000fe2000f8e0004 */
[----:B------:R-:W-:-:S02]  /*0e10*/  CS2R R78, SRZ ;  /* 0x00000000004e7805 */ /* 0x000fc4000001ff00 */
[----:B------:R-:W-:Y:S02]  /*0e20*/  CS2R R76, SRZ ;  /* 0x00000000004c7805 */ /* 0x000fe4000001ff00 */
[----:B------:R-:W-:Y:S01]  /*0e30*/  CS2R R82, SRZ ;  /* 0x0000000000527805 */ /* 0x000fe2000001ff00 */
[----:B------:R-:W-:Y:S01]  /*0e40*/  IMAD.WIDE.U32 R2, R210, UR6, R2 ;  /* 0x00000006d2027c25 */ /* 0x000fe2000f8e0002 */
[C---:B------:R-:W-:Y:S01]  /*0e50*/  IADD3 R20, P5, P4, R12.reuse, UR4, R4 ;  /* 0x000000040c147c10 */ /* 0x040fe2000fcbe004 */
[----:B------:R-:W3:Y:S01]  /*0e60*/  LDCU.64 UR4, c[0x0][0x390] ;  /* 0x00007200ff0477ac */ /* 0x000ee20008000a00 */
[----:B------:R-:W-:Y:S01]  /*0e70*/  IADD3 R17, P6, PT, R12, R4, RZ ;  /* 0x000000040c117210 */ /* 0x000fe20007fde0ff */
[----:B------:R-:W-:Y:S01]  /*0e80*/  IMAD.WIDE.U32 R6, R210, UR16, R6 ;  /* 0x00000010d2067c25 */ /* 0x000fe2000f8e0006 */
[----:B------:R-:W-:Y:S02]  /*0e90*/  IADD3 R25, P2, PT, R10, R2, RZ ;  /* 0x000000020a197210 */ /* 0x000fe40007f5e0ff */
[----:B------:R-:W-:-:S02]  /*0ea0*/  CS2R R80, SRZ ;  /* 0x0000000000507805 */ /* 0x000fc4000001ff00 */
[----:B------:R-:W-:Y:S01]  /*0eb0*/  IADD3 R32, P1, P0, R10, UR18, R2 ;  /* 0x000000120a207c10 */ /* 0x000fe2000f83e002 */
[----:B------:R-:W-:Y:S01]  /*0ec0*/  IMAD R34, R210, UR7, RZ ;  /* 0x00000007d2227c24 */ /* 0x000fe2000f8e02ff */
[----:B------:R-:W-:Y:S01]  /*0ed0*/  USHF.R.S32.HI UR7, URZ, 0x1f, UR45 ;  /* 0x0000001fff077899 */ /* 0x000fe2000801142d */
[----:B------:R-:W-:Y:S01]  /*0ee0*/  IMAD.IADD R14, R33, 0x1, R5 ;  /* 0x00000001210e7824 */ /* 0x000fe200078e0205 */
[----:B------:R-:W-:Y:S01]  /*0ef0*/  CS2R R74, SRZ ;  /* 0x00000000004a7805 */ /* 0x000fe2000001ff00 */
[----:B------:R-:W-:Y:S01]  /*0f00*/  IMAD.IADD R5, R13, 0x1, R8 ;  /* 0x000000010d057824 */ /* 0x000fe200078e0208 */
[----:B------:R-:W-:Y:S01]  /*0f10*/  IADD3 R13, P3, PT, R12, R6, RZ ;  /* 0x000000060c0d7210 */ /* 0x000fe20007f7e0ff */
[----:B------:R-:W-:Y:S01]  /*0f20*/  IMAD.IADD R15, R34, 0x1, R3 ;  /* 0x00000001220f7824 */ /* 0x000fe200078e0203 */
[----:B------:R-:W-:Y:S01]  /*0f30*/  CS2R R72, SRZ ;  /* 0x0000000000487805 */ /* 0x000fe2000001ff00 */
[----:B------:R-:W-:Y:S01]  /*0f40*/  IMAD.U32 R2, RZ, RZ, UR18 ;  /* 0x00000012ff027e24 */ /* 0x000fe2000f8e00ff */
[C---:B------:R-:W-:Y:S01]  /*0f50*/  IADD3.X R16, PT, PT, R5.reuse, R33, R7, P3, !PT ;  /* 0x0000002105107210 */ /* 0x040fe20001ffe407 */
[----:B------:R-:W-:Y:S01]  /*0f60*/  IMAD.U32 R3, RZ, RZ, UR47 ;  /* 0x0000002fff037e24 */ /* 0x000fe2000f8e00ff */
[----:B------:R-:W4:Y:S01]  /*0f70*/  LDCU.64 UR18, c[0x0][0x3c8] ;  /* 0x00007900ff1277ac */ /* 0x000f220008000a00 */
[C---:B------:R-:W-:Y:S01]  /*0f80*/  IMAD R0, R30.reuse, UR17, RZ ;  /* 0x000000111e007c24 */ /* 0x040fe2000f8e02ff */
[----:B------:R-:W-:Y:S01]  /*0f90*/  IADD3.X R22, PT, PT, R5, UR46, R14, P5, P4 ;  /* 0x0000002e05167c10 */ /* 0x000fe2000afe840e */
[----:B------:R-:W-:Y:S01]  /*0fa0*/  IMAD.WIDE.U32 R8, R30, UR43, RZ ;  /* 0x0000002b1e087c25 */ /* 0x000fe2000f8e00ff */
[----:B------:R-:W-:-:S02]  /*0fb0*/  CS2R R70, SRZ ;  /* 0x0000000000467805 */ /* 0x000fc4000001ff00 */
[----:B------:R-:W-:Y:S02]  /*0fc0*/  CS2R R68, SRZ ;  /* 0x0000000000447805 */ /* 0x000fe4000001ff00 */
[----:B------:R-:W-:Y:S01]  /*0fd0*/  CS2R R62, SRZ ;  /* 0x00000000003e7805 */ /* 0x000fe2000001ff00 */
[----:B------:R-:W-:Y:S01]  /*0fe0*/  IMAD.WIDE.U32 R6, R210, UR6, R2 ;  /* 0x00000006d2067c25 */ /* 0x000fe2000f8e0002 */
[----:B------:R-:W-:Y:S02]  /*0ff0*/  LOP3.LUT R8, R8, R212, RZ, 0xfc, !PT ;  /* 0x000000d408087212 */ /* 0x000fe400078efcff */
[----:B------:R-:W-:Y:S02]  /*1000*/  CS2R R60, SRZ ;  /* 0x00000000003c7805 */ /* 0x000fe4000001ff00 */
[----:B------:R-:W-:Y:S01]  /*1010*/  CS2R R66, SRZ ;  /* 0x0000000000427805 */ /* 0x000fe2000001ff00 */
[----:B------:R-:W-:Y:S01]  /*1020*/  IMAD R0, R31, UR43, R0 ;  /* 0x0000002b1f007c24 */ /* 0x000fe2000f8e0200 */
[----:B------:R-:W-:Y:S01]  /*1030*/  CS2R R64, SRZ ;  /* 0x0000000000407805 */ /* 0x000fe2000001ff00 */
[----:B------:R-:W-:Y:S01]  /*1040*/  IMAD.IADD R3, R11, 0x1, R18 ;  /* 0x000000010b037824 */ /* 0x000fe200078e0212 */
[----:B------:R-:W-:Y:S01]  /*1050*/  IADD3 R11, P3, PT, R10, R6, RZ ;  /* 0x000000060a0b7210 */ /* 0x000fe20007f7e0ff */
[----:B------:R-:W-:Y:S01]  /*1060*/  IMAD.IADD R9, R9, 0x1, R0 ;  /* 0x0000000109097824 */ /* 0x000fe200078e0200 */
[----:B------:R-:W-:Y:S01]  /*1070*/  CS2R R58, SRZ ;  /* 0x00000000003a7805 */ /* 0x000fe2000001ff00 */
[----:B--2---:R-:W-:Y:S01]  /*1080*/  IMAD.U32 R0, RZ, RZ, UR14 ;  /* 0x0000000eff007e24 */ /* 0x004fe2000f8e00ff */
[----:B------:R-:W-:Y:S01]  /*1090*/  CS2R R56, SRZ ;  /* 0x0000000000387805 */ /* 0x000fe2000001ff00 */
[----:B------:R-:W-:Y:S01]  /*10a0*/  IMAD.MOV.U32 R4, RZ, RZ, R12 ;  /* 0x000000ffff047224 */ /* 0x000fe200078e000c */
[C---:B------:R-:W-:Y:S01]  /*10b0*/  IADD3.X R12, PT, PT, R3.reuse, R34, R7, P3, !PT ;  /* 0x00000022030c7210 */ /* 0x040fe20001ffe407 */
[----:B------:R-:W-:Y:S01]  /*10c0*/  IMAD.WIDE.U32 R6, R0, UR27, R8 ;  /* 0x0000001b00067c25 */ /* 0x000fe2000f8e0008 */
[----:B------:R-:W-:Y:S01]  /*10d0*/  IADD3.X R9, PT, PT, R3, UR47, R15, P1, P0 ;  /* 0x0000002f03097c10 */ /* 0x000fe20008fe040f */
[----:B------:R-:W-:Y:S01]  /*10e0*/  UIMAD.WIDE.U32 UR46, UR27, UR45, URZ ;  /* 0x0000002d1b2e72a5 */ /* 0x000fe2000f8e00ff */
[----:B---3--:R-:W-:Y:S01]  /*10f0*/  LEA R26, P0, R11, UR4, 0x1 ;  /* 0x000000040b1a7c11 */ /* 0x008fe2000f8008ff */
[----:B------:R-:W-:Y:S01]  /*1100*/  IMAD.X R21, R14, 0x1, R5, P6 ;  /* 0x000000010e157824 */ /* 0x000fe200030e0605 */
[C---:B-1----:R-:W-:Y:S01]  /*1110*/  LEA R14, P1, R20.reuse, UR12, 0x1 ;  /* 0x0000000c140e7c11 */ /* 0x042fe2000f8208ff */
[----:B------:R-:W-:Y:S01]  /*1120*/  IMAD.U32 R0, RZ, RZ, UR15 ;  /* 0x0000000fff007e24 */ /* 0x000fe2000f8e00ff */
[----:B------:R-:W-:Y:S01]  /*1130*/  LEA R18, P3, R13, UR12, 0x1 ;  /* 0x0000000c0d127c11 */ /* 0x000fe2000f8608ff */
[----:B------:R-:W-:Y:S01]  /*1140*/  IMAD.X R8, R15, 0x1, R3, P2 ;  /* 0x000000010f087824 */ /* 0x000fe200010e0603 */
[----:B------:R-:W-:Y:S01]  /*1150*/  LEA.HI.X R15, R20, UR13, R22, 0x1, P1 ;  /* 0x0000000d140f7c11 */ /* 0x000fe200088f0c16 */
[----:B------:R-:W-:Y:S01]  /*1160*/  IMAD R7, R0, UR27, R7 ;  /* 0x0000001b00077c24 */ /* 0x000fe2000f8e0207 */
[----:B------:R-:W1:Y:S01]  /*1170*/  LDC.64 R22, c[0x0][0x590] ;  /* 0x00016400ff167b82 */ /* 0x000e620000000a00 */
[----:B----4-:R-:W-:Y:S01]  /*1180*/  IMAD.U32 R0, RZ, RZ, UR18 ;  /* 0x00000012ff007e24 */ /* 0x010fe2000f8e00ff */
[----:B------:R-:W-:Y:S01]  /*1190*/  LEA.HI.X R27, R11, UR5, R12, 0x1, P0 ;  /* 0x000000050b1b7c11 */ /* 0x000fe200080f0c0c */
[----:B------:R-:W2:Y:S01]  /*11a0*/  LDCU UR18, c[0x0][0x3e0] ;  /* 0x00007c00ff1277ac */ /* 0x000ea20008000800 */
[----:B------:R-:W-:Y:S01]  /*11b0*/  LEA R24, P0, R25, UR4, 0x1 ;  /* 0x0000000419187c11 */ /* 0x000fe2000f8008ff */
[----:B------:R-:W-:Y:S01]  /*11c0*/  IMAD.WIDE.U32 R6, R0, UR26, R6 ;  /* 0x0000001a00067c25 */ /* 0x000fe2000f8e0006 */
[----:B------:R-:W-:Y:S01]  /*11d0*/  LEA.HI.X R19, R13, UR13, R16, 0x1, P3 ;  /* 0x0000000d0d137c11 */ /* 0x000fe200098f0c10 */
[----:B------:R-:W3:Y:S01]  /*11e0*/  LDCU.64 UR14, c[0x0][0x380] ;  /* 0x00007000ff0e77ac */ /* 0x000ee20008000a00 */
[----:B------:R-:W-:Y:S01]  /*11f0*/  LEA R16, P2, R17, UR12, 0x1 ;  /* 0x0000000c11107c11 */ /* 0x000fe2000f8408ff */
[----:B------:R-:W-:Y:S01]  /*1200*/  IMAD.U32 R0, RZ, RZ, UR19 ;  /* 0x00000013ff007e24 */ /* 0x000fe2000f8e00ff */
[----:B------:R-:W-:Y:S01]  /*1210*/  LEA.HI.X R25, R25, UR5, R8, 0x1, P0 ;  /* 0x0000000519197c11 */ /* 0x000fe200080f0c08 */
[----:B------:R-:W-:Y:S01]  /*1220*/  IMAD.WIDE.U32 R4, R210, UR16, R4 ;  /* 0x00000010d2047c25 */ /* 0x000fe2000f8e0004 */
[----:B------:R-:W-:-:S02]  /*1230*/  LEA R20, P0, R32, UR4, 0x1 ;  /* 0x0000000420147c11 */ /* 0x000fc4000f8008ff */
[----:B------:R-:W-:Y:S02]  /*1240*/  CS2R R54, SRZ ;  /* 0x0000000000367805 */ /* 0x000fe4000001ff00 */
[----:B------:R-:W-:Y:S01]  /*1250*/  LEA.HI.X R17, R17, UR13, R21, 0x1, P2 ;  /* 0x0000000d11117c11 */ /* 0x000fe200090f0c15 */
[----:B------:R-:W-:Y:S01]  /*1260*/  IMAD R7, R0, UR26, R7 ;  /* 0x0000001a00077c24 */ /* 0x000fe2000f8e0207 */
[----:B------:R-:W-:Y:S01]  /*1270*/  LEA.HI.X R21, R32, UR5, R9, 0x1, P0 ;  /* 0x0000000520157c11 */ /* 0x000fe200080f0c09 */
[----:B------:R-:W-:Y:S01]  /*1280*/  IMAD.IADD R0, R5, 0x1, R33 ;  /* 0x0000000105007824 */ /* 0x000fe200078e0221 */
[C---:B------:R-:W-:Y:S01]  /*1290*/  LEA R12, P1, R4.reuse, UR12, 0x1 ;  /* 0x0000000c040c7c11 */ /* 0x040fe2000f8208ff */
[----:B------:R-:W-:Y:S01]  /*12a0*/  IMAD.MOV.U32 R2, RZ, RZ, R10 ;  /* 0x000000ffff027224 */ /* 0x000fe200078e000a */
[----:B------:R-:W4:Y:S01]  /*12b0*/  LDC.64 R32, c[0x0][0x598] ;  /* 0x00016600ff207b82 */ /* 0x000f220000000a00 */
[----:B------:R-:W-:Y:S01]  /*12c0*/  UIMAD UR12, UR7, UR27, URZ ;  /* 0x0000001b070c72a4 */ /* 0x000fe2000f8e02ff */
[----:B------:R-:W-:Y:S01]  /*12d0*/  LEA.HI.X R13, R4, UR13, R0, 0x1, P1 ;  /* 0x0000000d040d7c11 */ /* 0x000fe200088f0c00 */
[----:B------:R-:W-:Y:S01]  /*12e0*/  IMAD.WIDE.U32 R2, R210, UR6, R2 ;  /* 0x00000006d2027c25 */ /* 0x000fe2000f8e0002 */
[----:B------:R-:W5:Y:S01]  /*12f0*/  LDCU.64 UR6, c[0x0][0x460] ;  /* 0x00008c00ff0677ac */ /* 0x000f620008000a00 */
[----:B------:R-:W-:-:S02]  /*1300*/  ISETP.NE.AND P2, PT, RZ, UR41, PT ;  /* 0x00000029ff007c0c */ /* 0x000fc4000bf45270 */
[----:B------:R-:W-:Y:S01]  /*1310*/  CS2R R52, SRZ ;  /* 0x0000000000347805 */ /* 0x000fe2000001ff00 */
[----:B-1----:R-:W-:Y:S01]  /*1320*/  IMAD R0, R22, UR17, RZ ;  /* 0x0000001116007c24 */ /* 0x002fe2000f8e02ff */
[----:B------:R-:W-:Y:S01]  /*1330*/  UIADD3 UR12, UPT, UPT, UR47, UR12, URZ ;  /* 0x0000000c2f0c7290 */ /* 0x000fe2000fffe0ff */
[----:B------:R-:W-:Y:S01]  /*1340*/  IMAD.IADD R8, R3, 0x1, R34 ;  /* 0x0000000103087824 */ /* 0x000fe200078e0222 */
[----:B--2---:R-:W-:Y:S01]  /*1350*/  USHF.R.S32.HI UR13, URZ, 0x1f, UR18 ;  /* 0x0000001fff0d7899 */ /* 0x004fe20008011412 */
[C---:B------:R-:W-:Y:S01]  /*1360*/  IMAD R9, R210.reuse, R31, RZ ;  /* 0x0000001fd2097224 */ /* 0x040fe200078e02ff */
[----:B------:R-:W-:Y:S01]  /*1370*/  UIMAD UR12, UR12, UR18, URZ ;  /* 0x000000120c0c72a4 */ /* 0x000fe2000f8e02ff */
[----:B------:R-:W-:Y:S01]  /*1380*/  IMAD.WIDE.U32 R4, R210, R30, R6 ;  /* 0x0000001ed2047225 */ /* 0x000fe200078e0006 */
[----:B------:R-:W-:Y:S01]  /*1390*/  LEA R10, P0, R2, UR4, 0x1 ;  /* 0x00000004020a7c11 */ /* 0x000fe2000f8008ff */
[----:B------:R-:W-:Y:S01]  /*13a0*/  UIMAD.WIDE.U32 UR48, UR46, UR18, URZ ;  /* 0x000000122e3072a5 */ /* 0x000fe2000f8e00ff */
[----:B------:R-:W-:Y:S01]  /*13b0*/  SHF.L.U64.HI R31, R30, 0x5, R31 ;  /* 0x000000051e1f7819 */ /* 0x000fe2000001021f */
[----:B------:R-:W-:Y:S01]  /*13c0*/  UIMAD UR12, UR13, UR46, UR12 ;  /* 0x0000002e0d0c72a4 */ /* 0x000fe2000f8e020c */
[----:B------:R-:W-:Y:S01]  /*13d0*/  IMAD R0, R23, UR43, R0 ;  /* 0x0000002b17007c24 */ /* 0x000fe2000f8e0200 */
[----:B------:R-:W-:Y:S01]  /*13e0*/  LEA.HI.X R11, R2, UR5, R8, 0x1, P0 ;  /* 0x00000005020b7c11 */ /* 0x000fe200080f0c08 */
[----:B------:R-:W-:Y:S01]  /*13f0*/  IMAD.WIDE.U32 R6, R22, UR43, R28 ;  /* 0x0000002b16067c25 */ /* 0x000fe2000f8e001c */
[----:B---3--:R-:W-:Y:S01]  /*1400*/  LEA R37, P1, R4, UR14, 0x1 ;  /* 0x0000000e04257c11 */ /* 0x008fe2000f8208ff */
[----:B------:R-:W-:Y:S01]  /*1410*/  UIADD3 UR12, UPT, UPT, UR49, UR12, URZ ;  /* 0x0000000c310c7290 */ /* 0x000fe2000fffe0ff */
[----:B-----5:R-:W-:Y:S01]  /*1420*/  SHF.R.S32.HI R28, RZ, 0x1f, R36 ;  /* 0x0000001fff1c7819 */ /* 0x020fe20000011424 */
[----:B------:R-:W-:Y:S01]  /*1430*/  IMAD.IADD R5, R5, 0x1, R9 ;  /* 0x0000000105057824 */ /* 0x000fe200078e0209 */
[----:B------:R-:W1:Y:S01]  /*1440*/  LDCU.64 UR4, c[0x0][0x550] ;  /* 0x0000aa00ff0477ac */ /* 0x000e620008000a00 */
[----:B------:R-:W-:Y:S01]  /*1450*/  IMAD.IADD R3, R7, 0x1, R0 ;  /* 0x0000000107037824 */ /* 0x000fe200078e0200 */
[----:B------:R-:W-:Y:S01]  /*1460*/  LOP3.LUT R29, R222, 0x1f, RZ, 0xc0, !PT ;  /* 0x0000001fde1d7812 */ /* 0x000fe200078ec0ff */
[----:B------:R-:W-:Y:S01]  /*1470*/  IMAD.MOV.U32 R2, RZ, RZ, R6 ;  /* 0x000000ffff027224 */ /* 0x000fe200078e0006 */
[----:B------:R-:W-:Y:S01]  /*1480*/  LEA.HI.X R38, R4, UR15, R5, 0x1, P1 ;  /* 0x0000000f04267c11 */ /* 0x000fe200088f0c05 */
[----:B------:R-:W-:Y:S01]  /*1490*/  IMAD.SHL.U32 R0, R30, 0x20, RZ ;  /* 0x000000201e007824 */ /* 0x000fe200078e00ff */
[----:B------:R-:W-:Y:S01]  /*14a0*/  UISETP.NE.U32.AND UP0, UPT, UR6, URZ, UPT ;  /* 0x000000ff0600728c */ /* 0x000fe2000bf05070 */
[----:B----4-:R-:W-:Y:S01]  /*14b0*/  IMAD.WIDE.U32 R4, R32, UR26, R2 ;  /* 0x0000001a20047c25 */ /* 0x010fe2000f8e0002 */
[----:B------:R-:W-:Y:S01]  /*14c0*/  SHF.R.U32.HI R30, RZ, 0x5, R222 ;  /* 0x00000005ff1e7819 */ /* 0x000fe200000116de */
[----:B------:R-:W2:Y:S01]  /*14d0*/  S2R R32, SR_CTAID.X ;  /* 0x0000000000207919 */ /* 0x000ea20000002500 */
[----:B------:R-:W-:Y:S01]  /*14e0*/  UISETP.NE.AND.EX UP0, UPT, UR7, URZ, UPT, UP0 ;  /* 0x000000ff0700728c */ /* 0x000fe2000bf05300 */
[----:B------:R-:W-:Y:S01]  /*14f0*/  IMAD R3, R36, UR12, RZ ;  /* 0x0000000c24037c24 */ /* 0x000fe2000f8e02ff */
[----:B------:R-:W-:Y:S01]  /*1500*/  LEA R6, P0, R0, R37, 0x1 ;  /* 0x0000002500067211 */ /* 0x000fe200078008ff */
[----:B------:R-:W-:Y:S01]  /*1510*/  IMAD R2, R36, UR26, RZ ;  /* 0x0000001a24027c24 */ /* 0x000fe2000f8e02ff */
[----:B------:R-:W-:Y:S01]  /*1520*/  USEL UR42, UR42, URZ, UP0 ;  /* 0x000000ff2a2a7287 */ /* 0x000fe20008000000 */
[----:B------:R-:W-:Y:S01]  /*1530*/  IMAD R5, R33, UR26, R5 ;  /* 0x0000001a21057c24 */ /* 0x000fe2000f8e0205 */
[----:B------:R-:W-:Y:S01]  /*1540*/  LEA.HI.X R7, R0, R38, R31, 0x1, P0 ;  /* 0x0000002600077211 */ /* 0x000fe200000f0c1f */
[----:B------:R-:W-:Y:S01]  /*1550*/  IMAD R28, R28, UR48, R3 ;  /* 0x000000301c1c7c24 */ /* 0x000fe2000f8e0203 */
[----:B------:R-:W-:Y:S01]  /*1560*/  SHF.R.S32.HI R3, RZ, 0x1f, R2 ;  /* 0x0000001fff037819 */ /* 0x000fe20000011402 */
[C---:B------:R-:W-:Y:S01]  /*1570*/  IMAD R0, R210.reuse, R23, RZ ;  /* 0x00000017d2007224 */ /* 0x040fe200078e02ff */
[----:B------:R-:W-:Y:S01]  /*1580*/  UIADD3 UR42, UP0, UPT, UR43, UR42, URZ ;  /* 0x0000002a2b2a7290 */ /* 0x000fe2000ff1e0ff */
[----:B------:R-:W-:Y:S01]  /*1590*/  IMAD.WIDE.U32 R4, R210, R22, R4 ;  /* 0x00000016d2047225 */ /* 0x000fe200078e0004 */
[----:B------:R-:W-:Y:S01]  /*15a0*/  SHF.L.U64.HI R23, R22, 0x5, R23 ;  /* 0x0000000516177819 */ /* 0x000fe20000010217 */
[----:B------:R-:W3:Y:S01]  /*15b0*/  LDCU.64 UR6, c[0x0][0x570] ;  /* 0x0000ae00ff0677ac */ /* 0x000ee20008000a00 */
[----:B------:R-:W-:Y:S01]  /*15c0*/  STL [R1+0x24], R37 ;  /* 0x0000242501007387 */ /* 0x000fe20000100800 */
[----:B------:R-:W-:Y:S01]  /*15d0*/  IMAD.WIDE.U32 R2, R36, UR48, R2 ;  /* 0x0000003024027c25 */ /* 0x000fe2000f8e0002 */
[----:B-1----:R-:W-:Y:S01]  /*15e0*/  LEA R39, P0, R4, UR4, 0x1 ;  /* 0x0000000404277c11 */ /* 0x002fe2000f8008ff */
[----:B------:R-:W-:Y:S01]  /*15f0*/  UIADD3.X UR17, UPT, UPT, URZ, UR17, URZ, UP0, !UPT ;  /* 0x00000011ff117290 */ /* 0x000fe200087fe4ff */
[----:B------:R-:W-:Y:S01]  /*1600*/  STL [R1+0x20], R38 ;  /* 0x0000202601007387 */ /* 0x000fe20000100800 */
[C---:B------:R-:W-:Y:S01]  /*1610*/  IMAD R31, R36.reuse, UR18, RZ ;  /* 0x00000012241f7c24 */ /* 0x040fe2000f8e02ff */
[----:B------:R-:W-:Y:S01]  /*1620*/  UMOV UR4, UR24 ;  /* 0x0000001800047c82 */ /* 0x000fe20008000000 */
[----:B------:R-:W-:Y:S01]  /*1630*/  IMAD.IADD R0, R5, 0x1, R0 ;  /* 0x0000000105007824 */ /* 0x000fe200078e0200 */
[----:B------:R-:W-:Y:S01]  /*1640*/  UISETP.NE.AND UP0, UPT, UR44, 0x1, UPT ;  /* 0x000000012c00788c */ /* 0x000fe2000bf05270 */
[----:B------:R-:W-:Y:S01]  /*1650*/  IMAD.WIDE R8, R36, UR18, RZ ;  /* 0x0000001224087c25 */ /* 0x000fe2000f8e02ff */
[----:B------:R-:W1:Y:S01]  /*1660*/  LDCU.64 UR14, c[0x0][0x420] ;  /* 0x00008400ff0e77ac */ /* 0x000e620008000a00 */
[----:B------:R-:W-:Y:S01]  /*1670*/  STL [R1+0x1c], R39 ;  /* 0x00001c2701007387 */ /* 0x000fe20000100800 */
[----:B------:R-:W-:Y:S01]  /*1680*/  LEA.HI.X R40, R4, UR5, R0, 0x1, P0 ;  /* 0x0000000504287c11 */ /* 0x000fe200080f0c00 */
[----:B------:R-:W-:Y:S01]  /*1690*/  IMAD.IADD R3, R3, 0x1, R28 ;  /* 0x0000000103037824 */ /* 0x000fe200078e021c */
[----:B------:R-:W-:Y:S01]  /*16a0*/  LOP3.LUT R4, R41, 0x1f8, RZ, 0xc0, !PT ;  /* 0x000001f829047812 */ /* 0x000fe200078ec0ff */
[----:B------:R-:W-:Y:S01]  /*16b0*/  IMAD R28, R31, R30, R29 ;  /* 0x0000001e1f1c7224 */ /* 0x000fe200078e021d */
[----:B------:R-:W-:Y:S01]  /*16c0*/  USEL UR5, URZ, 0x4000, UP0 ;  /* 0x00004000ff057887 */ /* 0x000fe20008000000 */
[----:B------:R-:W-:Y:S01]  /*16d0*/  IMAD R29, R9, UR42, RZ ;  /* 0x0000002a091d7c24 */ /* 0x000fe2000f8e02ff */
[----:B------:R-:W-:Y:S01]  /*16e0*/  LOP3.LUT R4, R4, 0x38, R222, 0x78, !PT ;  /* 0x0000003804047812 */ /* 0x000fe200078e78de */
[----:B------:R-:W-:Y:S01]  /*16f0*/  IMAD.SHL.U32 R0, R22, 0x20, RZ ;  /* 0x0000002016007824 */ /* 0x000fe200078e00ff */
[----:B------:R-:W4:Y:S01]  /*1700*/  LDCU.64 UR12, c[0x0][0x5e8] ;  /* 0x0000bd00ff0c77ac */ /* 0x000f220008000a00 */
[----:B------:R-:W-:Y:S01]  /*1710*/  IMAD R29, R8, UR17, R29 ;  /* 0x00000011081d7c24 */ /* 0x000fe2000f8e021d */
[----:B------:R-:W-:Y:S01]  /*1720*/  LOP3.LUT R4, R4, 0x1e00, R41, 0xf8, !PT ;  /* 0x00001e0004047812 */ /* 0x000fe200078ef829 */
[----:B------:R-:W-:Y:S01]  /*1730*/  IMAD.WIDE.U32 R8, R8, UR42, R2 ;  /* 0x0000002a08087c25 */ /* 0x000fe2000f8e0002 */
[C---:B------:R-:W-:Y:S01]  /*1740*/  LEA R2, P0, R0.reuse, R39, 0x1 ;  /* 0x0000002700027211 */ /* 0x040fe200078008ff */
[----:B------:R5:W-:Y:S01]  /*1750*/  STL [R1+0x18], R40 ;  /* 0x0000182801007387 */ /* 0x000be20000100800 */
[----:B------:R-:W-:Y:S01]  /*1760*/  UIADD3 UR18, UPT, UPT, UR43, UR36, URZ ;  /* 0x000000242b127290 */ /* 0x000fe2000fffe0ff */
[----:B------:R-:W-:Y:S01]  /*1770*/  IMAD.MOV.U32 R5, RZ, RZ, R40 ;  /* 0x000000ffff057224 */ /* 0x000fe200078e0028 */
[----:B------:R-:W-:-:S02]  /*1780*/  LEA.HI.X R3, R0, R40, R23, 0x1, P0 ;  /* 0x0000002800037211 */ /* 0x000fc400000f0c17 */
[----:B------:R-:W-:Y:S01]  /*1790*/  CS2R R46, SRZ ;  /* 0x00000000002e7805 */ /* 0x000fe2000001ff00 */
[----:B------:R-:W2:Y:S01]  /*17a0*/  LDC.64 R22, c[0x0][0x5f8] ;  /* 0x00017e00ff167b82 */ /* 0x000ea20000000a00 */
[----:B------:R-:W-:Y:S01]  /*17b0*/  LEA R0, R4, UR4, 0x1 ;  /* 0x0000000404007c11 */ /* 0x000fe2000f8e08ff */
[----:B------:R-:W-:-:S06]  /*17c0*/  IMAD.MOV.U32 R4, RZ, RZ, R39 ;  /* 0x000000ffff047224 */ /* 0x000fcc00078e0027 */
[----:B------:R-:W-:Y:S01]  /*17d0*/  @P2 BAR.SYNC.DEFER_BLOCKING 0x0 ;  /* 0x0000000000002b1d */ /* 0x000fe20000010000 */
[----:B------:R-:W-:Y:S02]  /*17e0*/  CS2R R44, SRZ ;  /* 0x00000000002c7805 */ /* 0x000fe4000001ff00 */
[----:B------:R-:W-:Y:S01]  /*17f0*/  CS2R R50, SRZ ;  /* 0x0000000000327805 */ /* 0x000fe2000001ff00 */
[----:B------:R-:W-:Y:S01]  /*1800*/  VIADD R30, R0, UR5 ;  /* 0x00000005001e7c36 */ /* 0x000fe20008000000 */
[----:B------:R-:W-:Y:S02]  /*1810*/  CS2R R48, SRZ ;  /* 0x0000000000307805 */ /* 0x000fe4000001ff00 */
[----:B------:R-:W-:Y:S01]  /*1820*/  CS2R R42, SRZ ;  /* 0x00000000002a7805 */ /* 0x000fe2000001ff00 */
[----:B-1----:R-:W-:Y:S02]  /*1830*/  UIMAD.WIDE UR16, UR37, 0x4, UR14 ;  /* 0x00000004251078a5 */ /* 0x002fe4000f8e020e */
[----:B----4-:R-:W-:Y:S01]  /*1840*/  UIMAD.WIDE UR18, UR18, 0x4, UR12 ;  /* 0x00000004121278a5 */ /* 0x010fe2000f8e020c */
[----:B-----5:R-:W-:Y:S01]  /*1850*/  CS2R R40, SRZ ;  /* 0x0000000000287805 */ /* 0x020fe2000001ff00 */
[----:B------:R-:W-:Y:S01]  /*1860*/  @!PT LDS RZ, [RZ] ;  /* 0x00000000fffff984 */ /* 0x000fe20000000800 */
[----:B------:R-:W-:Y:S01]  /*1870*/  @!PT LDS RZ, [RZ] ;  /* 0x00000000fffff984 */ /* 0x000fe20000000800 */
[----:B------:R-:W-:Y:S01]  /*1880*/  @!PT LDS RZ, [RZ] ;  /* 0x00000000fffff984 */ /* 0x000fe20000000800 */
[----:B------:R-:W-:Y:S04]  /*1890*/  LDGSTS.E.BYPASS.LTC128B.128 [R0+0x8000], desc[UR30][R4.64] ;  /* 0x0800000004007fae */ /* 0x000fe8000b981a1e */
[----:B------:R1:W-:Y:S04]  /*18a0*/  LDGSTS.E.BYPASS.LTC128B.128 [R0+0xa000], desc[UR30][R4.64+0x80] ;  /* 0x0a00008004007fae */ /* 0x0003e8000b981a1e */
[----:B------:R-:W-:Y:S04]  /*18b0*/  LDGSTS.E.BYPASS.LTC128B.128 [R0+0x9000], desc[UR30][R2.64] ;  /* 0x0900000002007fae */ /* 0x000fe8000b981a1e */
[----:B------:R4:W-:Y:S01]  /*18c0*/  LDGSTS.E.BYPASS.LTC128B.128 [R0+0xb000], desc[UR30][R2.64+0x80] ;  /* 0x0b00008002007fae */ /* 0x0009e2000b981a1e */
[----:B-1----:R-:W-:Y:S01]  /*18d0*/  SHF.R.S32.HI R4, RZ, 0x1f, R28 ;  /* 0x0000001fff047819 */ /* 0x002fe2000001141c */
[----:B----4-:R-:W-:Y:S01]  /*18e0*/  IMAD.MOV.U32 R2, RZ, RZ, R37 ;  /* 0x000000ffff027224 */ /* 0x010fe200078e0025 */
[----:B------:R-:W-:Y:S01]  /*18f0*/  CS2R R36, SRZ ;  /* 0x0000000000247805 */ /* 0x000fe2000001ff00 */
[----:B------:R-:W-:Y:S01]  /*1900*/  IMAD.MOV.U32 R3, RZ, RZ, R38 ;  /* 0x000000ffff037224 */ /* 0x000fe200078e0026 */
[----:B------:R-:W-:-:S04]  /*1910*/  CS2R R38, SRZ ;  /* 0x0000000000267805 */ /* 0x000fc8000001ff00 */
        /* <DEDUP_REMOVED lines=8> */
[----:B--2---:R-:W-:-:S03]  /*19a0*/  IMAD.WIDE.U32 R2, R32, R22, RZ ;  /* 0x0000001620027225 */ /* 0x004fc600078e00ff */
[----:B------:R4:W-:Y:S01]  /*19b0*/  LDGSTS.E.BYPASS.LTC128B.128 [R0+0xe000], desc[UR30][R16.64] ;  /* 0x0e00000010007fae */ /* 0x0009e2000b981a1e */
[----:B------:R-:W-:Y:S01]  /*19c0*/  IMAD R5, R32, R23, R3 ;  /* 0x0000001720057224 */ /* 0x000fe200078e0203 */
[----:B------:R-:W-:Y:S01]  /*19d0*/  SEL R2, R2, RZ, P2 ;  /* 0x000000ff02027207 */ /* 0x000fe20001000000 */
[----:B------:R-:W-:Y:S01]  /*19e0*/  IMAD.SHL.U32 R3, R31, 0x40, RZ ;  /* 0x000000401f037824 */ /* 0x000fe200078e00ff */
[----:B------:R4:W-:Y:S01]  /*19f0*/  LDGSTS.E.BYPASS.LTC128B.128 [R0+0x12000], desc[UR30][R16.64+0x80] ;  /* 0x1200008010007fae */ /* 0x0009e2000b981a1e */
[----:B-1----:R-:W-:Y:S01]  /*1a00*/  IMAD.IADD R6, R9, 0x1, R29 ;  /* 0x0000000109067824 */ /* 0x002fe200078e021d */
[----:B------:R-:W-:Y:S02]  /*1a10*/  IADD3 R8, P1, P0, R28, R8, R2 ;  /* 0x000000081c087210 */ /* 0x000fe4000783e002 */
[----:B------:R-:W-:Y:S01]  /*1a20*/  SEL R2, R5, RZ, P2 ;  /* 0x000000ff05027207 */ /* 0x000fe20001000000 */
[----:B------:R4:W-:Y:S03]  /*1a30*/  LDGSTS.E.BYPASS.LTC128B.128 [R0+0xf000], desc[UR30][R14.64] ;  /* 0x0f0000000e007fae */ /* 0x0009e6000b981a1e */
[----:B------:R-:W-:Y:S01]  /*1a40*/  IADD3.X R4, PT, PT, R4, R6, R2, P1, P0 ;  /* 0x0000000604047210 */ /* 0x000fe20000fe0402 */
[----:B------:R4:W-:Y:S01]  /*1a50*/  LDGSTS.E.BYPASS.LTC128B.128 [R0+0x13000], desc[UR30][R14.64+0x80] ;  /* 0x130000800e007fae */ /* 0x0009e2000b981a1e */
[----:B------:R-:W-:-:S03]  /*1a60*/  IADD3 R2, P0, PT, R3, R8, RZ ;  /* 0x0000000803027210 */ /* 0x000fc60007f1e0ff */
[----:B------:R4:W-:Y:S01]  /*1a70*/  LDGSTS.E.BYPASS.LTC128B.128 [R0+0x14000], desc[UR30][R10.64] ;  /* 0x140000000a007fae */ /* 0x0009e2000b981a1e */
[----:B------:R-:W-:Y:S02]  /*1a80*/  LEA.HI.X.SX32 R3, R3, R4, 0x1, P0 ;  /* 0x0000000403037211 */ /* 0x000fe400000f0eff */
[C---:B---3--:R-:W-:Y:S01]  /*1a90*/  LEA R242, P0, R2.reuse, UR6, 0x2 ;  /* 0x0000000602f27c11 */ /* 0x048fe2000f8010ff */
[----:B------:R-:W1:Y:S01]  /*1aa0*/  LDCU UR6, c[0x0][0x508] ;  /* 0x0000a100ff0677ac */ /* 0x000e620008000800 */
[----:B------:R4:W-:Y:S02]  /*1ab0*/  LDGSTS.E.BYPASS.LTC128B.128 [R0+0x18000], desc[UR30][R10.64+0x80] ;  /* 0x180000800a007fae */ /* 0x0009e4000b981a1e */
[----:B------:R-:W-:Y:S02]  /*1ac0*/  LEA.HI.X R243, R2, UR7, R3, 0x2, P0 ;  /* 0x0000000702f37c11 */ /* 0x000fe400080f1403 */
[----:B------:R4:W-:Y:S04]  /*1ad0*/  LDGSTS.E.BYPASS.LTC128B.128 [R0+0x15000], desc[UR30][R26.64] ;  /* 0x150000001a007fae */ /* 0x0009e8000b981a1e */
[----:B------:R4:W-:Y:S04]  /*1ae0*/  LDGSTS.E.BYPASS.LTC128B.128 [R0+0x19000], desc[UR30][R26.64+0x80] ;  /* 0x190000801a007fae */ /* 0x0009e8000b981a1e */
[----:B------:R4:W-:Y:S04]  /*1af0*/  LDGSTS.E.BYPASS.LTC128B.128 [R0+0x16000], desc[UR30][R24.64] ;  /* 0x1600000018007fae */ /* 0x0009e8000b981a1e */
[----:B------:R4:W-:Y:S01]  /*1b00*/  LDGSTS.E.BYPASS.LTC128B.128 [R0+0x1a000], desc[UR30][R24.64+0x80] ;  /* 0x1a00008018007fae */ /* 0x0009e2000b981a1e */
[----:B-1----:R-:W-:-:S03]  /*1b10*/  UIADD3 UR6, UPT, UPT, UR39, UR6, URZ ;  /* 0x0000000627067290 */ /* 0x002fc6000fffe0ff */
[----:B------:R4:W-:Y:S01]  /*1b20*/  LDGSTS.E.BYPASS.LTC128B.128 [R0+0x17000], desc[UR30][R20.64] ;  /* 0x1700000014007fae */ /* 0x0009e2000b981a1e */
[----:B------:R-:W-:-:S03]  /*1b30*/  UIADD3 UR7, UPT, UPT, -UR6, UR35, UR34 ;  /* 0x0000002306077290 */ /* 0x000fc6000fffe122 */
[----:B------:R4:W-:Y:S01]  /*1b40*/  LDGSTS.E.BYPASS.LTC128B.128 [R0+0x1b000], desc[UR30][R20.64+0x80] ;  /* 0x1b00008014007fae */ /* 0x0009e2000b981a1e */
[----:B------:R-:W-:-:S03]  /*1b50*/  USHF.R.S32.HI UR6, URZ, 0x1f, UR7 ;  /* 0x0000001fff067899 */ /* 0x000fc60008011407 */
[----:B------:R-:W0:Y:S01]  /*1b60*/  LDGDEPBAR ;  /* 0x00000000000079af */ /* 0x000e220000000000 */
[----:B------:R-:W-:-:S04]  /*1b70*/  ULEA.HI UR6, UR6, UR7, URZ, 0x6 ;  /* 0x0000000706067291 */ /* 0x000fc8000f8f30ff */
[----:B------:R-:W-:-:S04]  /*1b80*/  USHF.R.S32.HI UR6, URZ, 0x6, UR6 ;  /* 0x00000006ff067899 */ /* 0x000fc80008011406 */
[----:B------:R-:W-:-:S04]  /*1b90*/  UISETP.LT.AND UP0, UPT, URZ, UR6, UPT ;  /* 0x00000006ff00728c */ /* 0x000fc8000bf01270 */
[----:B------:R-:W-:-:S04]  /*1ba0*/  USEL UR7, URZ, UR6, !UP0 ;  /* 0x00000006ff077287 */ /* 0x000fc8000c000000 */
[----:B------:R-:W-:-:S09]  /*1bb0*/  UISETP.GT.AND UP0, UPT, UR38, UR7, UPT ;  /* 0x000000072600728c */ /* 0x000fd2000bf04270 */
[----:B----4-:R-:W-:Y:S05]  /*1bc0*/  BRA.U !UP0, `(.L_x_939) ;  /* 0x0000005508387547 */ /* 0x010fea000b800000 */
[----:B------:R-:W-:Y:S02]  /*1bd0*/  IMAD.MOV.U32 R8, RZ, RZ, R35 ;  /* 0x000000ffff087224 */ /* 0x000fe400078e0023 */
[----:B------:R-:W-:Y:S01]  /*1be0*/  IMAD.MOV.U32 R2, RZ, RZ, 0x4 ;  /* 0x00000004ff027424 */ /* 0x000fe200078e00ff */
[----:B------:R-:W-:Y:S01]  /*1bf0*/  USHF.L.U32 UR14, UR38, 0x6, URZ ;  /* 0x00000006260e7899 */ /* 0x000fe200080006ff */
[C---:B------:R-:W-:Y:S01]  /*1c00*/  IMAD.SHL.U32 R7, R222.reuse, 0x40, RZ ;  /* 0x00000040de077824 */ /* 0x040fe200078e00ff */
[----:B------:R-:W-:Y:S01]  /*1c10*/  R2P PR, R222, 0x6 ;  /* 0x00000006de007804 */ /* 0x000fe20000000000 */
[----:B------:R-:W-:Y:S01]  /*1c20*/  IMAD.WIDE.U32 R2, R8, R2, UR16 ;  /* 0x0000001008027e25 */ /* 0x000fe2000f8e0002 */
[----:B------:R-:W-:Y:S01]  /*1c30*/  STL [R1+0x14], R8 ;  /* 0x0000140801007387 */ /* 0x000fe20000100800 */
[----:B------:R-:W1:Y:S03]  /*1c40*/  LDCU UR6, c[0x0][0x3e0] ;  /* 0x00007c00ff0677ac */ /* 0x000e660008000800 */
[----:B------:R-:W2:Y:S01]  /*1c50*/  LDG.E R12, desc[UR30][R2.64] ;  /* 0x0000001e020c7981 */ /* 0x000ea2000c1e1900 */
[----:B------:R-:W-:Y:S01]  /*1c60*/  IMAD.SHL.U32 R208, R222, 0x20, RZ ;  /* 0x00000020ded07824 */ /* 0x000fe200078e00ff */
[----:B------:R-:W3:Y:S02]  /*1c70*/  LDCU UR13, c[0x0][0x50c] ;  /* 0x0000a180ff0d77ac */ /* 0x000ee40008000800 */
[----:B------:R-:W4:Y:S01]  /*1c80*/  LDG.E R11, desc[UR30][R2.64+0x20] ;  /* 0x0000201e020b7981 */ /* 0x000f22000c1e1900 */
[----:B------:R-:W-:Y:S01]  /*1c90*/  IMAD.U32 R6, RZ, RZ, UR35 ;  /* 0x00000023ff067e24 */ /* 0x000fe2000f8e00ff */
[----:B------:R-:W1:Y:S02]  /*1ca0*/  LDCU UR12, c[0x0][0x45c] ;  /* 0x00008b80ff0c77ac */ /* 0x000e640008000800 */
[----:B------:R-:W5:Y:S04]  /*1cb0*/  LDG.E R10, desc[UR30][R2.64+0x80] ;  /* 0x0000801e020a7981 */ /* 0x000f68000c1e1900 */
[----:B------:R3:W5:Y:S01]  /*1cc0*/  LDG.E R9, desc[UR30][R2.64+0xa0] ;  /* 0x0000a01e02097981 */ /* 0x000762000c1e1900 */
[----:B------:R-:W-:Y:S01]  /*1cd0*/  LOP3.LUT R212, R212, 0x1c0, R7, 0xf8, !PT ;  /* 0x000001c0d4d47812 */ /* 0x000fe200078ef807 */
[----:B------:R-:W-:Y:S01]  /*1ce0*/  IMAD.U32 R0, RZ, RZ, UR14 ;  /* 0x0000000eff007e24 */ /* 0x000fe2000f8e00ff */
[----:B------:R-:W-:Y:S01]  /*1cf0*/  LOP3.LUT R5, R7, 0x200, RZ, 0xc0, !PT ;  /* 0x0000020007057812 */ /* 0x000fe200078ec0ff */
[----:B------:R-:W-:Y:S01]  /*1d00*/  IMAD.MOV.U32 R217, RZ, RZ, 0x20 ;  /* 0x00000020ffd97424 */ /* 0x000fe200078e00ff */
[----:B------:R-:W-:Y:S01]  /*1d10*/  LOP3.LUT R4, R212, 0x8, R211, 0x78, !PT ;  /* 0x00000008d4047812 */ /* 0x000fe200078e78d3 */
[----:B------:R-:W-:Y:S01]  /*1d20*/  IMAD.MOV.U32 R219, RZ, RZ, 0x40 ;  /* 0x00000040ffdb7424 */ /* 0x000fe200078e00ff */
[----:B------:R-:W-:Y:S01]  /*1d30*/  IADD3 R0, PT, PT, R0, UR39, R8 ;  /* 0x0000002700007c10 */ /* 0x000fe2000fffe008 */
[----:B------:R-:W-:Y:S01]  /*1d40*/  UIADD3 UR15, UPT, UPT, -UR39, UR35, UR34 ;  /* 0x00000023270f7290 */ /* 0x000fe2000fffe122 */
[----:B------:R-:W-:Y:S01]  /*1d50*/  LOP3.LUT R5, R5, 0x400, R208, 0xf8, !PT ;  /* 0x0000040005057812 */ /* 0x000fe200078ef8d0 */
[----:B------:R-:W-:Y:S01]  /*1d60*/  IMAD.MOV.U32 R216, RZ, RZ, 0x20 ;  /* 0x00000020ffd87424 */ /* 0x000fe200078e00ff */
[----:B------:R-:W-:Y:S01]  /*1d70*/  IADD3 R0, PT, PT, R0, -0x1f, -R6 ;  /* 0xffffffe100007810 */ /* 0x000fe20007ffe806 */
[----:B------:R-:W-:Y:S01]  /*1d80*/  IMAD.MOV.U32 R223, RZ, RZ, 0x40 ;  /* 0x00000040ffdf7424 */ /* 0x000fe200078e00ff */
[----:B------:R-:W-:Y:S01]  /*1d90*/  LOP3.LUT R4, R5, R4, RZ, 0xfc, !PT ;  /* 0x0000000405047212 */ /* 0x000fe200078efcff */
[----:B------:R-:W-:Y:S01]  /*1da0*/  IMAD.MOV.U32 R218, RZ, RZ, 0x20 ;  /* 0x00000020ffda7424 */ /* 0x000fe200078e00ff */
[----:B------:R-:W-:Y:S01]  /*1db0*/  SEL R217, R217, 0xffffffe0, !P1 ;  /* 0xffffffe0d9d97807 */ /* 0x000fe20004800000 */
[----:B------:R1:W-:Y:S01]  /*1dc0*/  STL [R1+0x8], R0 ;  /* 0x0000080001007387 */ /* 0x0003e20000100800 */
[----:B------:R-:W-:Y:S01]  /*1dd0*/  IMAD.MOV.U32 R5, RZ, RZ, 0x10 ;  /* 0x00000010ff057424 */ /* 0x000fe200078e00ff */
[----:B------:R-:W-:Y:S01]  /*1de0*/  SEL R219, R219, 0xffffffc0, !P2 ;  /* 0xffffffc0dbdb7807 */ /* 0x000fe20005000000 */
[----:B------:R-:W-:Y:S01]  /*1df0*/  IMAD.MOV.U32 R159, RZ, RZ, RZ ;  /* 0x000000ffff9f7224 */ /* 0x000fe200078e00ff */
[----:B------:R-:W-:Y:S01]  /*1e00*/  UIADD3 UR15, UPT, UPT, UR15, 0x80, URZ ;  /* 0x000000800f0f7890 */ /* 0x000fe2000fffe0ff */
[----:B---3--:R-:W-:-:S02]  /*1e10*/  SHF.R.U32.HI R3, RZ, 0x4, R222 ;  /* 0x00000004ff037819 */ /* 0x008fc400000116de */
[----:B------:R-:W-:Y:S02]  /*1e20*/  LOP3.LUT R2, R212, 0x8, R222, 0x78, !PT ;  /* 0x00000008d4027812 */ /* 0x000fe400078e78de */
[----:B------:R-:W-:Y:S02]  /*1e30*/  LOP3.LUT R3, R3, 0x8, RZ, 0xc0, !PT ;  /* 0x0000000803037812 */ /* 0x000fe400078ec0ff */
[----:B------:R-:W-:Y:S02]  /*1e40*/  LOP3.LUT R208, R2, 0x7a00, R208, 0xf8, !PT ;  /* 0x00007a0002d07812 */ /* 0x000fe400078ef8d0 */
[----:B------:R-:W-:Y:S02]  /*1e50*/  LOP3.LUT R3, R3, 0x10, R222, 0xf8, !PT ;  /* 0x0000001003037812 */ /* 0x000fe400078ef8de */
[----:B------:R-:W3:Y:S02]  /*1e60*/  S2R R222, SR_TID.X ;  /* 0x0000000000de7919 */ /* 0x000ee40000002100 */
[----:B------:R-:W-:-:S04]  /*1e70*/  LOP3.LUT R3, R3, R212, RZ, 0x3c, !PT ;  /* 0x000000d403037212 */ /* 0x000fc800078e3cff */
[----:B------:R-:W-:Y:S02]  /*1e80*/  LOP3.LUT R3, R3, 0x200, R7, 0xf8, !PT ;  /* 0x0000020003037812 */ /* 0x000fe400078ef807 */
[C---:B---3--:R-:W-:Y:S02]  /*1e90*/  LOP3.LUT P4, R2, R222.reuse, 0x2, RZ, 0xc0, !PT ;  /* 0x00000002de027812 */ /* 0x048fe4000788c0ff */
[----:B-1----:R-:W-:Y:S02]  /*1ea0*/  LOP3.LUT P3, R0, R222, 0x4, RZ, 0xc0, !PT ;  /* 0x00000004de007812 */ /* 0x002fe4000786c0ff */
[----:B------:R-:W-:Y:S02]  /*1eb0*/  ISETP.NE.AND P0, PT, R2, RZ, PT ;  /* 0x000000ff0200720c */ /* 0x000fe40003f05270 */
[----:B------:R-:W-:Y:S01]  /*1ec0*/  ISETP.NE.AND P5, PT, R0, RZ, PT ;  /* 0x000000ff0000720c */ /* 0x000fe20003fa5270 */
[----:B--2---:R1:W-:Y:S04]  /*1ed0*/  STL [R1+0x34], R12 ;  /* 0x0000340c01007387 */ /* 0x0043e80000100800 */
[----:B----4-:R1:W-:Y:S04]  /*1ee0*/  STL [R1+0x30], R11 ;  /* 0x0000300b01007387 */ /* 0x0103e80000100800 */
[----:B-----5:R1:W-:Y:S04]  /*1ef0*/  STL [R1+0x2c], R10 ;  /* 0x00002c0a01007387 */ /* 0x0203e80000100800 */
[----:B------:R1:W-:Y:S04]  /*1f00*/  STL [R1+0x28], R9 ;  /* 0x0000280901007387 */ /* 0x0003e80000100800 */
[----:B------:R1:W-:Y:S01]  /*1f10*/  STL [R1+0xc], R30 ;  /* 0x00000c1e01007387 */ /* 0x0003e20000100800 */
[----:B------:R-:W-:Y:S01]  /*1f20*/  IMAD.SHL.U32 R225, R222, 0x20, RZ ;  /* 0x00000020dee17824 */ /* 0x000fe200078e00ff */
[----:B------:R-:W-:Y:S01]  /*1f30*/  LEA R208, R208, UR4, 0x1 ;  /* 0x00000004d0d07c11 */ /* 0x000fe2000f8e08ff */
[----:B------:R-:W-:Y:S01]  /*1f40*/  IMAD.SHL.U32 R226, R222, 0x2, RZ ;  /* 0x00000002dee27824 */ /* 0x000fe200078e00ff */
[----:B------:R-:W-:Y:S01]  /*1f50*/  LEA R209, R4, UR4, 0x1 ;  /* 0x0000000404d17c11 */ /* 0x000fe2000f8e08ff */
[C---:B------:R-:W-:Y:S01]  /*1f60*/  IMAD.SHL.U32 R221, R222.reuse, 0x40, RZ ;  /* 0x00000040dedd7824 */ /* 0x040fe200078e00ff */
[----:B------:R-:W-:Y:S01]  /*1f70*/  LEA R207, R3, UR4, 0x1 ;  /* 0x0000000403cf7c11 */ /* 0x000fe2000f8e08ff */
[----:B------:R-:W-:Y:S01]  /*1f80*/  IMAD.SHL.U32 R2, R222, 0x10, RZ ;  /* 0x00000010de027824 */ /* 0x000fe200078e00ff */
[--C-:B------:R-:W-:Y:S01]  /*1f90*/  LOP3.LUT R0, R226, 0x7006, R225.reuse, 0xc8, !PT ;  /* 0x00007006e2007812 */ /* 0x100fe200078ec8e1 */
[--C-:B------:R-:W-:Y:S01]  /*1fa0*/  IMAD.IADD R213, R219, 0x1, R208.reuse ;  /* 0x00000001dbd57824 */ /* 0x100fe200078e02d0 */
[----:B------:R-:W-:Y:S01]  /*1fb0*/  LOP3.LUT R220, R221, 0x200, RZ, 0xc0, !PT ;  /* 0x00000200dddc7812 */ /* 0x000fe200078ec0ff */
[C---:B------:R-:W-:Y:S01]  /*1fc0*/  IMAD.IADD R215, R217.reuse, 0x1, R208 ;  /* 0x00000001d9d77824 */ /* 0x040fe200078e02d0 */
[----:B------:R-:W-:Y:S01]  /*1fd0*/  LOP3.LUT R0, R0, 0x400, R225, 0xf8, !PT ;  /* 0x0000040000007812 */ /* 0x000fe200078ef8e1 */
[----:B------:R-:W-:Y:S01]  /*1fe0*/  IMAD.IADD R214, R217, 0x1, R213 ;  /* 0x00000001d9d67824 */ /* 0x000fe200078e02d5 */
[----:B------:R-:W-:Y:S01]  /*1ff0*/  LOP3.LUT R2, R2, 0x1c0, RZ, 0xc0, !PT ;  /* 0x000001c002027812 */ /* 0x000fe200078ec0ff */
[----:B------:R-:W-:Y:S01]  /*2000*/  VIADD R209, R209, UR5 ;  /* 0x00000005d1d17c36 */ /* 0x000fe20008000000 */
[C---:B------:R-:W-:Y:S01]  /*2010*/  LOP3.LUT P1, RZ, R222.reuse, 0x8, RZ, 0xc0, !PT ;  /* 0x00000008deff7812 */ /* 0x040fe2000782c0ff */
[----:B------:R1:W-:Y:S01]  /*2020*/  STL [R1+0x38], R0 ;  /* 0x0000380001007387 */ /* 0x0003e20000100800 */
[----:B------:R-:W-:Y:S01]  /*2030*/  LOP3.LUT R224, R222, 0x8, RZ, 0xc0, !PT ;  /* 0x00000008dee07812 */ /* 0x000fe200078ec0ff */
[----:B------:R-:W-:Y:S01]  /*2040*/  VIADD R207, R207, UR5 ;  /* 0x00000005cfcf7c36 */ /* 0x000fe20008000000 */
[----:B------:R-:W-:Y:S01]  /*2050*/  SEL R216, R216, 0xffffffe0, !P4 ;  /* 0xffffffe0d8d87807 */ /* 0x000fe20006000000 */
[----:B------:R-:W-:Y:S01]  /*2060*/  UMOV UR5, UR19 ;  /* 0x0000001300057c82 */ /* 0x000fe20008000000 */
[----:B------:R-:W-:-:S02]  /*2070*/  SEL R223, R223, 0xffffffc0, !P3 ;  /* 0xffffffc0dfdf7807 */ /* 0x000fc40005800000 */
[----:B------:R-:W-:Y:S02]  /*2080*/  SEL R3, R5, 0xfffffff0, !P3 ;  /* 0xfffffff005037807 */ /* 0x000fe40005800000 */
[----:B------:R-:W-:Y:S02]  /*2090*/  LOP3.LUT R220, R220, 0x400, R225, 0xf8, !PT ;  /* 0x00000400dcdc7812 */ /* 0x000fe400078ef8e1 */
[----:B------:R-:W-:Y:S02]  /*20a0*/  LOP3.LUT R2, R2, 0x38, R226, 0xf8, !PT ;  /* 0x0000003802027812 */ /* 0x000fe400078ef8e2 */
[----:B------:R-:W-:-:S07]  /*20b0*/  SEL R218, R218, 0xffffffe0, !P0 ;  /* 0xffffffe0dada7807 */ /* 0x000fce0004000000 */
.L_x_942:
[----:B------:R-:W0:Y:S01]  /*20c0*/  LDGDEPBAR ;  /* 0x00000000000079af */ /* 0x000e220000000000 */
[C---:B-1----:R-:W-:Y:S01]  /*20d0*/  IMAD.IADD R0, R209.reuse, 0x1, R217 ;  /* 0x00000001d1007824 */ /* 0x042fe200078e02d9 */
[----:B------:R-:W-:Y:S01]  /*20e0*/  UIADD3 UR14, UPT, UPT, UR14, -0x40, URZ ;  /* 0xffffffc00e0e7890 */ /* 0x000fe2000fffe0ff */
[----:B------:R-:W-:Y:S05]  /*20f0*/  IMAD.IADD R3, R209, 0x1, R219 ;  /* 0x00000001d1037824 */ /* 0x000fea00078e02db */
[----:B------:R-:W2:Y:S01]  /*2100*/  LDL R212, [R1+0x8] ;  /* 0x0000080001d47983 */ /* 0x000ea20000100800 */
[----:B------:R-:W-:Y:S01]  /*2110*/  USHF.L.U32 UR19, UR33, 0x7, URZ ;  /* 0x0000000721137899 */ /* 0x000fe200080006ff */
[----:B------:R-:W-:Y:S01]  /*2120*/  MOV R230, 0x20 ;  /* 0x0000002000e67802 */ /* 0x000fe20000000f00 */
[----:B------:R-:W-:Y:S01]  /*2130*/  UISETP.GE.AND UP0, UPT, UR14, UR15, UPT ;  /* 0x0000000f0e00728c */ /* 0x000fe2000bf06270 */
[----:B------:R-:W-:Y:S01]  /*2140*/  IADD3 R2, PT, PT, R217, R3, RZ ;  /* 0x00000003d9027210 */ /* 0x000fe20007ffe0ff */
[----:B------:R-:W3:Y:S01]  /*2150*/  LDL R229, [R1+0x34] ;  /* 0x0000340001e57983 */ /* 0x000ee20000100800 */
[----:B------:R-:W-:Y:S01]  /*2160*/  UMOV UR4, UR23 ;  /* 0x0000001700047c82 */ /* 0x000fe20008000000 */
[----:B------:R-:W-:Y:S02]  /*2170*/  UIADD3 UR38, UPT, UPT, UR38, -0x1, URZ ;  /* 0xffffffff26267890 */ /* 0x000fe4000fffe0ff */
[----:B------:R-:W4:Y:S01]  /*2180*/  LDL R205, [R1+0x30] ;  /* 0x0000300001cd7983 */ /* 0x000f220000100800 */
[----:B------:R-:W-:Y:S01]  /*2190*/  PLOP3.LUT P0, PT, PT, PT, UP0, 0x80, 0x8 ;  /* 0x000000000008781c */ /* 0x000fe20003f0f008 */
[----:B------:R-:W-:Y:S02]  /*21a0*/  UISETP.GT.AND UP0, UPT, UR38, UR7, UPT ;  /* 0x000000072600728c */ /* 0x000fe4000bf04270 */
        /* <DEDUP_REMOVED lines=15> */
[----:B----4-:R-:W-:Y:S01]  /*22a0*/  FSETP.NEU.FTZ.AND P2, PT, R205, -INF , PT ;  /* 0xff800000cd00780b */ /* 0x010fe20003f5d000 */
[----:B------:R-:W-:Y:S04]  /*22b0*/  DEPBAR.LE SB0, 0x0 ;  /* 0x000080000000791a */ /* 0x000fe80000000000 */
[----:B------:R-:W-:Y:S01]  /*22c0*/  BAR.SYNC.DEFER_BLOCKING 0x0 ;  /* 0x0000000000007b1d */ /* 0x000fe20000010000 */
[----:B---3--:R-:W-:Y:S05]  /*22d0*/  FSETP.NEU.FTZ.AND P4, PT, R229, -INF , PT ;  /* 0xff800000e500780b */ /* 0x008fea0003f9d000 */
[----:B------:R-:W-:Y:S08]  /*22e0*/  LDSM.16.M88.4 R32, [R209] ;  /* 0x00000000d120783b */ /* 0x000ff00000000200 */
[----:B------:R-:W1:Y:S08]  /*22f0*/  LDSM.16.M88.4 R16, [R208+0xc000] ;  /* 0x00c00000d010783b */ /* 0x000e700000000200 */
[----:B------:R-:W3:Y:S08]  /*2300*/  LDSM.16.M88.4 R28, [R209+0x1000] ;  /* 0x00100000d11c783b */ /* 0x000ef00000000200 */
[----:B------:R-:W4:Y:S08]  /*2310*/  LDSM.16.M88.4 R164, [R208+0xc800] ;  /* 0x00c80000d0a4783b */ /* 0x000f300000000200 */
[----:B------:R-:W-:Y:S08]  /*2320*/  LDSM.16.M88.4 R168, [R0] ;  /* 0x0000000000a8783b */ /* 0x000ff00000000200 */
[----:B------:R-:W2:Y:S01]  /*2330*/  LDSM.16.M88.4 R172, [R215+0xc000] ;  /* 0x00c00000d7ac783b */ /* 0x000ea20000000200 */
[-C--:B-1----:R-:W-:Y:S07]  /*2340*/  HMMA.16816.F32 R4, R32, R16.reuse, RZ ;  /* 0x000000102004723c */ /* 0x082fee00000018ff */
[----:B------:R-:W1:Y:S01]  /*2350*/  LDSM.16.M88.4 R176, [R0+0x1000] ;  /* 0x0010000000b0783b */ /* 0x000e620000000200 */
[C---:B---3--:R-:W-:Y:S07]  /*2360*/  HMMA.16816.F32 R8, R28.reuse, R16, RZ ;  /* 0x000000101c08723c */ /* 0x048fee00000018ff */
[----:B------:R-:W3:Y:S01]  /*2370*/  LDSM.16.M88.4 R180, [R215+0xc800] ;  /* 0x00c80000d7b4783b */ /* 0x000ee20000000200 */
[-C--:B------:R-:W-:Y:S07]  /*2380*/  HMMA.16816.F32 R12, R28, R18.reuse, RZ ;  /* 0x000000121c0c723c */ /* 0x080fee00000018ff */
[----:B------:R-:W-:Y:S01]  /*2390*/  LDSM.16.M88.4 R184, [R3] ;  /* 0x0000000003b8783b */ /* 0x000fe20000000200 */
[C---:B------:R-:W-:Y:S07]  /*23a0*/  HMMA.16816.F32 R16, R32.reuse, R18, RZ ;  /* 0x000000122010723c */ /* 0x040fee00000018ff */
[----:B------:R-:W3:Y:S01]  /*23b0*/  LDSM.16.M88.4 R188, [R213+0xc000] ;  /* 0x00c00000d5bc783b */ /* 0x000ee20000000200 */
[-C--:B----4-:R-:W-:Y:S07]  /*23c0*/  HMMA.16816.F32 R20, R32, R164.reuse, RZ ;  /* 0x000000a42014723c */ /* 0x090fee00000018ff */
[----:B------:R-:W4:Y:S01]  /*23d0*/  LDSM.16.M88.4 R192, [R3+0x1000] ;  /* 0x0010000003c0783b */ /* 0x000f220000000200 */
[C---:B------:R-:W-:Y:S07]  /*23e0*/  HMMA.16816.F32 R24, R28.reuse, R164, RZ ;  /* 0x000000a41c18723c */ /* 0x040fee00000018ff */
[----:B------:R-:W4:Y:S01]  /*23f0*/  LDSM.16.M88.4 R196, [R213+0xc800] ;  /* 0x00c80000d5c4783b */ /* 0x000f220000000200 */
[-C--:B------:R-:W-:Y:S07]  /*2400*/  HMMA.16816.F32 R28, R28, R166.reuse, RZ ;  /* 0x000000a61c1c723c */ /* 0x080fee00000018ff */
[----:B------:R-:W-:Y:S01]  /*2410*/  LDSM.16.M88.4 R200, [R2+0x1000] ;  /* 0x0010000002c8783b */ /* 0x000fe20000000200 */
[----:B------:R-:W-:Y:S07]  /*2420*/  HMMA.16816.F32 R32, R32, R166, RZ ;  /* 0x000000a62020723c */ /* 0x000fee00000018ff */
[----:B------:R-:W-:Y:S01]  /*2430*/  LDSM.16.M88.4 R164, [R2] ;  /* 0x0000000002a4783b */ /* 0x000fe20000000200 */
[-C--:B--2---:R-:W-:Y:S08]  /*2440*/  HMMA.16816.F32 R4, R168, R172.reuse, R4 ;  /* 0x000000aca804723c */ /* 0x084ff00000001804 */
[C---:B-1----:R-:W-:Y:S08]  /*2450*/  HMMA.16816.F32 R8, R176.reuse, R172, R8 ;  /* 0x000000acb008723c */ /* 0x042ff00000001808 */
        /* <DEDUP_REMOVED lines=9> */
[-C--:B------:R-:W-:Y:S01]  /*24f0*/  HMMA.16816.F32 R4, R184, R188.reuse, R4 ;  /* 0x000000bcb804723c */ /* 0x080fe20000001804 */
[----:B------:R-:W3:Y:S07]  /*2500*/  LDSM.16.M88.4 R180, [R208+0x10000] ;  /* 0x01000000d0b4783b */ /* 0x000eee0000000200 */
[C---:B----4-:R-:W-:Y:S08]  /*2510*/  HMMA.16816.F32 R8, R192.reuse, R188, R8 ;  /* 0x000000bcc008723c */ /* 0x050ff00000001808 */
        /* <DEDUP_REMOVED lines=8> */
[----:B------:R-:W4:Y:S07]  /*25a0*/  LDSM.16.M88.4 R184, [R208+0x10800] ;  /* 0x01080000d0b8783b */ /* 0x000f2e0000000200 */
        /* <DEDUP_REMOVED lines=12> */
[-C--:B---3--:R-:W-:Y:S01]  /*2670*/  HMMA.16816.F32 R4, R176, R180.reuse, R4 ;  /* 0x000000b4b004723c */ /* 0x088fe20000001804 */
[----:B------:R-:W3:Y:S07]  /*2680*/  LDSM.16.M88.4 R168, [R215+0x10800] ;  /* 0x01080000d7a8783b */ /* 0x000eee0000000200 */
[C---:B----4-:R-:W-:Y:S08]  /*2690*/  HMMA.16816.F32 R8, R188.reuse, R180, R8 ;  /* 0x000000b4bc08723c */ /* 0x050ff00000001808 */
        /* <DEDUP_REMOVED lines=19> */
[-C--:B---3--:R-:W-:Y:S08]  /*27d0*/  HMMA.16816.F32 R20, R172, R168.reuse, R20 ;  /* 0x000000a8ac14723c */ /* 0x088ff00000001814 */
        /* <DEDUP_REMOVED lines=45> */
[----:B------:R3:W-:Y:S01]  /*2ab0*/  MUFU.TANH R232, R10 ;  /* 0x0000000a00e87308 */ /* 0x0007e20000002400 */
[----:B------:R-:W-:Y:S09]  /*2ac0*/  @!P0 FSEL R3, R204, -INF , !P6 ;  /* 0xff800000cc038808 */ /* 0x000ff20007000000 */
[----:B------:R4:W-:Y:S01]  /*2ad0*/  MUFU.TANH R206, R9 ;  /* 0x0000000900ce7308 */ /* 0x0009e20000002400 */
[----:B-1----:R-:W1:Y:S09]  /*2ae0*/  LDSM.16.M88.4 R4, [R214+0x10800] ;  /* 0x01080000d604783b */ /* 0x002e720000000200 */
[----:B------:R4:W-:Y:S01]  /*2af0*/  MUFU.TANH R231, R11 ;  /* 0x0000000b00e77308 */ /* 0x0009e20000002400 */
[----:B---3--:R-:W-:Y:S05]  /*2b00*/  FMUL.FTZ R10, R229, 1.4426950216293334961 ;  /* 0x3fb8aa3be50a7820 */ /* 0x008fea0000410000 */
[----:B------:R-:W-:Y:S04]  /*2b10*/  FSEL R10, R10, RZ, P4 ;  /* 0x000000ff0a0a7208 */ /* 0x000fe80002000000 */
[----:B------:R-:W-:Y:S01]  /*2b20*/  MUFU.TANH R48, R16 ;  /* 0x0000001000307308 */ /* 0x000fe20000002400 */
[----:B----4-:R-:W-:Y:S01]  /*2b30*/  FMUL.FTZ R9, R205, 1.4426950216293334961 ;  /* 0x3fb8aa3bcd097820 */ /* 0x010fe20000410000 */
[----:B------:R-:W-:Y:S02]  /*2b40*/  IMAD.MOV.U32 R205, RZ, RZ, 0x18 ;  /* 0x00000018ffcd7424 */ /* 0x000fe400078e00ff */
[--C-:B------:R-:W-:Y:S01]  /*2b50*/  FFMA.FTZ R3, R3, UR12, -R10.reuse ;  /* 0x0000000c03037c23 */ /* 0x100fe2000801080a */
[----:B------:R-:W-:Y:S02]  /*2b60*/  @!P0 ISETP.GE.AND P4, PT, R2, R8, PT ;  /* 0x000000080200820c */ /* 0x000fe40003f86270 */
[----:B------:R-:W-:Y:S03]  /*2b70*/  FSEL R9, R9, RZ, P2 ;  /* 0x000000ff09097208 */ /* 0x000fe60001000000 */
[----:B------:R3:W4:Y:S01]  /*2b80*/  MUFU.EX2 R16, R3 ;  /* 0x0000000300107308 */ /* 0x0007220000000800 */
[----:B------:R-:W-:Y:S04]  /*2b90*/  @!P0 VIADDMNMX R11, R212, -R205, UR39, PT ;  /* 0x00000027d40b8e46 */ /* 0x000fe8000b8009cd */
[-C--:B------:R-:W-:Y:S05]  /*2ba0*/  @!P0 ISETP.GE.AND P2, PT, R0, R11.reuse, PT ;  /* 0x0000000b0000820c */ /* 0x080fea0003f46270 */
[----:B------:R-:W-:Y:S10]  /*2bb0*/  MUFU.TANH R45, R17 ;  /* 0x00000011002d7308 */ /* 0x000ff40000002400 */
[----:B------:R-:W-:Y:S01]  /*2bc0*/  MUFU.TANH R196, R18 ;  /* 0x0000001200c47308 */ /* 0x000fe20000002400 */
[-C--:B-1----:R-:W-:Y:S03]  /*2bd0*/  HMMA.16816.F32 R20, R184, R4.reuse, R20 ;  /* 0x00000004b814723c */ /* 0x082fe60000001814 */
[----:B---3--:R-:W-:Y:S02]  /*2be0*/  MOV R3, R226 ;  /* 0x000000e200037202 */ /* 0x008fe40000000f00 */
[----:B------:R-:W-:Y:S04]  /*2bf0*/  @!P0 FSEL R3, R226, -INF , !P2 ;  /* 0xff800000e2038808 */ /* 0x000fe80005000000 */
[----:B------:R1:W-:Y:S01]  /*2c00*/  MUFU.TANH R202, R12 ;  /* 0x0000000c00ca7308 */ /* 0x0003e20000002400 */
        /* <DEDUP_REMOVED lines=13> */
[----:B------:R3:W-:Y:S01]  /*2ce0*/  MUFU.EX2 R50, R5 ;  /* 0x0000000500327308 */ /* 0x0007e20000000800 */
[----:B-1----:R-:W-:Y:S01]  /*2cf0*/  MOV R12, 0x8 ;  /* 0x00000008000c7802 */ /* 0x002fe20000000f00 */
[----:B----4-:R-:W-:Y:S01]  /*2d00*/  IMAD.MOV.U32 R187, RZ, RZ, R16 ;  /* 0x000000ffffbb7224 */ /* 0x010fe200078e0010 */
[----:B------:R-:W-:Y:S01]  /*2d10*/  MOV R6, R228 ;  /* 0x000000e400067202 */ /* 0x000fe20000000f00 */
[----:B------:R-:W-:Y:S01]  /*2d20*/  FMUL.FTZ R22, R22, UR13 ;  /* 0x0000000d16167c20 */ /* 0x000fe20008410000 */
[----:B------:R-:W-:Y:S01]  /*2d30*/  FMUL.FTZ R23, R23, UR13 ;  /* 0x0000000d17177c20 */ /* 0x000fe20008410000 */
[----:B------:R-:W-:Y:S04]  /*2d40*/  FMUL.FTZ R24, R24, UR13 ;  /* 0x0000000d18187c20 */ /* 0x000fe80008410000 */
[----:B------:R1:W4:Y:S01]  /*2d50*/  MUFU.TANH R227, R15 ;  /* 0x0000000f00e37308 */ /* 0x0003220000002400 */
[----:B---3--:R-:W-:Y:S01]  /*2d60*/  FFMA.FTZ R3, R4, UR12, -R9 ;  /* 0x0000000c04037c23 */ /* 0x008fe20008010809 */
[----:B------:R-:W-:Y:S01]  /*2d70*/  FMUL.FTZ R25, R25, UR13 ;  /* 0x0000000d19197c20 */ /* 0x000fe20008410000 */
[----:B------:R-:W-:Y:S01]  /*2d80*/  FMUL.FTZ R26, R26, UR13 ;  /* 0x0000000d1a1a7c20 */ /* 0x000fe20008410000 */
[----:B------:R-:W-:Y:S01]  /*2d90*/  FMUL.FTZ R28, R28, UR13 ;  /* 0x0000000d1c1c7c20 */ /* 0x000fe20008410000 */
[----:B------:R-:W-:Y:S01]  /*2da0*/  FMUL.FTZ R27, R27, UR13 ;  /* 0x0000000d1b1b7c20 */ /* 0x000fe20008410000 */
[----:B------:R-:W-:Y:S01]  /*2db0*/  FMUL.FTZ R29, R29, UR13 ;  /* 0x0000000d1d1d7c20 */ /* 0x000fe20008410000 */
[----:B------:R-:W-:Y:S03]  /*2dc0*/  FMUL.FTZ R30, R30, UR13 ;  /* 0x0000000d1e1e7c20 */ /* 0x000fe60008410000 */
[----:B------:R3:W-:Y:S01]  /*2dd0*/  MUFU.EX2 R37, R3 ;  /* 0x0000000300257308 */ /* 0x0007e20000000800 */
[----:B------:R-:W-:Y:S01]  /*2de0*/  @!P0 VIADDMNMX R5, R212, R12, UR39, PT ;  /* 0x00000027d4058e46 */ /* 0x000fe2000b80010c */
[----:B------:R-:W-:Y:S01]  /*2df0*/  FMUL.FTZ R32, R32, UR13 ;  /* 0x0000000d20207c20 */ /* 0x000fe20008410000 */
[----:B------:R-:W-:Y:S01]  /*2e00*/  MOV R12, R206 ;  /* 0x000000ce000c7202 */ /* 0x000fe20000000f00 */
[----:B------:R-:W-:Y:S01]  /*2e10*/  FMUL.FTZ R33, R33, UR13 ;  /* 0x0000000d21217c20 */ /* 0x000fe20008410000 */
[----:B------:R-:W-:Y:S01]  /*2e20*/  FMUL.FTZ R34, R34, UR13 ;  /* 0x0000000d22227c20 */ /* 0x000fe20008410000 */
[----:B------:R-:W-:Y:S01]  /*2e30*/  FMUL.FTZ R35, R35, UR13 ;  /* 0x0000000d23237c20 */ /* 0x000fe20008410000 */
[----:B------:R-:W-:Y:S03]  /*2e40*/  FMUL.FTZ R31, R31, UR13 ;  /* 0x0000000d1f1f7c20 */ /* 0x000fe60008410000 */
[----:B------:R3:W-:Y:S01]  /*2e50*/  MUFU.TANH R195, R19 ;  /* 0x0000001300c37308 */ /* 0x0007e20000002400 */
[----:B-1----:R-:W-:Y:S01]  /*2e60*/  MOV R15, R201 ;  /* 0x000000c9000f7202 */ /* 0x002fe20000000f00 */
[----:B----4-:R-:W-:Y:S01]  /*2e70*/  IMAD.MOV.U32 R7, RZ, RZ, R227 ;  /* 0x000000ffff077224 */ /* 0x010fe200078e00e3 */
[----:B------:R-:W-:Y:S07]  /*2e80*/  MOV R186, R204 ;  /* 0x000000cc00ba7202 */ /* 0x000fee0000000f00 */
[----:B------:R1:W-:Y:S01]  /*2e90*/  MUFU.TANH R43, R20 ;  /* 0x00000014002b7308 */ /* 0x0003e20000002400 */
[----:B---3--:R-:W-:Y:S01]  /*2ea0*/  @!P0 VIMNMX R3, PT, PT, R212, UR39, PT ;  /* 0x00000027d4038c48 */ /* 0x008fe2000bfe0100 */
[----:B------:R-:W-:Y:S03]  /*2eb0*/  IMAD.MOV.U32 R212, RZ, RZ, 0x10 ;  /* 0x00000010ffd47424 */ /* 0x000fe600078e00ff */
[-C--:B------:R-:W-:Y:S02]  /*2ec0*/  @!P0 ISETP.GE.AND P2, PT, R0, R3.reuse, PT ;  /* 0x000000030000820c */ /* 0x080fe40003f46270 */
[----:B------:R-:W-:Y:S03]  /*2ed0*/  @!P0 ISETP.GE.AND P6, PT, R2, R3, PT ;  /* 0x000000030200820c */ /* 0x000fe60003fc6270 */
[----:B------:R-:W-:Y:S01]  /*2ee0*/  MUFU.TANH R42, R21 ;  /* 0x00000015002a7308 */ /* 0x000fe20000002400 */
[----:B------:R-:W-:Y:S02]  /*2ef0*/  SHF.L.U32 R19, R222, 0x4, RZ ;  /* 0x00000004de137819 */ /* 0x000fe400000006ff */
[----:B------:R-:W-:Y:S02]  /*2f00*/  @!P0 FSEL R12, R206, -INF , !P6 ;  /* 0xff800000ce0c8808 */ /* 0x000fe40007000000 */
[-C--:B------:R-:W-:Y:S02]  /*2f10*/  @!P0 ISETP.GE.AND P6, PT, R0, R5.reuse, PT ;  /* 0x000000050000820c */ /* 0x080fe40003fc6270 */
[----:B------:R-:W-:Y:S03]  /*2f20*/  LOP3.LUT R19, R19, 0x1c0, RZ, 0xc0, !PT ;  /* 0x000001c013137812 */ /* 0x000fe600078ec0ff */
[----:B------:R-:W-:Y:S01]  /*2f30*/  MUFU.TANH R191, R22 ;  /* 0x0000001600bf7308 */ /* 0x000fe20000002400 */
[----:B-1----:R-:W-:Y:S05]  /*2f40*/  IMAD.SHL.U32 R20, R222, 0x2, RZ ;  /* 0x00000002de147824 */ /* 0x002fea00078e00ff */
[----:B------:R-:W-:Y:S04]  /*2f50*/  LOP3.LUT R19, R19, 0x38, R20, 0xf8, !PT ;  /* 0x0000003813137812 */ /* 0x000fe800078ef814 */
[----:B------:R-:W-:Y:S10]  /*2f60*/  MUFU.TANH R192, R23 ;  /* 0x0000001700c07308 */ /* 0x000ff40000002400 */
        /* <DEDUP_REMOVED lines=17> */
[----:B------:R-:W-:Y:S02]  /*3080*/  @!P0 ISETP.GE.AND P4, PT, R2, R5, PT ;  /* 0x000000050200820c */ /* 0x000fe40003f86270 */
        /* <DEDUP_REMOVED lines=14> */
[C---:B------:R-:W-:Y:S02]  /*3170*/  @!P0 ISETP.GE.AND P4, PT, R13.reuse, R5, PT ;  /* 0x000000050d00820c */ /* 0x040fe40003f86270 */
[-C--:B------:R-:W-:Y:S02]  /*3180*/  @!P0 ISETP.GE.AND P2, PT, R13, R3.reuse, PT ;  /* 0x000000030d00820c */ /* 0x080fe40003f46270 */
[----:B------:R-:W-:Y:S05]  /*3190*/  @!P0 FSEL R6, R228, -INF , !P4 ;  /* 0xff800000e4068808 */ /* 0x000fea0006000000 */
[--C-:B------:R-:W-:Y:S04]  /*31a0*/  FFMA.FTZ R6, R6, UR12, -R2.reuse ;  /* 0x0000000c06067c23 */ /* 0x100fe80008010802 */
[----:B------:R-:W-:Y:S01]  /*31b0*/  MUFU.EX2 R252, R6 ;  /* 0x0000000600fc7308 */ /* 0x000fe20000000800 */
[----:B-1----:R-:W-:Y:S01]  /*31c0*/  FFMA.FTZ R12, R14, UR12, -R2 ;  /* 0x0000000c0e0c7c23 */ /* 0x002fe20008010802 */
[----:B--2---:R-:W-:Y:S01]  /*31d0*/  STL [R1+0x4], R17 ;  /* 0x0000041101007387 */ /* 0x004fe20000100800 */
[----:B------:R-:W-:Y:S02]  /*31e0*/  MOV R14, R202 ;  /* 0x000000ca000e7202 */ /* 0x000fe40000000f00 */
[----:B------:R-:W-:Y:S05]  /*31f0*/  @!P0 FSEL R14, R202, -INF , !P2 ;  /* 0xff800000ca0e8808 */ /* 0x000fea0005000000 */
[----:B------:R-:W1:Y:S01]  /*3200*/  MUFU.EX2 R18, R12 ;  /* 0x0000000c00127308 */ /* 0x000e620000000800 */
[--C-:B------:R-:W-:Y:S09]  /*3210*/  FFMA.FTZ R14, R14, UR12, -R4.reuse ;  /* 0x0000000c0e0e7c23 */ /* 0x100ff20008010804 */
[----:B------:R2:W-:Y:S01]  /*3220*/  MUFU.EX2 R246, R14 ;  /* 0x0000000e00f67308 */ /* 0x0005e20000000800 */
[----:B-1----:R-:W-:Y:S01]  /*3230*/  STL [R1], R18 ;  /* 0x0000001201007387 */ /* 0x002fe20000100800 */
[----:B------:R-:W-:Y:S03]  /*3240*/  @!P0 VIADD R12, R0, 0x9 ;  /* 0x00000009000c8836 */ /* 0x000fe60000000000 */
[----:B------:R-:W3:Y:S02]  /*3250*/  LDL R16, [R1+0x38] ;  /* 0x0000380001107983 */ /* 0x000ee40000100800 */
[C---:B------:R-:W-:Y:S04]  /*3260*/  @!P0 ISETP.GE.AND P2, PT, R12.reuse, R3, PT ;  /* 0x000000030c00820c */ /* 0x040fe80003f46270 */
[----:B------:R-:W-:Y:S02]  /*3270*/  @!P0 FSEL R15, R201, -INF , !P2 ;  /* 0xff800000c90f8808 */ /* 0x000fe40005000000 */
[----:B------:R-:W-:Y:S03]  /*3280*/  @!P0 ISETP.GE.AND P2, PT, R12, R5, PT ;  /* 0x000000050c00820c */ /* 0x000fe60003f46270 */
[----:B--2---:R-:W-:Y:S01]  /*3290*/  FFMA.FTZ R14, R15, UR12, -R4 ;  /* 0x0000000c0f0e7c23 */ /* 0x004fe20008010804 */
[----:B------:R-:W-:Y:S02]  /*32a0*/  @!P0 FSEL R7, R227, -INF , !P2 ;  /* 0xff800000e3078808 */ /* 0x000fe40005000000 */
[----:B------:R-:W-:Y:S01]  /*32b0*/  @!P0 ISETP.GE.AND P2, PT, R13, R8, PT ;  /* 0x000000080d00820c */ /* 0x000fe20003f46270 */
[----:B------:R1:W-:Y:S02]  /*32c0*/  MUFU.EX2 R245, R14 ;  /* 0x0000000e00f57308 */ /* 0x0003e40000000800 */
[----:B------:R-:W-:Y:S01]  /*32d0*/  FFMA.FTZ R6, R7, UR12, -R2 ;  /* 0x0000000c07067c23 */ /* 0x000fe20008010802 */
[----:B------:R-:W-:Y:S07]  /*32e0*/  IMAD.MOV.U32 R7, RZ, RZ, R45 ;  /* 0x000000ffff077224 */ /* 0x000fee00078e002d */
[----:B------:R2:W-:Y:S01]  /*32f0*/  MUFU.EX2 R251, R6 ;  /* 0x0000000600fb7308 */ /* 0x0005e20000000800 */
[----:B-1----:R-:W-:Y:S01]  /*3300*/  IMAD.MOV.U32 R14, RZ, RZ, R42 ;  /* 0x000000ffff0e7224 */ /* 0x002fe200078e002a */
[----:B--2---:R-:W-:Y:S02]  /*3310*/  MOV R6, R48 ;  /* 0x0000003000067202 */ /* 0x004fe40000000f00 */
[----:B------:R-:W-:Y:S02]  /*3320*/  @!P0 FSEL R6, R48, -INF , !P2 ;  /* 0xff80000030068808 */ /* 0x000fe40005000000 */
[----:B------:R-:W-:Y:S03]  /*3330*/  @!P0 ISETP.GE.AND P2, PT, R12, R8, PT ;  /* 0x000000080c00820c */ /* 0x000fe60003f46270 */
[--C-:B------:R-:W-:Y:S01]  /*3340*/  FFMA.FTZ R6, R6, UR12, -R10.reuse ;  /* 0x0000000c06067c23 */ /* 0x100fe2000801080a */
[----:B------:R-:W-:Y:S02]  /*3350*/  @!P0 FSEL R7, R45, -INF , !P2 ;  /* 0xff8000002d078808 */ /* 0x000fe40005000000 */
[-C--:B------:R-:W-:Y:S01]  /*3360*/  @!P0 ISETP.GE.AND P2, PT, R13, R11.reuse, PT ;  /* 0x0000000b0d00820c */ /* 0x080fe20003f46270 */
[----:B------:R1:W-:Y:S01]  /*3370*/  MUFU.EX2 R49, R6 ;  /* 0x0000000600317308 */ /* 0x0003e20000000800 */
[----:B------:R-:W-:Y:S02]  /*3380*/  IMAD.MOV.U32 R13, RZ, RZ, R43 ;  /* 0x000000ffff0d7224 */ /* 0x000fe400078e002b */
[--C-:B------:R-:W-:Y:S07]  /*3390*/  FFMA.FTZ R7, R7, UR12, -R10.reuse ;  /* 0x0000000c07077c23 */ /* 0x100fee000801080a */
[----:B------:R2:W4:Y:S01]  /*33a0*/  MUFU.EX2 R47, R7 ;  /* 0x00000007002f7308 */ /* 0x0005220000000800 */
[----:B-1----:R-:W-:Y:S02]  /*33b0*/  MOV R6, R196 ;  /* 0x000000c400067202 */ /* 0x002fe40000000f00 */
[----:B------:R-:W-:Y:S02]  /*33c0*/  @!P0 FSEL R6, R196, -INF , !P2 ;  /* 0xff800000c4068808 */ /* 0x000fe40005000000 */
[-C--:B------:R-:W-:Y:S01]  /*33d0*/  @!P0 ISETP.GE.AND P2, PT, R12, R11.reuse, PT ;  /* 0x0000000b0c00820c */ /* 0x080fe20003f46270 */
[----:B------:R-:W-:Y:S02]  /*33e0*/  IMAD.MOV.U32 R12, RZ, RZ, R195 ;  /* 0x000000ffff0c7224 */ /* 0x000fe400078e00c3 */
[--C-:B------:R-:W-:Y:S01]  /*33f0*/  FFMA.FTZ R6, R6, UR12, -R9.reuse ;  /* 0x0000000c06067c23 */ /* 0x100fe20008010809 */
[----:B------:R-:W-:Y:S02]  /*3400*/  @!P0 FSEL R12, R195, -INF , !P2 ;  /* 0xff800000c30c8808 */ /* 0x000fe40005000000 */
[----:B--2---:R-:W-:Y:S01]  /*3410*/  @!P0 IADD3 R7, PT, PT, R0, 0x10, RZ ;  /* 0x0000001000078810 */ /* 0x004fe20007ffe0ff */
[----:B------:R1:W-:Y:S02]  /*3420*/  MUFU.EX2 R236, R6 ;  /* 0x0000000600ec7308 */ /* 0x0003e40000000800 */
[--C-:B------:R-:W-:Y:S01]  /*3430*/  FFMA.FTZ R12, R12, UR12, -R9.reuse ;  /* 0x0000000c0c0c7c23 */ /* 0x100fe20008010809 */
[-C--:B------:R-:W-:Y:S04]  /*3440*/  @!P0 ISETP.GE.AND P2, PT, R7, R8.reuse, PT ;  /* 0x000000080700820c */ /* 0x080fe80003f46270 */
[----:B------:R-:W-:Y:S03]  /*3450*/  @!P0 FSEL R13, R43, -INF , !P2 ;  /* 0xff8000002b0d8808 */ /* 0x000fe60005000000 */
[----:B------:R2:W4:Y:S01]  /*3460*/  MUFU.EX2 R235, R12 ;  /* 0x0000000c00eb7308 */ /* 0x0005220000000800 */
[----:B-1----:R-:W-:Y:S04]  /*3470*/  @!P0 IADD3 R6, PT, PT, R0, 0x11, RZ ;  /* 0x0000001100068810 */ /* 0x002fe80007ffe0ff */
[----:B------:R-:W-:Y:S01]  /*3480*/  @!P0 ISETP.GE.AND P2, PT, R6, R8, PT ;  /* 0x000000080600820c */ /* 0x000fe20003f46270 */
[--C-:B--2---:R-:W-:Y:S03]  /*3490*/  FFMA.FTZ R12, R13, UR12, -R10.reuse ;  /* 0x0000000c0d0c7c23 */ /* 0x104fe6000801080a */
[----:B------:R-:W-:Y:S02]  /*34a0*/  @!P0 FSEL R14, R42, -INF , !P2 ;  /* 0xff8000002a0e8808 */ /* 0x000fe40005000000 */
[----:B------:R-:W-:Y:S01]  /*34b0*/  @!P0 ISETP.GE.AND P2, PT, R7, R11, PT ;  /* 0x0000000b0700820c */ /* 0x000fe20003f46270 */
[----:B------:R1:W-:Y:S02]  /*34c0*/  MUFU.EX2 R46, R12 ;  /* 0x0000000c002e7308 */ /* 0x0003e40000000800 */
[----:B------:R-:W-:Y:S08]  /*34d0*/  FFMA.FTZ R13, R14, UR12, -R10 ;  /* 0x0000000c0e0d7c23 */ /* 0x000ff0000801080a */
[----:B------:R2:W4:Y:S01]  /*34e0*/  MUFU.EX2 R44, R13 ;  /* 0x0000000d002c7308 */ /* 0x0005220000000800 */
[----:B-1----:R-:W-:Y:S02]  /*34f0*/  MOV R12, R191 ;  /* 0x000000bf000c7202 */ /* 0x002fe40000000f00 */
[----:B------:R-:W-:Y:S02]  /*3500*/  @!P0 FSEL R12, R191, -INF , !P2 ;  /* 0xff800000bf0c8808 */ /* 0x000fe40005000000 */
[----:B------:R-:W-:Y:S03]  /*3510*/  @!P0 ISETP.GE.AND P2, PT, R6, R11, PT ;  /* 0x0000000b0600820c */ /* 0x000fe60003f46270 */
[--C-:B------:R-:W-:Y:S01]  /*3520*/  FFMA.FTZ R12, R12, UR12, -R9.reuse ;  /* 0x0000000c0c0c7c23 */ /* 0x100fe20008010809 */
[----:B--2---:R-:W-:Y:S01]  /*3530*/  IMAD.MOV.U32 R13, RZ, RZ, R192 ;  /* 0x000000ffff0d7224 */ /* 0x004fe200078e00c0 */
[----:B------:R-:W-:Y:S02]  /*3540*/  @!P0 FSEL R13, R192, -INF , !P2 ;  /* 0xff800000c00d8808 */ /* 0x000fe40005000000 */
[----:B------:R1:W-:Y:S01]  /*3550*/  MUFU.EX2 R233, R12 ;  /* 0x0000000c00e97308 */ /* 0x0003e20000000800 */
[-C--:B------:R-:W-:Y:S02]  /*3560*/  @!P0 ISETP.GE.AND P2, PT, R7, R3.reuse, PT ;  /* 0x000000030700820c */ /* 0x080fe40003f46270 */
[----:B------:R-:W-:Y:S07]  /*3570*/  FFMA.FTZ R13, R13, UR12, -R9 ;  /* 0x0000000c0d0d7c23 */ /* 0x000fee0008010809 */
[----:B------:R2:W-:Y:S01]  /*3580*/  MUFU.EX2 R234, R13 ;  /* 0x0000000d00ea7308 */ /* 0x0005e20000000800 */
[----:B-1----:R-:W-:Y:S02]  /*3590*/  MOV R12, R198 ;  /* 0x000000c6000c7202 */ /* 0x002fe40000000f00 */
[----:B------:R-:W-:Y:S02]  /*35a0*/  @!P0 FSEL R12, R198, -INF , !P2 ;  /* 0xff800000c60c8808 */ /* 0x000fe40005000000 */
[----:B------:R-:W-:Y:S03]  /*35b0*/  @!P0 ISETP.GE.AND P2, PT, R6, R3, PT ;  /* 0x000000030600820c */ /* 0x000fe60003f46270 */
[----:B------:R-:W-:Y:S01]  /*35c0*/  FFMA.FTZ R12, R12, UR12, -R4 ;  /* 0x0000000c0c0c7c23 */ /* 0x000fe20008010804 */
[----:B--2---:R-:W-:Y:S01]  /*35d0*/  IMAD.MOV.U32 R13, RZ, RZ, R197 ;  /* 0x000000ffff0d7224 */ /* 0x004fe200078e00c5 */
[----:B------:R-:W-:Y:S02]  /*35e0*/  @!P0 FSEL R13, R197, -INF , !P2 ;  /* 0xff800000c50d8808 */ /* 0x000fe40005000000 */
[----:B------:R1:W-:Y:S01]  /*35f0*/  MUFU.EX2 R241, R12 ;  /* 0x0000000c00f17308 */ /* 0x0003e20000000800 */
[----:B------:R-:W-:Y:S02]  /*3600*/  @!P0 ISETP.GE.AND P2, PT, R7, R5, PT ;  /* 0x000000050700820c */ /* 0x000fe40003f46270 */
[----:B------:R-:W-:Y:S02]  /*3610*/  MOV R7, R205 ;  /* 0x000000cd00077202 */ /* 0x000fe40000000f00 */
[----:B------:R-:W-:Y:S02]  /*3620*/  @!P0 FSEL R7, R205, -INF , !P2 ;  /* 0xff800000cd078808 */ /* 0x000fe40005000000 */
[----:B------:R-:W-:Y:S02]  /*3630*/  @!P0 ISETP.GE.AND P2, PT, R6, R5, PT ;  /* 0x000000050600820c */ /* 0x000fe40003f46270 */
[C---:B------:R-:W-:Y:S01]  /*3640*/  @!P0 IADD3 R6, PT, PT, R0.reuse, 0x18, RZ ;  /* 0x0000001800068810 */ /* 0x040fe20007ffe0ff */
[----:B------:R-:W-:Y:S01]  /*3650*/  FFMA.FTZ R7, R7, UR12, -R2 ;  /* 0x0000000c07077c23 */ /* 0x000fe20008010802 */
[----:B------:R-:W-:Y:S02]  /*3660*/  @!P0 VIADD R0, R0, 0x19 ;  /* 0x0000001900008836 */ /* 0x000fe40000000000 */
[CC--:B------:R-:W-:Y:S01]  /*3670*/  @!P0 ISETP.GE.AND P4, PT, R6.reuse, R3.reuse, PT ;  /* 0x000000030600820c */ /* 0x0c0fe20003f86270 */
[----:B------:R2:W-:Y:S01]  /*3680*/  MUFU.EX2 R248, R7 ;  /* 0x0000000700f87308 */ /* 0x0005e20000000800 */
[----:B------:R-:W-:Y:S01]  /*3690*/  @!P0 ISETP.GE.AND P6, PT, R6, R8, PT ;  /* 0x000000080600820c */ /* 0x000fe20003fc6270 */
[--C-:B-1----:R-:W-:Y:S08]  /*36a0*/  FFMA.FTZ R12, R13, UR12, -R4.reuse ;  /* 0x0000000c0d0c7c23 */ /* 0x102ff00008010804 */
[----:B------:R1:W4:Y:S01]  /*36b0*/  MUFU.EX2 R239, R12 ;  /* 0x0000000c00ef7308 */ /* 0x0003220000000800 */
[----:B--2---:R-:W-:Y:S02]  /*36c0*/  MOV R7, R194 ;  /* 0x000000c200077202 */ /* 0x004fe40000000f00 */
[----:B------:R-:W-:Y:S02]  /*36d0*/  @!P0 FSEL R7, R194, -INF , !P4 ;  /* 0xff800000c2078808 */ /* 0x000fe40006000000 */
[C---:B------:R-:W-:Y:S03]  /*36e0*/  @!P0 ISETP.GE.AND P4, PT, R0.reuse, R8, PT ;  /* 0x000000080000820c */ /* 0x040fe60003f86270 */
[----:B------:R-:W-:Y:S01]  /*36f0*/  FFMA.FTZ R8, R7, UR12, -R4 ;  /* 0x0000000c07087c23 */ /* 0x000fe20008010804 */
[----:B-1----:R-:W-:Y:S01]  /*3700*/  IMAD.MOV.U32 R12, RZ, RZ, R203 ;  /* 0x000000ffff0c7224 */ /* 0x002fe200078e00cb */
[----:B------:R-:W-:Y:S02]  /*3710*/  @!P0 FSEL R12, R203, -INF , !P2 ;  /* 0xff800000cb0c8808 */ /* 0x000fe40005000000 */
[----:B------:R-:W-:Y:S01]  /*3720*/  @!P0 ISETP.GE.AND P2, PT, R0, R3, PT ;  /* 0x000000030000820c */ /* 0x000fe20003f46270 */
[----:B------:R-:W-:Y:S01]  /*3730*/  IMAD.MOV.U32 R3, RZ, RZ, R193 ;  /* 0x000000ffff037224 */ /* 0x000fe200078e00c1 */
[----:B------:R1:W-:Y:S01]  /*3740*/  MUFU.EX2 R238, R8 ;  /* 0x0000000800ee7308 */ /* 0x0003e20000000800 */
[----:B------:R-:W-:Y:S01]  /*3750*/  MOV R7, R41 ;  /* 0x0000002900077202 */ /* 0x000fe20000000f00 */
[----:B------:R-:W-:Y:S01]  /*3760*/  FFMA.FTZ R12, R12, UR12, -R2 ;  /* 0x0000000c0c0c7c23 */ /* 0x000fe20008010802 */
[----:B------:R-:W-:Y:S02]  /*3770*/  @!P0 FSEL R3, R193, -INF , !P2 ;  /* 0xff800000c1038808 */ /* 0x000fe40005000000 */
[----:B------:R-:W-:Y:S02]  /*3780*/  @!P0 FSEL R7, R41, -INF , !P6 ;  /* 0xff80000029078808 */ /* 0x000fe40007000000 */
[-C--:B------:R-:W-:Y:S01]  /*3790*/  @!P0 ISETP.GE.AND P2, PT, R6, R11.reuse, PT ;  /* 0x0000000b0600820c */ /* 0x080fe20003f46270 */
[----:B------:R-:W-:Y:S01]  /*37a0*/  FFMA.FTZ R4, R3, UR12, -R4 ;  /* 0x0000000c03047c23 */ /* 0x000fe20008010804 */
[----:B------:R-:W-:Y:S01]  /*37b0*/  IMAD.MOV.U32 R3, RZ, RZ, R36 ;  /* 0x000000ffff037224 */ /* 0x000fe200078e0024 */
[----:B------:R-:W-:Y:S01]  /*37c0*/  @!P0 FSEL R3, R36, -INF , !P4 ;  /* 0xff80000024038808 */ /* 0x000fe20006000000 */
[----:B------:R-:W-:Y:S01]  /*37d0*/  MUFU.EX2 R247, R12 ;  /* 0x0000000c00f77308 */ /* 0x000fe20000000800 */
[----:B------:R-:W-:Y:S01]  /*37e0*/  @!P0 ISETP.GE.AND P6, PT, R0, R11, PT ;  /* 0x0000000b0000820c */ /* 0x000fe20003fc6270 */
[----:B------:R-:W-:Y:S01]  /*37f0*/  IMAD.SHL.U32 R11, R222, 0x20, RZ ;  /* 0x00000020de0b7824 */ /* 0x000fe200078e00ff */
[----:B------:R-:W-:Y:S01]  /*3800*/  @!P0 ISETP.GE.AND P4, PT, R6, R5, PT ;  /* 0x000000050600820c */ /* 0x000fe20003f86270 */
[----:B------:R-:W-:Y:S01]  /*3810*/  IMAD.MOV.U32 R6, RZ, RZ, R199 ;  /* 0x000000ffff067224 */ /* 0x000fe200078e00c7 */
[----:B-1----:R-:W-:Y:S05]  /*3820*/  LOP3.LUT R8, R211, 0x20, RZ, 0xc0, !PT ;  /* 0x00000020d3087812 */ /* 0x002fea00078ec0ff */
[----:B------:R1:W-:Y:S01]  /*3830*/  MUFU.EX2 R237, R4 ;  /* 0x0000000400ed7308 */ /* 0x0003e20000000800 */
[----:B------:R-:W-:Y:S01]  /*3840*/  LOP3.LUT R11, R11, 0x7a00, RZ, 0xc0, !PT ;  /* 0x00007a000b0b7812 */ /* 0x000fe200078ec0ff */
[--C-:B-1----:R-:W-:Y:S01]  /*3850*/  FFMA.FTZ R4, R7, UR12, -R10.reuse ;  /* 0x0000000c07047c23 */ /* 0x102fe2000801080a */
[----:B------:R-:W-:Y:S01]  /*3860*/  FFMA.FTZ R10, R3, UR12, -R10 ;  /* 0x0000000c030a7c23 */ /* 0x000fe2000801080a */
[----:B------:R-:W-:Y:S06]  /*3870*/  F2FP.F16.F32.PACK_AB R3, R50, R187 ;  /* 0x000000bb3203723e */ /* 0x000fec00000000ff */
[----:B------:R1:W-:Y:S01]  /*3880*/  MUFU.EX2 R40, R4 ;  /* 0x0000000400287308 */ /* 0x0003e20000000800 */
[----:B------:R-:W-:Y:S09]  /*3890*/  F2FP.F16.F32.PACK_AB R7, R249, R250 ;  /* 0x000000faf907723e */ /* 0x000ff200000000ff */
[----:B------:R-:W-:Y:S01]  /*38a0*/  MUFU.EX2 R39, R10 ;  /* 0x0000000a00277308 */ /* 0x000fe20000000800 */
[----:B-1----:R-:W-:Y:S01]  /*38b0*/  IMAD.MOV.U32 R4, RZ, RZ, R189 ;  /* 0x000000ffff047224 */ /* 0x002fe200078e00bd */
[----:B------:R-:W-:Y:S02]  /*38c0*/  @!P0 FSEL R4, R189, -INF , !P6 ;  /* 0xff800000bd048808 */ /* 0x000fe40007000000 */
[----:B---3--:R-:W-:Y:S02]  /*38d0*/  LOP3.LUT R185, R16, R19, R8, 0xf6, !PT ;  /* 0x0000001310b97212 */ /* 0x008fe400078ef608 */
[----:B------:R-:W-:Y:S02]  /*38e0*/  MOV R8, R190 ;  /* 0x000000be00087202 */ /* 0x000fe40000000f00 */
[----:B------:R-:W-:Y:S02]  /*38f0*/  LEA R185, R185, UR4, 0x1 ;  /* 0x00000004b9b97c11 */ /* 0x000fe4000f8e08ff */
[----:B------:R-:W-:Y:S02]  /*3900*/  @!P0 FSEL R8, R190, -INF , !P2 ;  /* 0xff800000be088808 */ /* 0x000fe40005000000 */
[----:B------:R-:W-:Y:S01]  /*3910*/  @!P0 ISETP.GE.AND P2, PT, R0, R5, PT ;  /* 0x000000050000820c */ /* 0x000fe20003f46270 */
[----:B------:R1:W-:Y:S01]  /*3920*/  STS [R185+0x20000], R3 ;  /* 0x02000003b9007388 */ /* 0x0003e20000000800 */
[----:B------:R-:W-:Y:S01]  /*3930*/  F2FP.F16.F32.PACK_AB R0, R37, R38 ;  /* 0x000000262500723e */ /* 0x000fe200000000ff */
[C---:B------:R-:W-:Y:S01]  /*3940*/  VIADD R5, R185.reuse, 0x20000 ;  /* 0x00020000b9057836 */ /* 0x040fe20000000000 */
[----:B------:R-:W-:Y:S02]  /*3950*/  SEL R16, R212, 0xfffffff0, !P3 ;  /* 0xfffffff0d4107807 */ /* 0x000fe40005800000 */
[----:B------:R-:W-:Y:S01]  /*3960*/  IADD3 R188, PT, PT, R185, 0x20020, RZ ;  /* 0x00020020b9bc7810 */ /* 0x000fe20007ffe0ff */
[----:B------:R2:W-:Y:S01]  /*3970*/  STS [R185+0x20400], R0 ;  /* 0x02040000b9007388 */ /* 0x0005e20000000800 */
[----:B------:R-:W-:Y:S02]  /*3980*/  @P1 IADD3 R188, PT, PT, R5, -0x20, RZ ;  /* 0xffffffe005bc1810 */ /* 0x000fe40007ffe0ff */
[----:B------:R-:W-:Y:S02]  /*3990*/  MOV R5, R200 ;  /* 0x000000c800057202 */ /* 0x000fe40000000f00 */
[----:B------:R-:W-:Y:S02]  /*39a0*/  @!P0 FSEL R5, R200, -INF , !P4 ;  /* 0xff800000c8058808 */ /* 0x000fe40006000000 */
[----:B------:R-:W-:Y:S01]  /*39b0*/  @!P0 FSEL R6, R199, -INF , !P2 ;  /* 0xff800000c7068808 */ /* 0x000fe20005000000 */
[--C-:B-1----:R-:W-:Y:S01]  /*39c0*/  FFMA.FTZ R3, R8, UR12, -R9.reuse ;  /* 0x0000000c08037c23 */ /* 0x102fe20008010809 */
[----:B------:R-:W-:Y:S01]  /*39d0*/  FFMA.FTZ R9, R4, UR12, -R9 ;  /* 0x0000000c04097c23 */ /* 0x000fe20008010809 */
[----:B----4-:R-:W-:Y:S01]  /*39e0*/  F2FP.F16.F32.PACK_AB R4, R47, R49 ;  /* 0x000000312f04723e */ /* 0x010fe200000000ff */
[--C-:B------:R-:W-:Y:S01]  /*39f0*/  FFMA.FTZ R8, R5, UR12, -R2.reuse ;  /* 0x0000000c05087c23 */ /* 0x100fe20008010802 */
[----:B------:R1:W-:Y:S01]  /*3a00*/  MUFU.EX2 R230, R3 ;  /* 0x0000000300e67308 */ /* 0x0003e20000000800 */
[----:B------:R-:W-:Y:S01]  /*3a10*/  FFMA.FTZ R2, R6, UR12, -R2 ;  /* 0x0000000c06027c23 */ /* 0x000fe20008010802 */
[----:B--2---:R-:W-:Y:S02]  /*3a20*/  IADD3 R0, PT, PT, R185, R16, RZ ;  /* 0x00000010b9007210 */ /* 0x004fe40007ffe0ff */
[----:B------:R-:W-:Y:S02]  /*3a30*/  F2FP.F16.F32.PACK_AB R6, R18, R17 ;  /* 0x000000111206723e */ /* 0x000fe400000000ff */
[----:B------:R-:W-:Y:S01]  /*3a40*/  F2FP.F16.F32.PACK_AB R5, R245, R246 ;  /* 0x000000f6f505723e */ /* 0x000fe200000000ff */
[----:B------:R2:W-:Y:S03]  /*3a50*/  STS [R0+0x20000], R4 ;  /* 0x0200000400007388 */ /* 0x0005e60000000800 */
[----:B------:R3:W4:Y:S10]  /*3a60*/  MUFU.EX2 R229, R9 ;  /* 0x0000000900e57308 */ /* 0x0007340000000800 */
[----:B------:R4:W-:Y:S01]  /*3a70*/  MUFU.EX2 R240, R2 ;  /* 0x0000000200f07308 */ /* 0x0009e20000000800 */
[----:B-1----:R-:W-:Y:S05]  /*3a80*/  F2FP.F16.F32.PACK_AB R3, R235, R236 ;  /* 0x000000eceb03723e */ /* 0x002fea00000000ff */
[----:B------:R1:W-:Y:S04]  /*3a90*/  STS [R0+0x20400], R3 ;  /* 0x0204000300007388 */ /* 0x0003e80000000800 */
[----:B------:R-:W1:Y:S01]  /*3aa0*/  MUFU.EX2 R244, R8 ;  /* 0x0000000800f47308 */ /* 0x000e620000000800 */
[----:B---3--:R-:W-:Y:S01]  /*3ab0*/  IMAD.SHL.U32 R9, R222, 0x8, RZ ;  /* 0x00000008de097824 */ /* 0x008fe200078e00ff */
[----:B------:R-:W-:Y:S04]  /*3ac0*/  STS [R185+0x21000], R7 ;  /* 0x02100007b9007388 */ /* 0x000fe80000000800 */
[----:B------:R-:W-:Y:S01]  /*3ad0*/  STS [R185+0x21400], R6 ;  /* 0x02140006b9007388 */ /* 0x000fe20000000800 */
[----:B------:R-:W-:Y:S02]  /*3ae0*/  LOP3.LUT R212, R9, 0x38, RZ, 0xc0, !PT ;  /* 0x0000003809d47812 */ /* 0x000fe400078ec0ff */
[----:B--2---:R-:W-:Y:S01]  /*3af0*/  F2FP.F16.F32.PACK_AB R4, R251, R252 ;  /* 0x000000fcfb04723e */ /* 0x004fe200000000ff */
[----:B------:R2:W-:Y:S01]  /*3b00*/  STS [R0+0x21000], R5 ;  /* 0x0210000500007388 */ /* 0x0005e20000000800 */
[----:B----4-:R-:W-:Y:S02]  /*3b10*/  IADD3 R2, PT, PT, R16, R188, RZ ;  /* 0x000000bc10027210 */ /* 0x010fe40007ffe0ff */
[----:B------:R-:W-:Y:S01]  /*3b20*/  LOP3.LUT R183, R212, 0x1c0, R221, 0xf8, !PT ;  /* 0x000001c0d4b77812 */ /* 0x000fe200078ef8dd */
[----:B------:R3:W-:Y:S03]  /*3b30*/  STS [R0+0x21400], R4 ;  /* 0x0214000400007388 */ /* 0x0007e60000000800 */
[----:B------:R-:W-:Y:S01]  /*3b40*/  LOP3.LUT R208, R11, R183, R224, 0xf6, !PT ;  /* 0x000000b70bd07212 */ /* 0x000fe200078ef6e0 */
[----:B------:R-:W-:Y:S03]  /*3b50*/  STL [R1+0x10], R9 ;  /* 0x0000100901007387 */ /* 0x000fe60000100800 */
[----:B------:R-:W-:Y:S01]  /*3b60*/  LEA R208, R208, UR4, 0x1 ;  /* 0x00000004d0d07c11 */ /* 0x000fe2000f8e08ff */
[----:B------:R-:W4:Y:S01]  /*3b70*/  LDL R184, [R1+0x14] ;  /* 0x0000140001b87983 */ /* 0x000f220000100800 */
[----:B-1----:R-:W-:Y:S03]  /*3b80*/  F2FP.F16.F32.PACK_AB R3, R44, R46 ;  /* 0x0000002e2c03723e */ /* 0x002fe600000000ff */
[C---:B------:R-:W-:Y:S02]  /*3b90*/  IMAD.IADD R181, R208.reuse, 0x1, R216 ;  /* 0x00000001d0b57824 */ /* 0x040fe400078e02d8 */
[----:B------:R1:W-:Y:S01]  /*3ba0*/  STS [R188], R3 ;  /* 0x00000003bc007388 */ /* 0x0003e20000000800 */
[----:B------:R-:W-:Y:S01]  /*3bb0*/  IMAD.IADD R182, R208, 0x1, R223 ;  /* 0x00000001d0b67824 */ /* 0x000fe200078e02df */
[----:B--2---:R-:W-:Y:S02]  /*3bc0*/  F2FP.F16.F32.PACK_AB R5, R239, R241 ;  /* 0x000000f1ef05723e */ /* 0x004fe400000000ff */
[----:B---3--:R-:W-:Y:S02]  /*3bd0*/  F2FP.F16.F32.PACK_AB R0, R234, R233 ;  /* 0x000000e9ea00723e */ /* 0x008fe400000000ff */
[----:B------:R-:W-:Y:S03]  /*3be0*/  F2FP.F16.F32.PACK_AB R4, R229, R230 ;  /* 0x000000e6e504723e */ /* 0x000fe600000000ff */
[----:B------:R2:W-:Y:S04]  /*3bf0*/  STS [R188+0x400], R0 ;  /* 0x00040000bc007388 */ /* 0x0005e80000000800 */
[----:B------:R3:W-:Y:S01]  /*3c00*/  STS [R2+0x400], R4 ;  /* 0x0004000402007388 */ /* 0x0007e20000000800 */
[----:B-1----:R-:W-:Y:S05]  /*3c10*/  F2FP.F16.F32.PACK_AB R3, R39, R40 ;  /* 0x000000282703723e */ /* 0x002fea00000000ff */
[----:B------:R1:W-:Y:S04]  /*3c20*/  STS [R2], R3 ;  /* 0x0000000302007388 */ /* 0x0003e80000000800 */
[----:B------:R1:W-:Y:S01]  /*3c30*/  STS [R188+0x1000], R5 ;  /* 0x00100005bc007388 */ /* 0x0003e20000000800 */
[----:B--2---:R-:W-:Y:S02]  /*3c40*/  LOP3.LUT R0, R211, 0x8, RZ, 0xc0, !PT ;  /* 0x00000008d3007812 */ /* 0x004fe400078ec0ff */
[----:B---3--:R-:W-:Y:S02]  /*3c50*/  F2FP.F16.F32.PACK_AB R4, R237, R238 ;  /* 0x000000eeed04723e */ /* 0x008fe400000000ff */
[----:B------:R-:W-:Y:S04]  /*3c60*/  LOP3.LUT R0, R220, R183, R0, 0xf6, !PT ;  /* 0x000000b7dc007212 */ /* 0x000fe800078ef600 */
[----:B------:R-:W-:Y:S01]  /*3c70*/  LEA R204, R0, UR4, 0x1 ;  /* 0x0000000400cc7c11 */ /* 0x000fe2000f8e08ff */
[----:B------:R-:W-:Y:S01]  /*3c80*/  IMAD.MOV.U32 R0, RZ, RZ, R169 ;  /* 0x000000ffff007224 */ /* 0x000fe200078e00a9 */
[----:B-1----:R-:W-:Y:S02]  /*3c90*/  F2FP.F16.F32.PACK_AB R3, R240, R244 ;  /* 0x000000f4f003723e */ /* 0x002fe400000000ff */
[C---:B------:R-:W-:Y:S02]  /*3ca0*/  IADD3 R180, PT, PT, R204.reuse, R223, RZ ;  /* 0x000000dfccb47210 */ /* 0x040fe40007ffe0ff */
[----:B------:R-:W-:Y:S05]  /*3cb0*/  F2FP.F16.F32.PACK_AB R5, R247, R248 ;  /* 0x000000f8f705723e */ /* 0x000fea00000000ff */
[----:B------:R-:W-:Y:S04]  /*3cc0*/  STS [R188+0x1400], R5 ;  /* 0x00140005bc007388 */ /* 0x000fe80000000800 */
[----:B------:R-:W-:Y:S04]  /*3cd0*/  STS [R2+0x1000], R4 ;  /* 0x0010000402007388 */ /* 0x000fe80000000800 */
[----:B------:R1:W-:Y:S04]  /*3ce0*/  STS [R2+0x1400], R3 ;  /* 0x0014000302007388 */ /* 0x0003e80000000800 */
[----:B------:R-:W-:Y:S08]  /*3cf0*/  LDSM.16.M88.4 R32, [R204+0x8000] ;  /* 0x00800000cc20783b */ /* 0x000ff00000000200 */
[----:B------:R-:W2:Y:S08]  /*3d00*/  LDSM.16.M88.4 R16, [R208+0x14000] ;  /* 0x01400000d010783b */ /* 0x000eb00000000200 */
[----:B------:R-:W3:Y:S01]  /*3d10*/  LDSM.16.M88.4 R28, [R204+0x9000] ;  /* 0x00900000cc1c783b */ /* 0x000ee20000000200 */
[----:B-1----:R-:W-:Y:S02]  /*3d20*/  IADD3 R3, PT, PT, R204, R216, RZ ;  /* 0x000000d8cc037210 */ /* 0x002fe40007ffe0ff */
[C---:B------:R-:W-:Y:S05]  /*3d30*/  IADD3 R2, PT, PT, R216.reuse, R182, RZ ;  /* 0x000000b6d8027210 */ /* 0x040fea0007ffe0ff */
[----:B------:R-:W1:Y:S08]  /*3d40*/  LDSM.16.M88.4 R164, [R208+0x14800] ;  /* 0x01480000d0a4783b */ /* 0x000e700000000200 */
[----:B------:R-:W-:Y:S08]  /*3d50*/  LDSM.16.M88.4 R168, [R3+0x8000] ;  /* 0x0080000003a8783b */ /* 0x000ff00000000200 */
[----:B------:R-:W1:Y:S01]  /*3d60*/  LDSM.16.M88.4 R172, [R181+0x14000] ;  /* 0x01400000b5ac783b */ /* 0x000e620000000200 */
        /* <DEDUP_REMOVED lines=10> */
[-C--:B------:R-:W-:Y:S08]  /*3e10*/  HMMA.16816.F32 R4, R168, R172.reuse, R4 ;  /* 0x000000aca804723c */ /* 0x080ff00000001804 */
        /* <DEDUP_REMOVED lines=12> */
[C---:B--2---:R-:W-:Y:S04]  /*3ee0*/  HMMA.16816.F32 R8, R164.reuse, R176, R8 ;  /* 0x000000b0a408723c */ /* 0x044fe80000001808 */
[----:B------:R-:W-:Y:S01]  /*3ef0*/  MOV R177, R0 ;  /* 0x0000000000b17202 */ /* 0x000fe20000000f00 */
[----:B------:R-:W-:Y:S03]  /*3f00*/  IMAD.IADD R0, R216, 0x1, R180 ;  /* 0x00000001d8007824 */ /* 0x000fe600078e02b4 */
[-C--:B------:R-:W-:Y:S08]  /*3f10*/  HMMA.16816.F32 R12, R164, R178.reuse, R12 ;  /* 0x000000b2a40c723c */ /* 0x080ff0000000180c */
[C---:B------:R-:W-:Y:S08]  /*3f20*/  HMMA.16816.F32 R16, R172.reuse, R178, R16 ;  /* 0x000000b2ac10723c */ /* 0x040ff00000001810 */
        /* <DEDUP_REMOVED lines=30> */
[----:B------:R2:W3:Y:S02]  /*4110*/  LDSM.16.M88.4 R172, [R3+0xb000] ;  /* 0x00b0000003ac783b */ /* 0x0004e40000000200 */
[----:B--2---:R-:W-:Y:S06]  /*4120*/  IMAD.MOV.U32 R3, RZ, RZ, R177 ;  /* 0x000000ffff037224 */ /* 0x004fec00078e00b1 */
[----:B------:R2:W4:Y:S01]  /*4130*/  LDSM.16.M88.4 R176, [R181+0x18800] ;  /* 0x01880000b5b0783b */ /* 0x0005220000000200 */
[-C--:B-1----:R-:W-:Y:S08]  /*4140*/  HMMA.16816.F32 R4, R168, R164.reuse, R4 ;  /* 0x000000a4a804723c */ /* 0x082ff00000001804 */
[C---:B---3--:R-:W-:Y:S01]  /*4150*/  HMMA.16816.F32 R8, R172.reuse, R164, R8 ;  /* 0x000000a4ac08723c */ /* 0x048fe20000001808 */
[----:B------:R-:W-:Y:S02]  /*4160*/  IMAD.U32 R164, RZ, RZ, UR18 ;  /* 0x00000012ffa47e24 */ /* 0x000fe4000f8e00ff */
[----:B------:R-:W-:Y:S05]  /*4170*/  IMAD.U32 R165, RZ, RZ, UR5 ;  /* 0x00000005ffa57e24 */ /* 0x000fea000f8e00ff */
[-C--:B------:R-:W-:Y:S03]  /*4180*/  HMMA.16816.F32 R12, R172, R166.reuse, R12 ;  /* 0x000000a6ac0c723c */ /* 0x080fe6000000180c */
[----:B--2---:R-:W-:Y:S02]  /*4190*/  MOV R181, R186 ;  /* 0x000000ba00b57202 */ /* 0x004fe40000000f00 */
[C---:B----4-:R-:W-:Y:S03]  /*41a0*/  LEA R186, P0, R184.reuse, R164, 0x2 ;  /* 0x000000a4b8ba7211 */ /* 0x050fe600078010ff */
[C---:B------:R-:W-:Y:S04]  /*41b0*/  HMMA.16816.F32 R16, R168.reuse, R166, R16 ;  /* 0x000000a6a810723c */ /* 0x040fe80000001810 */
[----:B------:R-:W-:Y:S02]  /*41c0*/  MOV R167, R187 ;  /* 0x000000bb00a77202 */ /* 0x000fe40000000f00 */
[----:B------:R-:W-:Y:S02]  /*41d0*/  LEA.HI.X R187, R184, R165, RZ, 0x2, P0 ;  /* 0x000000a5b8bb7211 */ /* 0x000fe400000f14ff */
[-C--:B------:R-:W-:Y:S03]  /*41e0*/  HMMA.16816.F32 R20, R168, R176.reuse, R20 ;  /* 0x000000b0a814723c */ /* 0x080fe60000001814 */
[----:B------:R-:W2:Y:S05]  /*41f0*/  LDG.E R184, desc[UR30][R186.64] ;  /* 0x0000001ebab87981 */ /* 0x000eaa000c1e1900 */
[C---:B------:R-:W-:Y:S04]  /*4200*/  HMMA.16816.F32 R24, R172.reuse, R176, R24 ;  /* 0x000000b0ac18723c */ /* 0x040fe80000001818 */
[----:B------:R-:W-:Y:S01]  /*4210*/  IMAD.MOV.U32 R177, RZ, RZ, R181 ;  /* 0x000000ffffb17224 */ /* 0x000fe200078e00b5 */
[----:B------:R-:W-:Y:S01]  /*4220*/  MOV R176, R167 ;  /* 0x000000a700b07202 */ /* 0x000fe20000000f00 */
[----:B------:R-:W3:Y:S02]  /*4230*/  LDG.E R181, desc[UR30][R186.64+0x20] ;  /* 0x0000201ebab57981 */ /* 0x000ee4000c1e1900 */
[-C--:B------:R-:W-:Y:S02]  /*4240*/  HMMA.16816.F32 R28, R172, R178.reuse, R28 ;  /* 0x000000b2ac1c723c */ /* 0x080fe4000000181c */
[----:B------:R-:W-:Y:S06]  /*4250*/  LDSM.16.M88.4 R164, [R180+0xa000] ;  /* 0x00a00000b4a4783b */ /* 0x000fec0000000200 */
[----:B------:R-:W-:Y:S02]  /*4260*/  HMMA.16816.F32 R32, R168, R178, R32 ;  /* 0x000000b2a820723c */ /* 0x000fe40000001820 */
[----:B------:R-:W1:Y:S02]  /*4270*/  LDSM.16.M88.4 R168, [R182+0x18000] ;  /* 0x01800000b6a8783b */ /* 0x000e640000000200 */
[----:B------:R-:W-:Y:S06]  /*4280*/  MOV R179, R3 ;  /* 0x0000000300b37202 */ /* 0x000fec0000000f00 */
[----:B------:R4:W1:Y:S08]  /*4290*/  LDSM.16.M88.4 R172, [R180+0xb000] ;  /* 0x00b00000b4ac783b */ /* 0x0008700000000200 */
[----:B------:R-:W5:Y:S04]  /*42a0*/  LDG.E R3, desc[UR30][R186.64+0xa0] ;  /* 0x0000a01eba037981 */ /* 0x000f68000c1e1900 */
[----:B----4-:R4:W5:Y:S01]  /*42b0*/  LDG.E R180, desc[UR30][R186.64+0x80] ;  /* 0x0000801ebab47981 */ /* 0x010962000c1e1900 */
[-C--:B-1----:R-:W-:Y:S08]  /*42c0*/  HMMA.16816.F32 R4, R164, R168.reuse, R4 ;  /* 0x000000a8a404723c */ /* 0x082ff00000001804 */
[C---:B------:R-:W-:Y:S08]  /*42d0*/  HMMA.16816.F32 R8, R172.reuse, R168, R8 ;  /* 0x000000a8ac08723c */ /* 0x040ff00000001808 */
[-C--:B------:R-:W-:Y:S03]  /*42e0*/  HMMA.16816.F32 R12, R172, R170.reuse, R12 ;  /* 0x000000aaac0c723c */ /* 0x080fe6000000180c */
[----:B----4-:R-:W-:Y:S01]  /*42f0*/  IMAD.MOV.U32 R186, RZ, RZ, R179 ;  /* 0x000000ffffba7224 */ /* 0x010fe200078e00b3 */
[----:B------:R-:W-:Y:S04]  /*4300*/  MOV R187, R176 ;  /* 0x000000b000bb7202 */ /* 0x000fe80000000f00 */
[C---:B------:R-:W-:Y:S01]  /*4310*/  HMMA.16816.F32 R16, R164.reuse, R170, R16 ;  /* 0x000000aaa410723c */ /* 0x040fe20000001810 */
[----:B------:R1:W4:Y:S03]  /*4320*/  LDSM.16.M88.4 R168, [R182+0x18800] ;  /* 0x01880000b6a8783b */ /* 0x0003260000000200 */
[----:B-1----:R-:W-:Y:S05]  /*4330*/  IMAD.MOV.U32 R182, RZ, RZ, R177 ;  /* 0x000000ffffb67224 */ /* 0x002fea00078e00b1 */
[----:B------:R-:W-:Y:S01]  /*4340*/  LDSM.16.M88.4 R176, [R2+0x18800] ;  /* 0x0188000002b0783b */ /* 0x000fe20000000200 */
[-C--:B----4-:R-:W-:Y:S08]  /*4350*/  HMMA.16816.F32 R20, R164, R168.reuse, R20 ;  /* 0x000000a8a414723c */ /* 0x090ff00000001814 */
        /* <DEDUP_REMOVED lines=24> */
[----:B------:R-:W-:Y:S01]  /*44e0*/  FMUL.FTZ R17, R47, R17 ;  /* 0x000000112f117220 */ /* 0x000fe20000410000 */
[----:B------:R1:W5:Y:S01]  /*44f0*/  LDL.LU R50, [R1+0x74] ;  /* 0x0000740001327983 */ /* 0x0003620000300800 */
[----:B------:R-:W-:Y:S01]  /*4500*/  FMUL.FTZ R2, R5, R2 ;  /* 0x0000000205027220 */ /* 0x000fe20000410000 */
[----:B------:R-:W-:Y:S01]  /*4510*/  FADD.FTZ R5, -R184, R16 ;  /* 0x00000010b8057221 */ /* 0x000fe20000010100 */
[----:B------:R-:W-:Y:S01]  /*4520*/  FMUL.FTZ R16, R4, R0 ;  /* 0x0000000004107220 */ /* 0x000fe20000410000 */
[----:B------:R-:W-:Y:S01]  /*4530*/  FFMA.FTZ R4, -R48, R48, 1 ;  /* 0x3f80000030047423 */ /* 0x000fe20000010130 */
[----:B------:R-:W-:Y:S01]  /*4540*/  FMUL.FTZ R165, R46, R20 ;  /* 0x000000142ea57220 */ /* 0x000fe20000410000 */
[----:B------:R-:W-:Y:S01]  /*4550*/  FMUL.FTZ R5, R49, R5 ;  /* 0x0000000531057220 */ /* 0x000fe20000410000 */
[----:B------:R-:W-:Y:S01]  /*4560*/  FFMA.FTZ R20, -R45, R45, 1 ;  /* 0x3f8000002d147423 */ /* 0x000fe2000001012d */
[----:B------:R1:W5:Y:S01]  /*4570*/  LDL.LU R49, [R1+0x70] ;  /* 0x0000700001317983 */ /* 0x0003620000300800 */
[C---:B------:R-:W-:Y:S01]  /*4580*/  FADD.FTZ R21, -R184.reuse, R21 ;  /* 0x00000015b8157221 */ /* 0x040fe20000010100 */
[----:B------:R-:W-:Y:S01]  /*4590*/  FADD.FTZ R33, -R184, R33 ;  /* 0x00000021b8217221 */ /* 0x000fe20000010100 */
[C---:B---3--:R-:W-:Y:S01]  /*45a0*/  FADD.FTZ R6, -R181.reuse, R6 ;  /* 0x00000006b5067221 */ /* 0x048fe20000010100 */
[----:B------:R1:W5:Y:S01]  /*45b0*/  LDL.LU R48, [R1+0x6c] ;  /* 0x00006c0001307983 */ /* 0x0003620000300800 */
[----:B------:R-:W-:Y:S01]  /*45c0*/  FMUL.FTZ R164, R44, R21 ;  /* 0x000000152ca47220 */ /* 0x000fe20000410000 */
[----:B------:R-:W-:Y:S01]  /*45d0*/  FFMA.FTZ R21, -R42, R42, 1 ;  /* 0x3f8000002a157423 */ /* 0x000fe2000001012a */
[----:B------:R-:W-:Y:S01]  /*45e0*/  FADD.FTZ R7, -R181, R7 ;  /* 0x00000007b5077221 */ /* 0x000fe20000010100 */
[----:B------:R1:W5:Y:S01]  /*45f0*/  LDL.LU R47, [R1+0x68] ;  /* 0x00006800012f7983 */ /* 0x0003620000300800 */
[----:B------:R-:W-:Y:S01]  /*4600*/  F2FP.F16.F32.PACK_AB R16, R16, R2 ;  /* 0x000000021010723e */ /* 0x000fe200000000ff */
[----:B------:R-:W-:Y:S01]  /*4610*/  FMUL.FTZ R4, R4, UR13 ;  /* 0x0000000d04047c20 */ /* 0x000fe20008410000 */
[----:B------:R-:W-:Y:S01]  /*4620*/  FMUL.FTZ R21, R21, UR13 ;  /* 0x0000000d15157c20 */ /* 0x000fe20008410000 */
[----:B------:R1:W5:Y:S01]  /*4630*/  LDL.LU R46, [R1+0x64] ;  /* 0x00006400012e7983 */ /* 0x0003620000300800 */
[----:B------:R-:W-:Y:S01]  /*4640*/  FMUL.FTZ R20, R20, UR13 ;  /* 0x0000000d14147c20 */ /* 0x000fe20008410000 */
[----:B------:R-:W-:Y:S01]  /*4650*/  FMUL.FTZ R4, R5, R4 ;  /* 0x0000000405047220 */ /* 0x000fe20000410000 */
[----:B------:R-:W-:Y:S01]  /*4660*/  FFMA.FTZ R5, -R43, R43, 1 ;  /* 0x3f8000002b057423 */ /* 0x000fe2000001012b */
[----:B------:R1:W5:Y:S01]  /*4670*/  LDL.LU R45, [R1+0x60] ;  /* 0x00006000012d7983 */ /* 0x0003620000300800 */
[----:B------:R-:W-:Y:S01]  /*4680*/  FMUL.FTZ R21, R164, R21 ;  /* 0x00000015a4157220 */ /* 0x000fe20000410000 */
[----:B------:R-:W-:Y:S01]  /*4690*/  FMUL.FTZ R20, R17, R20 ;  /* 0x0000001411147220 */ /* 0x000fe20000410000 */
[----:B------:R-:W-:Y:S01]  /*46a0*/  FMUL.FTZ R5, R5, UR13 ;  /* 0x0000000d05057c20 */ /* 0x000fe20008410000 */
[----:B------:R1:W5:Y:S01]  /*46b0*/  LDL.LU R44, [R1+0x5c] ;  /* 0x00005c00012c7983 */ /* 0x0003620000300800 */
[----:B------:R-:W-:Y:S01]  /*46c0*/  SHF.R.U32.HI R0, RZ, 0x4, R222 ;  /* 0x00000004ff007819 */ /* 0x000fe200000116de */
[----:B------:R-:W-:Y:S01]  /*46d0*/  FFMA.FTZ R17, -R226, R226, 1 ;  /* 0x3f800000e2117423 */ /* 0x000fe200000101e2 */
[----:B------:R-:W-:Y:S01]  /*46e0*/  FMUL.FTZ R2, R165, R5 ;  /* 0x00000005a5027220 */ /* 0x000fe20000410000 */
[----:B------:R1:W5:Y:S01]  /*46f0*/  LDL.LU R43, [R1+0x58] ;  /* 0x00005800012b7983 */ /* 0x0003620000300800 */
[----:B------:R-:W-:Y:S01]  /*4700*/  FMUL.FTZ R5, R38, R6 ;  /* 0x0000000626057220 */ /* 0x000fe20000410000 */
[----:B------:R-:W-:Y:S01]  /*4710*/  FFMA.FTZ R6, -R36, R36, 1 ;  /* 0x3f80000024067423 */ /* 0x000fe20000010124 */
[----:B------:R-:W-:Y:S01]  /*4720*/  F2FP.F16.F32.PACK_AB R20, R20, R4 ;  /* 0x000000041414723e */ /* 0x000fe200000000ff */
[----:B------:R1:W5:Y:S01]  /*4730*/  LDL.LU R42, [R1+0x54] ;  /* 0x00005400012a7983 */ /* 0x0003620000300800 */
[----:B------:R-:W-:Y:S01]  /*4740*/  FADD.FTZ R4, -R184, R32 ;  /* 0x00000020b8047221 */ /* 0x000fe20000010100 */
[----:B------:R-:W-:Y:S01]  /*4750*/  FFMA.FTZ R32, -R41, R41, 1 ;  /* 0x3f80000029207423 */ /* 0x000fe20000010129 */
[----:B------:R-:W-:Y:S01]  /*4760*/  F2FP.F16.F32.PACK_AB R21, R21, R2 ;  /* 0x000000021515723e */ /* 0x000fe200000000ff */
[----:B------:R1:W5:Y:S01]  /*4770*/  LDL.LU R41, [R1+0x50] ;  /* 0x0000500001297983 */ /* 0x0003620000300800 */
[----:B------:R-:W-:Y:S01]  /*4780*/  FMUL.FTZ R2, R40, R4 ;  /* 0x0000000428027220 */ /* 0x000fe20000410000 */
[----:B------:R-:W-:Y:S01]  /*4790*/  FMUL.FTZ R4, R39, R33 ;  /* 0x0000002127047220 */ /* 0x000fe20000410000 */
[----:B------:R-:W-:Y:S01]  /*47a0*/  FMUL.FTZ R32, R32, UR13 ;  /* 0x0000000d20207c20 */ /* 0x000fe20008410000 */
[----:B------:R1:W5:Y:S01]  /*47b0*/  LDL.LU R40, [R1+0x4c] ;  /* 0x00004c0001287983 */ /* 0x0003620000300800 */
[----:B------:R-:W-:Y:S01]  /*47c0*/  LOP3.LUT R0, R0, 0x8, RZ, 0xc0, !PT ;  /* 0x0000000800007812 */ /* 0x000fe200078ec0ff */
[----:B------:R-:W-:Y:S01]  /*47d0*/  FMUL.FTZ R6, R6, UR13 ;  /* 0x0000000d06067c20 */ /* 0x000fe20008410000 */
[----:B------:R-:W-:Y:S01]  /*47e0*/  FMUL.FTZ R32, R2, R32 ;  /* 0x0000002002207220 */ /* 0x000fe20000410000 */
[----:B------:R1:W5:Y:S01]  /*47f0*/  LDL.LU R39, [R1+0x48] ;  /* 0x0000480001277983 */ /* 0x0003620000300800 */
[----:B------:R-:W-:Y:S01]  /*4800*/  FMUL.FTZ R2, R37, R7 ;  /* 0x0000000725027220 */ /* 0x000fe20000410000 */
[----:B------:R-:W-:Y:S01]  /*4810*/  FFMA.FTZ R7, -R225, R225, 1 ;  /* 0x3f800000e1077423 */ /* 0x000fe200000101e1 */
[----:B------:R-:W-:Y:S01]  /*4820*/  LOP3.LUT R0, R0, 0x10, R222, 0xf8, !PT ;  /* 0x0000001000007812 */ /* 0x000fe200078ef8de */
[----:B------:R1:W5:Y:S01]  /*4830*/  LDL.LU R38, [R1+0x44] ;  /* 0x0000440001267983 */ /* 0x0003620000300800 */
[----:B------:R-:W-:Y:S01]  /*4840*/  FMUL.FTZ R17, R17, UR13 ;  /* 0x0000000d11117c20 */ /* 0x000fe20008410000 */
[----:B------:R-:W-:Y:S01]  /*4850*/  FMUL.FTZ R7, R7, UR13 ;  /* 0x0000000d07077c20 */ /* 0x000fe20008410000 */
[----:B------:R-:W-:Y:S01]  /*4860*/  LOP3.LUT R0, R0, R183, RZ, 0x3c, !PT ;  /* 0x000000b700007212 */ /* 0x000fe200078e3cff */
[----:B------:R1:W5:Y:S01]  /*4870*/  LDL.LU R37, [R1+0x40] ;  /* 0x0000400001257983 */ /* 0x0003620000300800 */
[----:B------:R-:W-:Y:S01]  /*4880*/  SHF.L.U32 R226, R222, 0x1, RZ ;  /* 0x00000001dee27819 */ /* 0x000fe200000006ff */
[----:B------:R-:W-:Y:S01]  /*4890*/  FMUL.FTZ R6, R4, R6 ;  /* 0x0000000604067220 */ /* 0x000fe20000410000 */
[----:B------:R-:W-:Y:S01]  /*48a0*/  SHF.L.U32 R225, R222, 0x5, RZ ;  /* 0x00000005dee17819 */ /* 0x000fe200000006ff */
[----:B------:R1:W5:Y:S01]  /*48b0*/  LDL.LU R36, [R1+0x3c] ;  /* 0x00003c0001247983 */ /* 0x0003620000300800 */
[----:B------:R-:W-:Y:S01]  /*48c0*/  FMUL.FTZ R17, R5, R17 ;  /* 0x0000001105117220 */ /* 0x000fe20000410000 */
[----:B------:R-:W-:Y:S01]  /*48d0*/  FMUL.FTZ R7, R2, R7 ;  /* 0x0000000702077220 */ /* 0x000fe20000410000 */
[----:B------:R-:W-:Y:S06]  /*48e0*/  BRA.U !UP0, `(.L_x_940) ;  /* 0x00000001087c7547 */ /* 0x000fec000b800000 */
[----:B------:R-:W2:Y:S01]  /*48f0*/  LDL.LU R166, [R1+0x24] ;  /* 0x0000240001a67983 */ /* 0x000ea20000300800 */
[----:B------:R-:W3:Y:S01]  /*4900*/  LDC R33, c[0x0][0x3b0] ;  /* 0x0000ec00ff217b82 */ /* 0x000ee20000000800 */
[----:B------:R-:W-:Y:S01]  /*4910*/  IADD3 R4, P0, PT, RZ, -UR28, RZ ;  /* 0x8000001cff047c10 */ /* 0x000fe2000ff1e0ff */
[----:B------:R-:W-:Y:S01]  /*4920*/  ULOP3.LUT UR19, UR38, 0x1, URZ, 0xc0, !UPT ;  /* 0x0000000126137892 */ /* 0x000fe2000f8ec0ff */
[----:B------:R-:W4:Y:S03]  /*4930*/  LDL.LU R165, [R1+0x20] ;  /* 0x0000200001a57983 */ /* 0x000f260000300800 */
[----:B------:R-:W-:Y:S01]  /*4940*/  UISETP.NE.U32.AND UP1, UPT, UR19, 0x1, UPT ;  /* 0x000000011300788c */ /* 0x000fe2000bf25070 */
[----:B------:R-:W3:Y:S03]  /*4950*/  LDL.LU R164, [R1+0xc] ;  /* 0x00000c0001a47983 */ /* 0x000ee60000300800 */
[----:B------:R-:W-:Y:S06]  /*4960*/  USEL UR19, UR21, 0x4000, !UP1 ;  /* 0x0000400015137887 */ /* 0x000fec000c800000 */
[----:B------:R-:W-:Y:S02]  /*4970*/  VIADD R209, R209, UR19 ;  /* 0x00000013d1d17c36 */ /* 0x000fe40008000000 */
[----:B---3--:R-:W-:Y:S02]  /*4980*/  VIADD R164, R164, UR19 ;  /* 0x00000013a4a47c36 */ /* 0x008fe40008000000 */
[C---:B------:R-:W-:Y:S04]  /*4990*/  IMAD.SHL.U32 R2, R33.reuse, 0x40, RZ ;  /* 0x0000004021027824 */ /* 0x040fe800078e00ff */
[----:B------:R-:W-:Y:S05]  /*49a0*/  IMAD.X R2, RZ, RZ, ~R2, P0 ;  /* 0x000000ffff027224 */ /* 0x000fea00000e0e02 */
[----:B------:R-:W-:Y:S04]  /*49b0*/  SHF.R.S64 R4, R4, 0x1f, R2 ;  /* 0x0000001f04047819 */ /* 0x000fe80000001002 */
[----:B--2---:R-:W-:Y:S04]  /*49c0*/  IADD3 R166, P0, PT, R4, R166, RZ ;  /* 0x000000a604a67210 */ /* 0x004fe80007f1e0ff */
[----:B----4-:R-:W-:Y:S01]  /*49d0*/  LEA.HI.X.SX32 R165, R2, R165, 0x1, P0 ;  /* 0x000000a502a57211 */ /* 0x010fe200000f0eff */
[----:B------:R-:W-:Y:S01]  /*49e0*/  IMAD.MOV.U32 R4, RZ, RZ, R166 ;  /* 0x000000ffff047224 */ /* 0x000fe200078e00a6 */
[----:B------:R-:W2:Y:S03]  /*49f0*/  LDC R2, c[0x0][0x3b4] ;  /* 0x0000ed00ff027b82 */ /* 0x000ea60000000800 */
[----:B------:R3:W-:Y:S01]  /*4a00*/  STL [R1+0x20], R165 ;  /* 0x000020a501007387 */ /* 0x0007e20000100800 */
[----:B------:R-:W-:Y:S03]  /*4a10*/  IMAD.MOV.U32 R5, RZ, RZ, R165 ;  /* 0x000000ffff057224 */ /* 0x000fe600078e00a5 */
[----:B------:R3:W-:Y:S04]  /*4a20*/  STL [R1+0x24], R166 ;  /* 0x000024a601007387 */ /* 0x0007e80000100800 */
[----:B------:R-:W-:Y:S01]  /*4a30*/  @!PT LDS RZ, [RZ] ;  /* 0x00000000fffff984 */ /* 0x000fe20000000800 */
[----:B------:R-:W-:Y:S01]  /*4a40*/  @!PT LDS RZ, [RZ] ;  /* 0x00000000fffff984 */ /* 0x000fe20000000800 */
[----:B------:R-:W-:Y:S01]  /*4a50*/  @!PT LDS RZ, [RZ] ;  /* 0x00000000fffff984 */ /* 0x000fe20000000800 */
[----:B------:R-:W-:Y:S04]  /*4a60*/  LDGSTS.E.BYPASS.LTC128B.128 [R164], desc[UR30][R4.64] ;  /* 0x0000000004a47fae */ /* 0x000fe8000b981a1e */
[----:B------:R4:W-:Y:S04]  /*4a70*/  LDGSTS.E.BYPASS.LTC128B.128 [R164+0x2000], desc[UR30][R4.64+0x80] ;  /* 0x0200008004a47fae */ /* 0x0009e8000b981a1e */
[----:B------:R3:W-:Y:S01]  /*4a80*/  STL [R1+0xc], R164 ;  /* 0x00000ca401007387 */ /* 0x0007e20000100800 */
[C---:B----4-:R-:W-:Y:S04]  /*4a90*/  LEA R4, P0, R33.reuse, R166, 0x6 ;  /* 0x000000a621047211 */ /* 0x050fe800078030ff */
[----:B--2---:R-:W-:Y:S05]  /*4aa0*/  LEA.HI.X R5, R33, R165, R2, 0x6, P0 ;  /* 0x000000a521057211 */ /* 0x004fea00000f3402 */
[----:B------:R3:W-:Y:S04]  /*4ab0*/  LDGSTS.E.BYPASS.LTC128B.128 [R164+0x1000], desc[UR30][R4.64] ;  /* 0x0100000004a47fae */ /* 0x0007e8000b981a1e */
[----:B------:R3:W-:Y:S04]  /*4ac0*/  LDGSTS.E.BYPASS.LTC128B.128 [R164+0x3000], desc[UR30][R4.64+0x80] ;  /* 0x0300008004a47fae */ /* 0x0007e8000b981a1e */
[----:B------:R-:W0:Y:S02]  /*4ad0*/  LDGDEPBAR ;  /* 0x00000000000079af */ /* 0x000e240000000000 */
.L_x_940:
[----:B---3--:R-:W2:Y:S01]  /*4ae0*/  LDL.LU R165, [R1+0x4] ;  /* 0x0000040001a57983 */ /* 0x008ea20000300800 */
[----:B------:R-:W-:Y:S01]  /*4af0*/  FADD.FTZ R4, -R181, R18 ;  /* 0x00000012b5047221 */ /* 0x000fe20000010100 */
[----:B------:R-:W-:Y:S01]  /*4b00*/  F2FP.F16.F32.PACK_AB R2, R7, R17 ;  /* 0x000000110702723e */ /* 0x000fe200000000ff */
[C---:B------:R-:W-:Y:S01]  /*4b10*/  FADD.FTZ R19, -R181.reuse, R19 ;  /* 0x00000013b5137221 */ /* 0x040fe20000010100 */
[----:B------:R-:W3:Y:S01]  /*4b20*/  LDL.LU R164, [R1] ;  /* 0x0000000001a47983 */ /* 0x000ee20000300800 */
[----:B------:R-:W-:Y:S01]  /*4b30*/  FMUL.FTZ R7, R236, R4 ;  /* 0x00000004ec077220 */ /* 0x000fe20000410000 */
[----:B------:R-:W-:Y:S01]  /*4b40*/  FADD.FTZ R22, -R181, R22 ;  /* 0x00000016b5167221 */ /* 0x000fe20000010100 */
[----:B------:R-:W-:Y:S01]  /*4b50*/  FFMA.FTZ R4, -R191, R191, 1 ;  /* 0x3f800000bf047423 */ /* 0x000fe200000101bf */
[----:B------:R4:W-:Y:S01]  /*4b60*/  STS [R185+0x1c000], R16 ;  /* 0x01c00010b9007388 */ /* 0x0009e20000000800 */
[----:B------:R-:W-:Y:S01]  /*4b70*/  FFMA.FTZ R5, -R195, R195, 1 ;  /* 0x3f800000c3057423 */ /* 0x000fe200000101c3 */
[----:B------:R-:W-:Y:S01]  /*4b80*/  FMUL.FTZ R19, R235, R19 ;  /* 0x00000013eb137220 */ /* 0x000fe20000410000 */
[----:B------:R-:W-:Y:S01]  /*4b90*/  FMUL.FTZ R4, R4, UR13 ;  /* 0x0000000d04047c20 */ /* 0x000fe20008410000 */
[----:B------:R-:W-:Y:S01]  /*4ba0*/  FMUL.FTZ R22, R233, R22 ;  /* 0x00000016e9167220 */ /* 0x000fe20000410000 */
[----:B------:R-:W-:Y:S01]  /*4bb0*/  FMUL.FTZ R5, R5, UR13 ;  /* 0x0000000d05057c20 */ /* 0x000fe20008410000 */
[----:B------:R1:W-:Y:S01]  /*4bc0*/  STS [R185+0x1c400], R2 ;  /* 0x01c40002b9007388 */ /* 0x0003e20000000800 */
[----:B------:R-:W-:Y:S01]  /*4bd0*/  MOV R33, 0x10 ;  /* 0x0000001000217802 */ /* 0x000fe20000000f00 */
[----:B------:R-:W-:Y:S01]  /*4be0*/  FMUL.FTZ R22, R22, R4 ;  /* 0x0000000416167220 */ /* 0x000fe20000410000 */
[----:B------:R-:W-:Y:S01]  /*4bf0*/  FMUL.FTZ R19, R19, R5 ;  /* 0x0000000513137220 */ /* 0x000fe20000410000 */
[----:B------:R-:W-:Y:S01]  /*4c00*/  FADD.FTZ R4, -R181, R35 ;  /* 0x00000023b5047221 */ /* 0x000fe20000010100 */
[----:B------:R-:W-:Y:S01]  /*4c10*/  FFMA.FTZ R5, -R189, R189, 1 ;  /* 0x3f800000bd057423 */ /* 0x000fe200000101bd */
[----:B------:R-:W-:Y:S01]  /*4c20*/  SEL R33, R33, 0xfffffff0, !P5 ;  /* 0xfffffff021217807 */ /* 0x000fe20006800000 */
[----:B------:R-:W-:Y:S01]  /*4c30*/  FADD.FTZ R23, -R181, R23 ;  /* 0x00000017b5177221 */ /* 0x000fe20000010100 */
[----:B------:R-:W-:Y:S01]  /*4c40*/  FMUL.FTZ R4, R229, R4 ;  /* 0x00000004e5047220 */ /* 0x000fe20000410000 */
[----:B------:R-:W-:Y:S01]  /*4c50*/  FMUL.FTZ R5, R5, UR13 ;  /* 0x0000000d05057c20 */ /* 0x000fe20008410000 */
[----:B------:R-:W-:Y:S01]  /*4c60*/  F2FP.F16.F32.PACK_AB R18, R6, R32 ;  /* 0x000000200612723e */ /* 0x000fe200000000ff */
[----:B------:R-:W-:Y:S01]  /*4c70*/  FFMA.FTZ R6, -R196, R196, 1 ;  /* 0x3f800000c4067423 */ /* 0x000fe200000101c4 */
[----:B------:R-:W-:Y:S01]  /*4c80*/  FADD.FTZ R34, -R181, R34 ;  /* 0x00000022b5227221 */ /* 0x000fe20000010100 */
[----:B------:R-:W-:Y:S01]  /*4c90*/  FMUL.FTZ R23, R234, R23 ;  /* 0x00000017ea177220 */ /* 0x000fe20000410000 */
[----:B-----5:R-:W-:Y:S01]  /*4ca0*/  FADD.FTZ R8, -R180, R8 ;  /* 0x00000008b4087221 */ /* 0x020fe20000010100 */
[----:B------:R-:W-:Y:S01]  /*4cb0*/  FMUL.FTZ R6, R6, UR13 ;  /* 0x0000000d06067c20 */ /* 0x000fe20008410000 */
[----:B------:R-:W-:Y:S01]  /*4cc0*/  FADD.FTZ R13, -R180, R13 ;  /* 0x0000000db40d7221 */ /* 0x000fe20000010100 */
[----:B------:R-:W-:Y:S01]  /*4cd0*/  FMUL.FTZ R34, R230, R34 ;  /* 0x00000022e6227220 */ /* 0x000fe20000410000 */
[----:B------:R-:W-:Y:S01]  /*4ce0*/  FADD.FTZ R9, -R180, R9 ;  /* 0x00000009b4097221 */ /* 0x000fe20000010100 */
[----:B----4-:R-:W-:Y:S01]  /*4cf0*/  FMUL.FTZ R16, R4, R5 ;  /* 0x0000000504107220 */ /* 0x010fe20000410000 */
[----:B------:R-:W-:Y:S01]  /*4d00*/  IADD3 R4, PT, PT, R185, R33, RZ ;  /* 0x00000021b9047210 */ /* 0x000fe20007ffe0ff */
[----:B------:R-:W-:Y:S01]  /*4d10*/  FMUL.FTZ R32, R7, R6 ;  /* 0x0000000607207220 */ /* 0x000fe20000410000 */
[----:B------:R-:W-:Y:S01]  /*4d20*/  FFMA.FTZ R7, -R192, R192, 1 ;  /* 0x3f800000c0077423 */ /* 0x000fe200000101c0 */
[----:B------:R-:W-:Y:S01]  /*4d30*/  FFMA.FTZ R6, -R190, R190, 1 ;  /* 0x3f800000be067423 */ /* 0x000fe200000101be */
[----:B------:R-:W-:Y:S01]  /*4d40*/  FMUL.FTZ R13, R245, R13 ;  /* 0x0000000df50d7220 */ /* 0x000fe20000410000 */
[----:B------:R4:W-:Y:S01]  /*4d50*/  STS [R4+0x1c000], R20 ;  /* 0x01c0001404007388 */ /* 0x0009e20000000800 */
[----:B------:R-:W-:Y:S01]  /*4d60*/  FMUL.FTZ R7, R7, UR13 ;  /* 0x0000000d07077c20 */ /* 0x000fe20008410000 */
[----:B-1----:R-:W-:Y:S01]  /*4d70*/  FFMA.FTZ R2, -R201, R201, 1 ;  /* 0x3f800000c9027423 */ /* 0x002fe200000101c9 */
[----:B------:R-:W-:Y:S01]  /*4d80*/  F2FP.F16.F32.PACK_AB R5, R19, R32 ;  /* 0x000000201305723e */ /* 0x000fe200000000ff */
[----:B------:R-:W-:Y:S01]  /*4d90*/  FMUL.FTZ R6, R6, UR13 ;  /* 0x0000000d06067c20 */ /* 0x000fe20008410000 */
[----:B------:R-:W-:Y:S01]  /*4da0*/  FMUL.FTZ R17, R23, R7 ;  /* 0x0000000717117220 */ /* 0x000fe20000410000 */
[----:B------:R-:W-:Y:S01]  /*4db0*/  FMUL.FTZ R19, R250, R8 ;  /* 0x00000008fa137220 */ /* 0x000fe20000410000 */
[----:B------:R-:W-:Y:S01]  /*4dc0*/  FMUL.FTZ R2, R2, UR13 ;  /* 0x0000000d02027c20 */ /* 0x000fe20008410000 */
[----:B------:R-:W-:Y:S01]  /*4dd0*/  FFMA.FTZ R8, -R210, R210, 1 ;  /* 0x3f800000d2087423 */ /* 0x000fe200000101d2 */
[----:B------:R-:W-:Y:S01]  /*4de0*/  FFMA.FTZ R7, -R206, R206, 1 ;  /* 0x3f800000ce077423 */ /* 0x000fe200000101ce */
[----:B------:R-:W-:Y:S01]  /*4df0*/  FMUL.FTZ R34, R34, R6 ;  /* 0x0000000622227220 */ /* 0x000fe20000410000 */
[----:B------:R-:W-:Y:S01]  /*4e00*/  FMUL.FTZ R13, R13, R2 ;  /* 0x000000020d0d7220 */ /* 0x000fe20000410000 */
[----:B------:R-:W-:Y:S01]  /*4e10*/  FADD.FTZ R12, -R180, R12 ;  /* 0x0000000cb40c7221 */ /* 0x000fe20000010100 */
[----:B------:R-:W-:Y:S01]  /*4e20*/  FFMA.FTZ R6, -R202, R202, 1 ;  /* 0x3f800000ca067423 */ /* 0x000fe200000101ca */
[----:B------:R-:W-:Y:S01]  /*4e30*/  FMUL.FTZ R9, R249, R9 ;  /* 0x00000009f9097220 */ /* 0x000fe20000410000 */
[----:B------:R-:W-:Y:S01]  /*4e40*/  FMUL.FTZ R8, R8, UR13 ;  /* 0x0000000d08087c20 */ /* 0x000fe20008410000 */
[----:B------:R-:W-:Y:S01]  /*4e50*/  FMUL.FTZ R7, R7, UR13 ;  /* 0x0000000d07077c20 */ /* 0x000fe20008410000 */
[----:B------:R-:W-:Y:S01]  /*4e60*/  FADD.FTZ R29, -R180, R29 ;  /* 0x0000001db41d7221 */ /* 0x000fe20000010100 */
[----:B------:R-:W-:Y:S01]  /*4e70*/  FFMA.FTZ R2, -R193, R193, 1 ;  /* 0x3f800000c1027423 */ /* 0x000fe200000101c1 */
[----:B------:R-:W-:Y:S01]  /*4e80*/  F2FP.F16.F32.PACK_AB R17, R17, R22 ;  /* 0x000000161111723e */ /* 0x000fe200000000ff */
[----:B------:R-:W-:Y:S01]  /*4e90*/  FMUL.FTZ R12, R246, R12 ;  /* 0x0000000cf60c7220 */ /* 0x000fe20000410000 */
[----:B------:R-:W-:Y:S01]  /*4ea0*/  FMUL.FTZ R6, R6, UR13 ;  /* 0x0000000d06067c20 */ /* 0x000fe20008410000 */
[----:B------:R-:W-:Y:S01]  /*4eb0*/  FMUL.FTZ R22, R19, R8 ;  /* 0x0000000813167220 */ /* 0x000fe20000410000 */
[----:B------:R-:W-:Y:S01]  /*4ec0*/  FMUL.FTZ R29, R237, R29 ;  /* 0x0000001ded1d7220 */ /* 0x000fe20000410000 */
[----:B------:R-:W-:Y:S01]  /*4ed0*/  FMUL.FTZ R2, R2, UR13 ;  /* 0x0000000d02027c20 */ /* 0x000fe20008410000 */
[----:B----4-:R-:W-:Y:S01]  /*4ee0*/  FMUL.FTZ R20, R9, R7 ;  /* 0x0000000709147220 */ /* 0x010fe20000410000 */
[----:B------:R-:W-:Y:S01]  /*4ef0*/  FMUL.FTZ R19, R12, R6 ;  /* 0x000000060c137220 */ /* 0x000fe20000410000 */
[----:B------:R1:W-:Y:S01]  /*4f00*/  STS [R4+0x1c400], R5 ;  /* 0x01c4000504007388 */ /* 0x0003e20000000800 */
[----:B------:R-:W-:Y:S01]  /*4f10*/  FMUL.FTZ R12, R29, R2 ;  /* 0x000000021d0c7220 */ /* 0x000fe20000410000 */
[----:B------:R-:W-:Y:S01]  /*4f20*/  FADD.FTZ R25, -R180, R25 ;  /* 0x00000019b4197221 */ /* 0x000fe20000010100 */
[----:B------:R-:W-:Y:S01]  /*4f30*/  F2FP.F16.F32.PACK_AB R2, R20, R22 ;  /* 0x000000161402723e */ /* 0x000fe200000000ff */
[----:B------:R-:W-:Y:S01]  /*4f40*/  FADD.FTZ R28, -R180, R28 ;  /* 0x0000001cb41c7221 */ /* 0x000fe20000010100 */
[----:B------:R-:W-:Y:S01]  /*4f50*/  FFMA.FTZ R7, -R197, R197, 1 ;  /* 0x3f800000c5077423 */ /* 0x000fe200000101c5 */
[----:B------:R-:W-:Y:S01]  /*4f60*/  FFMA.FTZ R6, -R194, R194, 1 ;  /* 0x3f800000c2067423 */ /* 0x000fe200000101c2 */
[----:B------:R-:W-:Y:S01]  /*4f70*/  FMUL.FTZ R25, R239, R25 ;  /* 0x00000019ef197220 */ /* 0x000fe20000410000 */
[----:B------:R4:W-:Y:S01]  /*4f80*/  STS [R185+0x1d000], R2 ;  /* 0x01d00002b9007388 */ /* 0x0009e20000000800 */
[----:B------:R-:W-:Y:S01]  /*4f90*/  FMUL.FTZ R28, R238, R28 ;  /* 0x0000001cee1c7220 */ /* 0x000fe20000410000 */
[----:B------:R-:W-:Y:S01]  /*4fa0*/  FMUL.FTZ R7, R7, UR13 ;  /* 0x0000000d07077c20 */ /* 0x000fe20008410000 */
[----:B------:R-:W-:Y:S01]  /*4fb0*/  FMUL.FTZ R6, R6, UR13 ;  /* 0x0000000d06067c20 */ /* 0x000fe20008410000 */
[C---:B------:R-:W-:Y:S01]  /*4fc0*/  FADD.FTZ R15, -R3.reuse, R15 ;  /* 0x0000000f030f7221 */ /* 0x040fe20000010100 */
[----:B------:R-:W-:Y:S01]  /*4fd0*/  FADD.FTZ R10, -R3, R10 ;  /* 0x0000000a030a7221 */ /* 0x000fe20000010100 */
[----:B------:R-:W-:Y:S01]  /*4fe0*/  FMUL.FTZ R9, R25, R7 ;  /* 0x0000000719097220 */ /* 0x000fe20000410000 */
[----:B------:R-:W-:Y:S01]  /*4ff0*/  FMUL.FTZ R28, R28, R6 ;  /* 0x000000061c1c7220 */ /* 0x000fe20000410000 */
[----:B------:R-:W-:Y:S01]  /*5000*/  FMUL.FTZ R15, R251, R15 ;  /* 0x0000000ffb0f7220 */ /* 0x000fe20000410000 */
[----:B------:R-:W-:Y:S01]  /*5010*/  FADD.FTZ R11, -R3, R11 ;  /* 0x0000000b030b7221 */ /* 0x000fe20000010100 */
[----:B------:R-:W-:Y:S01]  /*5020*/  FFMA.FTZ R7, -R232, R232, 1 ;  /* 0x3f800000e8077423 */ /* 0x000fe200000101e8 */
[----:B------:R-:W-:Y:S01]  /*5030*/  FFMA.FTZ R6, -R231, R231, 1 ;  /* 0x3f800000e7067423 */ /* 0x000fe200000101e7 */
[C---:B------:R-:W-:Y:S01]  /*5040*/  FADD.FTZ R31, -R3.reuse, R31 ;  /* 0x0000001f031f7221 */ /* 0x040fe20000010100 */
[----:B------:R-:W-:Y:S01]  /*5050*/  FADD.FTZ R14, -R3, R14 ;  /* 0x0000000e030e7221 */ /* 0x000fe20000010100 */
[----:B------:R-:W-:Y:S01]  /*5060*/  FMUL.FTZ R7, R7, UR13 ;  /* 0x0000000d07077c20 */ /* 0x000fe20008410000 */
[----:B------:R-:W-:Y:S01]  /*5070*/  FMUL.FTZ R6, R6, UR13 ;  /* 0x0000000d06067c20 */ /* 0x000fe20008410000 */
[----:B------:R-:W-:Y:S01]  /*5080*/  FMUL.FTZ R31, R240, R31 ;  /* 0x0000001ff01f7220 */ /* 0x000fe20000410000 */
[----:B-1----:R-:W-:Y:S01]  /*5090*/  FFMA.FTZ R5, -R228, R228, 1 ;  /* 0x3f800000e4057423 */ /* 0x002fe200000101e4 */
[----:B------:R-:W-:Y:S01]  /*50a0*/  FMUL.FTZ R14, R252, R14 ;  /* 0x0000000efc0e7220 */ /* 0x000fe20000410000 */
[----:B------:R-:W-:Y:S01]  /*50b0*/  FADD.FTZ R26, -R3, R26 ;  /* 0x0000001a031a7221 */ /* 0x000fe20000010100 */
[----:B------:R-:W-:Y:S01]  /*50c0*/  FADD.FTZ R24, -R180, R24 ;  /* 0x00000018b4187221 */ /* 0x000fe20000010100 */
[----:B------:R-:W-:Y:S01]  /*50d0*/  FMUL.FTZ R5, R5, UR13 ;  /* 0x0000000d05057c20 */ /* 0x000fe20008410000 */
[----:B------:R-:W-:Y:S01]  /*50e0*/  FADD.FTZ R27, -R3, R27 ;  /* 0x0000001b031b7221 */ /* 0x000fe20000010100 */
[----:B------:R-:W-:Y:S01]  /*50f0*/  FFMA.FTZ R8, -R198, R198, 1 ;  /* 0x3f800000c6087423 */ /* 0x000fe200000101c6 */
[----:B------:R-:W-:Y:S01]  /*5100*/  FMUL.FTZ R26, R248, R26 ;  /* 0x0000001af81a7220 */ /* 0x000fe20000410000 */
[----:B----4-:R-:W-:Y:S01]  /*5110*/  FFMA.FTZ R2, -R227, R227, 1 ;  /* 0x3f800000e3027423 */ /* 0x010fe200000101e3 */
[----:B------:R-:W-:Y:S01]  /*5120*/  FMUL.FTZ R14, R14, R5 ;  /* 0x000000050e0e7220 */ /* 0x000fe20000410000 */
[----:B------:R-:W-:Y:S01]  /*5130*/  FFMA.FTZ R5, -R203, R203, 1 ;  /* 0x3f800000cb057423 */ /* 0x000fe200000101cb */
[----:B------:R-:W-:Y:S01]  /*5140*/  FMUL.FTZ R27, R247, R27 ;  /* 0x0000001bf71b7220 */ /* 0x000fe20000410000 */
[----:B------:R-:W-:Y:S01]  /*5150*/  FMUL.FTZ R2, R2, UR13 ;  /* 0x0000000d02027c20 */ /* 0x000fe20008410000 */
[----:B------:R-:W-:Y:S01]  /*5160*/  FMUL.FTZ R24, R241, R24 ;  /* 0x00000018f1187220 */ /* 0x000fe20000410000 */
[----:B------:R-:W-:Y:S01]  /*5170*/  FMUL.FTZ R8, R8, UR13 ;  /* 0x0000000d08087c20 */ /* 0x000fe20008410000 */
[----:B------:R-:W-:Y:S01]  /*5180*/  FMUL.FTZ R5, R5, UR13 ;  /* 0x0000000d05057c20 */ /* 0x000fe20008410000 */
[----:B------:R-:W-:Y:S01]  /*5190*/  FMUL.FTZ R15, R15, R2 ;  /* 0x000000020f0f7220 */ /* 0x000fe20000410000 */
[----:B------:R-:W-:Y:S01]  /*51a0*/  FFMA.FTZ R2, -R199, R199, 1 ;  /* 0x3f800000c7027423 */ /* 0x000fe200000101c7 */
[----:B------:R-:W-:Y:S01]  /*51b0*/  FMUL.FTZ R24, R24, R8 ;  /* 0x0000000818187220 */ /* 0x000fe20000410000 */
[----:B------:R-:W-:Y:S01]  /*51c0*/  F2FP.F16.F32.PACK_AB R8, R13, R19 ;  /* 0x000000130d08723e */ /* 0x000fe200000000ff */
[----:B------:R-:W-:Y:S01]  /*51d0*/  FADD.FTZ R30, -R3, R30 ;  /* 0x0000001e031e7221 */ /* 0x000fe20000010100 */
[----:B------:R-:W-:Y:S01]  /*51e0*/  FMUL.FTZ R2, R2, UR13 ;  /* 0x0000000d02027c20 */ /* 0x000fe20008410000 */
[----:B------:R-:W-:Y:S01]  /*51f0*/  FFMA.FTZ R3, -R200, R200, 1 ;  /* 0x3f800000c8037423 */ /* 0x000fe200000101c8 */
[----:B------:R-:W-:Y:S01]  /*5200*/  F2FP.F16.F32.PACK_AB R16, R16, R34 ;  /* 0x000000221010723e */ /* 0x000fe200000000ff */
[----:B------:R-:W-:Y:S01]  /*5210*/  FMUL.FTZ R30, R244, R30 ;  /* 0x0000001ef41e7220 */ /* 0x000fe20000410000 */
[----:B------:R-:W-:Y:S01]  /*5220*/  F2FP.F16.F32.PACK_AB R9, R9, R24 ;  /* 0x000000180909723e */ /* 0x000fe200000000ff */
[----:B------:R-:W-:Y:S01]  /*5230*/  FMUL.FTZ R3, R3, UR13 ;  /* 0x0000000d03037c20 */ /* 0x000fe20008410000 */
[----:B------:R-:W-:Y:S01]  /*5240*/  F2FP.F16.F32.PACK_AB R12, R12, R28 ;  /* 0x0000001c0c0c723e */ /* 0x000fe200000000ff */
[----:B------:R-:W1:Y:S01]  /*5250*/  LDC R184, c[0x0][0x44c] ;  /* 0x00011300ffb87b82 */ /* 0x000e620000000800 */
[----:B------:R-:W-:Y:S01]  /*5260*/  LOP3.LUT R0, R0, 0x200, R221, 0xf8, !PT ;  /* 0x0000020000007812 */ /* 0x000fe200078ef8dd */
[----:B------:R-:W-:Y:S01]  /*5270*/  FMUL.FTZ R30, R30, R3 ;  /* 0x000000031e1e7220 */ /* 0x000fe20000410000 */
[----:B------:R-:W-:Y:S02]  /*5280*/  LOP3.LUT R3, R224, 0x30, R211, 0xf8, !PT ;  /* 0x00000030e0037812 */ /* 0x000fe400078ef8d3 */
[----:B------:R-:W-:Y:S02]  /*5290*/  LEA R180, R0, UR4, 0x1 ;  /* 0x0000000400b47c11 */ /* 0x000fe4000f8e08ff */
[----:B------:R-:W-:Y:S02]  /*52a0*/  LOP3.LUT R3, R3, 0x1c0, R221, 0xf8, !PT ;  /* 0x000001c003037812 */ /* 0x000fe400078ef8dd */
[----:B------:R-:W-:Y:S02]  /*52b0*/  MOV R0, 0x40 ;  /* 0x0000004000007802 */ /* 0x000fe40000000f00 */
[----:B------:R-:W-:Y:S02]  /*52c0*/  LOP3.LUT R3, R3, R212, RZ, 0x3c, !PT ;  /* 0x000000d403037212 */ /* 0x000fe400078e3cff */
[----:B------:R-:W-:Y:S02]  /*52d0*/  SEL R0, R0, 0xffffffc0, !P3 ;  /* 0xffffffc000007807 */ /* 0x000fe40005800000 */
[----:B------:R-:W-:Y:S02]  /*52e0*/  LOP3.LUT R3, R3, 0x200, R225, 0xf8, !PT ;  /* 0x0000020003037812 */ /* 0x000fe400078ef8e1 */
[----:B------:R-:W-:Y:S02]  /*52f0*/  IADD3 R0, PT, PT, R180, R0, RZ ;  /* 0x00000000b4007210 */ /* 0x000fe40007ffe0ff */
[----:B------:R-:W-:Y:S01]  /*5300*/  LEA R3, R3, UR4, 0x1 ;  /* 0x0000000403037c11 */ /* 0x000fe2000f8e08ff */
[----:B---3--:R-:W-:Y:S01]  /*5310*/  FMUL.FTZ R11, R164, R11 ;  /* 0x0000000ba40b7220 */ /* 0x008fe20000410000 */
[----:B--2---:R-:W-:Y:S01]  /*5320*/  FMUL.FTZ R10, R165, R10 ;  /* 0x0000000aa50a7220 */ /* 0x004fe20000410000 */
[----:B-1----:R-:W-:Y:S02]  /*5330*/  IMAD R227, R184, UR6, RZ ;  /* 0x00000006b8e37c24 */ /* 0x002fe4000f8e02ff */
[----:B------:R-:W-:Y:S01]  /*5340*/  FMUL.FTZ R11, R11, R6 ;  /* 0x000000060b0b7220 */ /* 0x000fe20000410000 */
[----:B------:R-:W-:Y:S01]  /*5350*/  FMUL.FTZ R10, R10, R7 ;  /* 0x000000070a0a7220 */ /* 0x000fe20000410000 */
[----:B------:R-:W-:Y:S01]  /*5360*/  FMUL.FTZ R7, R31, R2 ;  /* 0x000000021f077220 */ /* 0x000fe20000410000 */
[----:B------:R-:W-:Y:S03]  /*5370*/  FFMA.FTZ R6, -R205, R205, 1 ;  /* 0x3f800000cd067423 */ /* 0x000fe600000101cd */
[----:B------:R-:W-:Y:S01]  /*5380*/  F2FP.F16.F32.PACK_AB R2, R11, R10 ;  /* 0x0000000a0b02723e */ /* 0x000fe200000000ff */
[----:B------:R-:W-:Y:S01]  /*5390*/  FMUL.FTZ R6, R6, UR13 ;  /* 0x0000000d06067c20 */ /* 0x000fe20008410000 */
[----:B------:R-:W-:Y:S03]  /*53a0*/  F2FP.F16.F32.PACK_AB R7, R7, R30 ;  /* 0x0000001e0707723e */ /* 0x000fe600000000ff */
[----:B------:R1:W-:Y:S01]  /*53b0*/  STS [R185+0x1d400], R2 ;  /* 0x01d40002b9007388 */ /* 0x0003e20000000800 */
[----:B------:R-:W-:Y:S01]  /*53c0*/  FMUL.FTZ R26, R26, R6 ;  /* 0x000000061a1a7220 */ /* 0x000fe20000410000 */
[----:B------:R-:W-:Y:S01]  /*53d0*/  FMUL.FTZ R6, R27, R5 ;  /* 0x000000051b067220 */ /* 0x000fe20000410000 */
[----:B------:R-:W-:Y:S01]  /*53e0*/  F2FP.F16.F32.PACK_AB R5, R15, R14 ;  /* 0x0000000e0f05723e */ /* 0x000fe200000000ff */
[----:B------:R-:W-:Y:S03]  /*53f0*/  STS [R4+0x1d000], R8 ;  /* 0x01d0000804007388 */ /* 0x000fe60000000800 */
[----:B------:R-:W-:Y:S01]  /*5400*/  F2FP.F16.F32.PACK_AB R6, R6, R26 ;  /* 0x0000001a0606723e */ /* 0x000fe200000000ff */
[----:B------:R-:W-:Y:S04]  /*5410*/  STS [R4+0x1d400], R5 ;  /* 0x01d4000504007388 */ /* 0x000fe80000000800 */
[----:B------:R-:W-:Y:S04]  /*5420*/  STS [R188+-0x4000], R21 ;  /* 0xffc00015bc007388 */ /* 0x000fe80000000800 */
[----:B------:R-:W-:Y:S01]  /*5430*/  STS [R188+-0x3c00], R17 ;  /* 0xffc40011bc007388 */ /* 0x000fe20000000800 */
[----:B-1----:R-:W-:Y:S05]  /*5440*/  IADD3 R2, PT, PT, R188, R33, RZ ;  /* 0x00000021bc027210 */ /* 0x002fea0007ffe0ff */
[----:B------:R-:W-:Y:S04]  /*5450*/  STS [R2+-0x4000], R18 ;  /* 0xffc0001202007388 */ /* 0x000fe80000000800 */
[----:B------:R-:W-:Y:S04]  /*5460*/  STS [R2+-0x3c00], R16 ;  /* 0xffc4001002007388 */ /* 0x000fe80000000800 */
[----:B------:R-:W-:Y:S04]  /*5470*/  STS [R188+-0x3000], R9 ;  /* 0xffd00009bc007388 */ /* 0x000fe80000000800 */
[----:B------:R-:W-:Y:S04]  /*5480*/  STS [R188+-0x2c00], R6 ;  /* 0xffd40006bc007388 */ /* 0x000fe80000000800 */
        /* <DEDUP_REMOVED lines=99> */
[----:B------:R-:W2:Y:S01]  /*5ac0*/  LDL R187, [R1+0x10] ;  /* 0x0000100001bb7983 */ /* 0x000ea20000100800 */
[----:B------:R-:W1:Y:S01]  /*5ad0*/  LDC R5, c[0x0][0x590] ;  /* 0x00016400ff057b82 */ /* 0x000e620000000800 */
[----:B------:R-:W-:Y:S02]  /*5ae0*/  IADD3 R4, P0, PT, RZ, -UR29, RZ ;  /* 0x8000001dff047c10 */ /* 0x000fe4000ff1e0ff */
[----:B------:R-:W3:Y:S04]  /*5af0*/  LDL.LU R186, [R1+0x18] ;  /* 0x0000180001ba7983 */ /* 0x000ee80000300800 */
[----:B------:R-:W4:Y:S01]  /*5b00*/  LDL.LU R184, [R1+0x1c] ;  /* 0x00001c0001b87983 */ /* 0x000f220000300800 */
[----:B------:R-:W5:Y:S01]  /*5b10*/  LDC R6, c[0x0][0x594] ;  /* 0x00016500ff067b82 */ /* 0x000f620000000800 */
[----:B-1----:R-:W-:Y:S04]  /*5b20*/  IMAD.SHL.U32 R0, R5, 0x40, RZ ;  /* 0x0000004005007824 */ /* 0x002fe800078e00ff */
[----:B------:R-:W-:Y:S05]  /*5b30*/  IMAD.X R0, RZ, RZ, ~R0, P0 ;  /* 0x000000ffff007224 */ /* 0x000fea00000e0e00 */
[----:B------:R-:W-:Y:S02]  /*5b40*/  SHF.R.S64 R4, R4, 0x1f, R0 ;  /* 0x0000001f04047819 */ /* 0x000fe40000001000 */
[----:B--2---:R-:W-:Y:S04]  /*5b50*/  LOP3.LUT R2, R187, 0x1f8, RZ, 0xc0, !PT ;  /* 0x000001f8bb027812 */ /* 0x004fe800078ec0ff */
[----:B------:R-:W-:Y:S02]  /*5b60*/  LOP3.LUT R2, R2, 0x38, R222, 0x78, !PT ;  /* 0x0000003802027812 */ /* 0x000fe400078e78de */
[----:B----4-:R-:W-:Y:S02]  /*5b70*/  IADD3 R184, P0, PT, R4, R184, RZ ;  /* 0x000000b804b87210 */ /* 0x010fe40007f1e0ff */
[----:B------:R-:W-:Y:S02]  /*5b80*/  LOP3.LUT R2, R2, 0x1e00, R187, 0xf8, !PT ;  /* 0x00001e0002027812 */ /* 0x000fe400078ef8bb */
[----:B---3--:R-:W-:Y:S01]  /*5b90*/  LEA.HI.X.SX32 R186, R0, R186, 0x1, P0 ;  /* 0x000000ba00ba7211 */ /* 0x008fe200000f0eff */
[----:B------:R1:W-:Y:S01]  /*5ba0*/  STL [R1+0x1c], R184 ;  /* 0x00001cb801007387 */ /* 0x0003e20000100800 */
[C---:B------:R-:W-:Y:S02]  /*5bb0*/  LEA R4, P0, R5.reuse, R184, 0x6 ;  /* 0x000000b805047211 */ /* 0x040fe400078030ff */
[----:B------:R-:W-:Y:S01]  /*5bc0*/  LEA R0, R2, UR4, 0x1 ;  /* 0x0000000402007c11 */ /* 0x000fe2000f8e08ff */
[----:B------:R1:W-:Y:S01]  /*5bd0*/  STL [R1+0x18], R186 ;  /* 0x000018ba01007387 */ /* 0x0003e20000100800 */
[----:B-----5:R-:W-:Y:S01]  /*5be0*/  LEA.HI.X R5, R5, R186, R6, 0x6, P0 ;  /* 0x000000ba05057211 */ /* 0x020fe200000f3406 */
[----:B------:R-:W-:Y:S02]  /*5bf0*/  IMAD.MOV.U32 R6, RZ, RZ, R184 ;  /* 0x000000ffff067224 */ /* 0x000fe400078e00b8 */
        /* <DEDUP_REMOVED lines=9> */
.L_x_941:
[----:B------:R-:W-:Y:S01]  /*5c90*/  SHF.R.U32.HI R210, RZ, 0x3, R222 ;  /* 0x00000003ffd27819 */ /* 0x000fe200000116de */
[----:B------:R-:W-:Y:S01]  /*5ca0*/  LDSM.16.M88.4 R32, [R204+0x1c000] ;  /* 0x01c00000cc20783b */ /* 0x000fe20000000200 */
[C---:B------:R-:W-:Y:S01]  /*5cb0*/  IMAD.IADD R205, R204.reuse, 0x1, R218 ;  /* 0x00000001cccd7824 */ /* 0x040fe200078e02da */
[----:B------:R-:W-:Y:S01]  /*5cc0*/  PLOP3.LUT P2, PT, PT, PT, UP0, 0x80, 0x8 ;  /* 0x000000000008781c */ /* 0x000fe20003f4f008 */
[----:B------:R-:W-:Y:S01]  /*5cd0*/  VIADD R24, R204, 0x8000 ;  /* 0x00008000cc187836 */ /* 0x000fe20000000000 */
[----:B-1----:R-:W-:Y:S01]  /*5ce0*/  LOP3.LUT R0, R210, 0x18, RZ, 0xc0, !PT ;  /* 0x00000018d2007812 */ /* 0x002fe200078ec0ff */
[----:B------:R-:W-:Y:S01]  /*5cf0*/  LDSM.16.M88.4 R28, [R204+0x1d000] ;  /* 0x01d00000cc1c783b */ /* 0x000fe20000000200 */
[----:B------:R-:W-:Y:S01]  /*5d00*/  VIADD R2, R204, 0x8040 ;  /* 0x00008040cc027836 */ /* 0x000fe20000000000 */
[----:B------:R-:W-:Y:S01]  /*5d10*/  ULOP3.LUT UR19, UR38, 0x1, URZ, 0xc0, !UPT ;  /* 0x0000000126137892 */ /* 0x000fe2000f8ec0ff */
[----:B------:R-:W-:Y:S01]  /*5d20*/  LOP3.LUT R0, R0, 0x20, R226, 0xf8, !PT ;  /* 0x0000002000007812 */ /* 0x000fe200078ef8e2 */
[----:B------:R-:W-:Y:S01]  /*5d30*/  @P5 VIADD R2, R24, 0xffffffc0 ;  /* 0xffffffc018025836 */ /* 0x000fe20000000000 */
[----:B------:R-:W-:Y:S01]  /*5d40*/  LDSM.16.M88.4 R168, [R205+0x1c000] ;  /* 0x01c00000cda8783b */ /* 0x000fe20000000200 */
[----:B------:R-:W-:Y:S01]  /*5d50*/  IMAD.MOV.U32 R241, RZ, RZ, 0x4 ;  /* 0x00000004fff17424 */ /* 0x000fe200078e00ff */
[--C-:B------:R-:W-:Y:S01]  /*5d60*/  LOP3.LUT R0, R0, 0x1c0, R221.reuse, 0xf8, !PT ;  /* 0x000001c000007812 */ /* 0x100fe200078ef8dd */
[----:B------:R-:W-:Y:S01]  /*5d70*/  IMAD.IADD R206, R218, 0x1, R2 ;  /* 0x00000001dace7824 */ /* 0x000fe200078e0202 */
[----:B------:R-:W-:Y:S01]  /*5d80*/  UISETP.NE.U32.AND UP1, UPT, UR19, 0x1, UPT ;  /* 0x000000011300788c */ /* 0x000fe2000bf25070 */
[----:B------:R-:W-:Y:S01]  /*5d90*/  LDSM.16.M88.4 R176, [R205+0x1d000] ;  /* 0x01d00000cdb0783b */ /* 0x000fe20000000200 */
[----:B------:R-:W-:Y:S01]  /*5da0*/  LOP3.LUT R0, R0, R212, RZ, 0x3c, !PT ;  /* 0x000000d400007212 */ /* 0x000fe200078e3cff */
[----:B------:R-:W-:Y:S03]  /*5db0*/  @UP0 UIADD3 UR27, UP2, UPT, UR16, -0x100, URZ ;  /* 0xffffff00101b0890 */ /* 0x000fe6000ff5e0ff */
[----:B------:R-:W-:Y:S01]  /*5dc0*/  LOP3.LUT R0, R0, 0x200, R221, 0xf8, !PT ;  /* 0x0000020000007812 */ /* 0x000fe200078ef8dd */
[----:B------:R-:W-:Y:S01]  /*5dd0*/  LDSM.16.M88.4 R184, [R2+0x14000] ;  /* 0x0140000002b8783b */ /* 0x000fe20000000200 */
[----:B------:R-:W-:Y:S02]  /*5de0*/  @UP0 UIADD3.X UR19, UPT, UPT, UR17, -0x1, URZ, UP2, !UPT ;  /* 0xffffffff11130890 */ /* 0x000fe400097fe4ff */
[----:B------:R-:W-:Y:S02]  /*5df0*/  LEA R0, R0, UR4, 0x1 ;  /* 0x0000000400007c11 */ /* 0x000fe4000f8e08ff */
[----:B------:R-:W-:Y:S05]  /*5e00*/  LDSM.16.M88.4 R192, [R2+0x15000] ;  /* 0x0150000002c0783b */ /* 0x000fea0000000200 */
[----:B------:R-:W1:Y:S05]  /*5e10*/  LDSM.16.MT88.4 R16, [R0+0xc000] ;  /* 0x00c000000010783b */ /* 0x000e6a0000004200 */
[----:B------:R-:W2:Y:S05]  /*5e20*/  LDSM.16.MT88.4 R164, [R0+0x10000] ;  /* 0x0100000000a4783b */ /* 0x000eaa0000004200 */
[----:B------:R-:W3:Y:S05]  /*5e30*/  LDL R240, [R1+0x14] ;  /* 0x0000140001f07983 */ /* 0x000eea0000100800 */
[----:B------:R-:W4:Y:S05]  /*5e40*/  LDSM.16.MT88.4 R172, [R0+0xc800] ;  /* 0x00c8000000ac783b */ /* 0x000f2a0000004200 */
[----:B------:R-:W5:Y:S05]  /*5e50*/  LDL R239, [R1+0x34] ;  /* 0x0000340001ef7983 */ /* 0x000f6a0000100800 */
[----:B------:R-:W4:Y:S05]  /*5e60*/  LDSM.16.MT88.4 R180, [R0+0x10800] ;  /* 0x0108000000b4783b */ /* 0x000f2a0000004200 */
[----:B------:R-:W5:Y:S05]  /*5e70*/  LDL R238, [R1+0x30] ;  /* 0x0000300001ee7983 */ /* 0x000f6a0000100800 */
[----:B------:R-:W4:Y:S05]  /*5e80*/  LDSM.16.MT88.4 R188, [R0+0xd000] ;  /* 0x00d0000000bc783b */ /* 0x000f2a0000004200 */
[----:B------:R-:W5:Y:S01]  /*5e90*/  LDL R237, [R1+0x2c] ;  /* 0x00002c0001ed7983 */ /* 0x000f620000100800 */
[-C--:B-1----:R-:W-:Y:S04]  /*5ea0*/  HMMA.16816.F32 R4, R32, R16.reuse, RZ ;  /* 0x000000102004723c */ /* 0x082fe800000018ff */
[----:B------:R-:W1:Y:S05]  /*5eb0*/  LDSM.16.MT88.4 R196, [R0+0x11000] ;  /* 0x0110000000c4783b */ /* 0x000e6a0000004200 */
[----:B------:R-:W5:Y:S01]  /*5ec0*/  LDL R236, [R1+0x28] ;  /* 0x0000280001ec7983 */ /* 0x000f620000100800 */
[C---:B------:R-:W-:Y:S04]  /*5ed0*/  HMMA.16816.F32 R8, R28.reuse, R16, RZ ;  /* 0x000000101c08723c */ /* 0x040fe800000018ff */
[----:B------:R-:W-:Y:S04]  /*5ee0*/  LDSM.16.M88.4 R200, [R206+0x15000] ;  /* 0x01500000cec8783b */ /* 0x000fe80000000200 */
        /* <DEDUP_REMOVED lines=8> */
[C---:B------:R-:W-:Y:S08]  /*5f70*/  HMMA.16816.F32 R8, R176.reuse, R172, R8 ;  /* 0x000000acb008723c */ /* 0x040ff00000001808 */
[-C--:B------:R-:W-:Y:S08]  /*5f80*/  HMMA.16816.F32 R12, R176, R174.reuse, R12 ;  /* 0x000000aeb00c723c */ /* 0x080ff0000000180c */
[C---:B------:R-:W-:Y:S01]  /*5f90*/  HMMA.16816.F32 R16, R168.reuse, R174, R16 ;  /* 0x000000aea810723c */ /* 0x040fe20000001810 */
[----:B------:R-:W2:Y:S07]  /*5fa0*/  LDSM.16.MT88.4 R172, [R0+0xd800] ;  /* 0x00d8000000ac783b */ /* 0x000eae0000004200 */
[-C--:B------:R-:W-:Y:S08]  /*5fb0*/  HMMA.16816.F32 R20, R168, R180.reuse, R20 ;  /* 0x000000b4a814723c */ /* 0x080ff00000001814 */
[C---:B------:R-:W-:Y:S08]  /*5fc0*/  HMMA.16816.F32 R24, R176.reuse, R180, R24 ;  /* 0x000000b4b018723c */ /* 0x040ff00000001818 */
[-C--:B------:R-:W-:Y:S01]  /*5fd0*/  HMMA.16816.F32 R28, R176, R182.reuse, R28 ;  /* 0x000000b6b01c723c */ /* 0x080fe2000000181c */
[----:B------:R-:W-:Y:S07]  /*5fe0*/  LDSM.16.M88.4 R176, [R204+0x1e000] ;  /* 0x01e00000ccb0783b */ /* 0x000fee0000000200 */
[----:B------:R-:W-:Y:S01]  /*5ff0*/  HMMA.16816.F32 R32, R168, R182, R32 ;  /* 0x000000b6a820723c */ /* 0x000fe20000001820 */
[----:B------:R-:W4:Y:S05]  /*6000*/  LDSM.16.MT88.4 R168, [R0+0x11800] ;  /* 0x0118000000a8783b */ /* 0x000f2a0000004200 */
[----:B------:R-:W4:Y:S02]  /*6010*/  LDSM.16.MT88.4 R180, [R0+0xe000] ;  /* 0x00e0000000b4783b */ /* 0x000f240000004200 */
        /* <DEDUP_REMOVED lines=10> */
[----:B------:R1:W1:Y:S05]  /*60c0*/  LDSM.16.M88.4 R184, [R204+0x1f000] ;  /* 0x01f00000ccb8783b */ /* 0x00026a0000000200 */
[----:B------:R-:W3:Y:S02]  /*60d0*/  LDSM.16.MT88.4 R196, [R0+0xe800] ;  /* 0x00e8000000c4783b */ /* 0x000ee40000004200 */
[-C--:B--2---:R-:W-:Y:S08]  /*60e0*/  HMMA.16816.F32 R4, R164, R172.reuse, R4 ;  /* 0x000000aca404723c */ /* 0x084ff00000001804 */
[C---:B------:R-:W-:Y:S08]  /*60f0*/  HMMA.16816.F32 R8, R200.reuse, R172, R8 ;  /* 0x000000acc808723c */ /* 0x040ff00000001808 */
[-C--:B------:R-:W-:Y:S08]  /*6100*/  HMMA.16816.F32 R12, R200, R174.reuse, R12 ;  /* 0x000000aec80c723c */ /* 0x080ff0000000180c */
[C---:B------:R-:W-:Y:S01]  /*6110*/  HMMA.16816.F32 R16, R164.reuse, R174, R16 ;  /* 0x000000aea410723c */ /* 0x040fe20000001810 */
[----:B------:R2:W3:Y:S07]  /*6120*/  LDSM.16.M88.4 R172, [R205+0x1f000] ;  /* 0x01f00000cdac783b */ /* 0x0004ee0000000200 */
[-C--:B----4-:R-:W-:Y:S08]  /*6130*/  HMMA.16816.F32 R20, R164, R168.reuse, R20 ;  /* 0x000000a8a414723c */ /* 0x090ff00000001814 */
[C---:B------:R-:W-:Y:S04]  /*6140*/  HMMA.16816.F32 R24, R200.reuse, R168, R24 ;  /* 0x000000a8c818723c */ /* 0x040fe80000001818 */
[C---:B------:R-:W-:Y:S04]  /*6150*/  IMAD.SHL.U32 R168, R227.reuse, 0x8, RZ ;  /* 0x00000008e3a87824 */ /* 0x040fe800078e00ff */
[-C--:B------:R-:W-:Y:S03]  /*6160*/  HMMA.16816.F32 R28, R200, R170.reuse, R28 ;  /* 0x000000aac81c723c */ /* 0x080fe6000000181c */
[C---:B------:R-:W-:Y:S04]  /*6170*/  LEA R228, P0, R168.reuse, R242, 0x2 ;  /* 0x000000f2a8e47211 */ /* 0x040fe800078010ff */
[----:B------:R-:W-:Y:S01]  /*6180*/  LEA.HI.X.SX32 R229, R168, R243, 0x2, P0 ;  /* 0x000000f3a8e57211 */ /* 0x000fe200000f16ff */
[----:B------:R-:W-:Y:S01]  /*6190*/  HMMA.16816.F32 R32, R164, R170, R32 ;  /* 0x000000aaa420723c */ /* 0x000fe20000001820 */
[----:B------:R-:W4:Y:S03]  /*61a0*/  LDSM.16.MT88.4 R164, [R0+0x12800] ;  /* 0x0128000000a4783b */ /* 0x000f260000004200 */
[C---:B-1----:R-:W-:Y:S02]  /*61b0*/  LEA R204, P0, R227.reuse, R228, 0x5 ;  /* 0x000000e4e3cc7211 */ /* 0x042fe400078028ff */
[----:B------:R-:W-:Y:S02]  /*61c0*/  LDSM.16.M88.4 R168, [R2+0x16000] ;  /* 0x0160000002a8783b */ /* 0x000fe40000000200 */
[-C--:B------:R-:W-:Y:S05]  /*61d0*/  HMMA.16816.F32 R4, R176, R180.reuse, R4 ;  /* 0x000000b4b004723c */ /* 0x080fea0000001804 */
[C---:B--2---:R-:W-:Y:S02]  /*61e0*/  LEA.HI.X.SX32 R205, R227.reuse, R229, 0x5, P0 ;  /* 0x000000e5e3cd7211 */ /* 0x044fe400000f2eff */
[C---:B------:R-:W-:Y:S01]  /*61f0*/  LEA R202, P0, R227.reuse, R204, 0x5 ;  /* 0x000000cce3ca7211 */ /* 0x040fe200078028ff */
[C---:B------:R-:W-:Y:S04]  /*6200*/  HMMA.16816.F32 R8, R184.reuse, R180, R8 ;  /* 0x000000b4b808723c */ /* 0x040fe80000001808 */
[C---:B------:R-:W-:Y:S02]  /*6210*/  LEA.HI.X.SX32 R203, R227.reuse, R205, 0x5, P0 ;  /* 0x000000cde3cb7211 */ /* 0x040fe400000f2eff */
[C---:B------:R-:W-:Y:S02]  /*6220*/  LEA R200, P0, R227.reuse, R202, 0x5 ;  /* 0x000000cae3c87211 */ /* 0x040fe400078028ff */
[-C--:B------:R-:W-:Y:S03]  /*6230*/  HMMA.16816.F32 R12, R184, R182.reuse, R12 ;  /* 0x000000b6b80c723c */ /* 0x080fe6000000180c */
[C---:B------:R-:W-:Y:S05]  /*6240*/  LEA.HI.X.SX32 R201, R227.reuse, R203, 0x5, P0 ;  /* 0x000000cbe3c97211 */ /* 0x040fea00000f2eff */
[C---:B------:R-:W-:Y:S01]  /*6250*/  HMMA.16816.F32 R16, R176.reuse, R182, R16 ;  /* 0x000000b6b010723c */ /* 0x040fe20000001810 */
[----:B------:R1:W-:Y:S07]  /*6260*/  LDSM.16.M88.4 R180, [R2+0x17000] ;  /* 0x0170000002b4783b */ /* 0x0003ee0000000200 */
[-C--:B------:R-:W-:Y:S08]  /*6270*/  HMMA.16816.F32 R20, R176, R188.reuse, R20 ;  /* 0x000000bcb014723c */ /* 0x080ff00000001814 */
[C---:B------:R-:W-:Y:S08]  /*6280*/  HMMA.16816.F32 R24, R184.reuse, R188, R24 ;  /* 0x000000bcb818723c */ /* 0x040ff00000001818 */
[-C--:B------:R-:W-:Y:S01]  /*6290*/  HMMA.16816.F32 R28, R184, R190.reuse, R28 ;  /* 0x000000beb81c723c */ /* 0x080fe2000000181c */
[----:B------:R-:W-:Y:S02]  /*62a0*/  LDSM.16.MT88.4 R184, [R0+0x13000] ;  /* 0x0130000000b8783b */ /* 0x000fe40000004200 */
[----:B-1----:R-:W-:Y:S05]  /*62b0*/  @P2 SHF.R.U32.HI R2, RZ, 0x2, R222 ;  /* 0x00000002ff022819 */ /* 0x002fea00000116de */
[----:B------:R-:W-:Y:S01]  /*62c0*/  HMMA.16816.F32 R32, R176, R190, R32 ;  /* 0x000000beb020723c */ /* 0x000fe20000001820 */
[----:B------:R-:W1:Y:S07]  /*62d0*/  LDSM.16.MT88.4 R176, [R0+0xf000] ;  /* 0x00f0000000b0783b */ /* 0x000e6e0000004200 */
[-C--:B---3--:R-:W-:Y:S08]  /*62e0*/  HMMA.16816.F32 R4, R192, R196.reuse, R4 ;  /* 0x000000c4c004723c */ /* 0x088ff00000001804 */
[C---:B------:R-:W-:Y:S08]  /*62f0*/  HMMA.16816.F32 R8, R172.reuse, R196, R8 ;  /* 0x000000c4ac08723c */ /* 0x040ff00000001808 */
[-C--:B------:R-:W-:Y:S08]  /*6300*/  HMMA.16816.F32 R12, R172, R198.reuse, R12 ;  /* 0x000000c6ac0c723c */ /* 0x080ff0000000180c */
[C---:B------:R-:W-:Y:S04]  /*6310*/  HMMA.16816.F32 R16, R192.reuse, R198, R16 ;  /* 0x000000c6c010723c */ /* 0x040fe80000001810 */
        /* <DEDUP_REMOVED lines=8> */
[----:B------:R-:W-:Y:S02]  /*63a0*/  LDSM.16.MT88.4 R172, [R0+0xf800] ;  /* 0x00f8000000ac783b */ /* 0x000fe40000004200 */
[C---:B------:R-:W-:Y:S05]  /*63b0*/  LEA.HI.X.SX32 R233, R227.reuse, R197, 0x5, P0 ;  /* 0x000000c5e3e97211 */ /* 0x040fea00000f2eff */
[----:B------:R-:W-:Y:S01]  /*63c0*/  HMMA.16816.F32 R32, R192, R166, R32 ;  /* 0x000000a6c020723c */ /* 0x000fe20000001820 */
[----:B------:R-:W2:Y:S03]  /*63d0*/  LDSM.16.M88.4 R164, [R206+0x16000] ;  /* 0x01600000cea4783b */ /* 0x000ea60000000200 */
[C---:B------:R-:W-:Y:S04]  /*63e0*/  IMAD.WIDE R234, R227.reuse, -0xc0, R232 ;  /* 0xffffff40e3ea7825 */ /* 0x040fe800078e02e8 */
        /* <DEDUP_REMOVED lines=9> */
[----:B------:R-:W1:Y:S03]  /*6480*/  LDSM.16.M88.4 R176, [R206+0x17000] ;  /* 0x01700000ceb0783b */ /* 0x000e660000000200 */
[C---:B------:R-:W-:Y:S04]  /*6490*/  LEA.HI.X.SX32 R189, R227.reuse, R191, 0x5, P0 ;  /* 0x000000bfe3bd7211 */ /* 0x040fe800000f2eff */
[-C--:B------:R-:W-:Y:S08]  /*64a0*/  HMMA.16816.F32 R20, R168, R184.reuse, R20 ;  /* 0x000000b8a814723c */ /* 0x080ff00000001814 */
[C---:B------:R-:W-:Y:S08]  /*64b0*/  HMMA.16816.F32 R24, R180.reuse, R184, R24 ;  /* 0x000000b8b418723c */ /* 0x040ff00000001818 */
[-C--:B------:R-:W-:Y:S08]  /*64c0*/  HMMA.16816.F32 R28, R180, R186.reuse, R28 ;  /* 0x000000bab41c723c */ /* 0x080ff0000000181c */
[----:B------:R-:W-:Y:S01]  /*64d0*/  HMMA.16816.F32 R32, R168, R186, R32 ;  /* 0x000000baa820723c */ /* 0x000fe20000001820 */
[----:B------:R3:W4:Y:S03]  /*64e0*/  LDSM.16.MT88.4 R168, [R0+0x13800] ;  /* 0x0138000000a8783b */ /* 0x0007260000004200 */
[C---:B------:R-:W-:Y:S04]  /*64f0*/  LEA R186, P0, R227.reuse, R188, 0x5 ;  /* 0x000000bce3ba7211 */ /* 0x040fe800078028ff */
[-C--:B--2---:R-:W-:Y:S05]  /*6500*/  HMMA.16816.F32 R4, R164, R172.reuse, R4 ;  /* 0x000000aca404723c */ /* 0x084fea0000001804 */
[C---:B------:R-:W-:Y:S02]  /*6510*/  LEA.HI.X.SX32 R187, R227.reuse, R189, 0x5, P0 ;  /* 0x000000bde3bb7211 */ /* 0x040fe400000f2eff */
[C---:B------:R-:W-:Y:S01]  /*6520*/  LEA R184, P0, R227.reuse, R186, 0x5 ;  /* 0x000000bae3b87211 */ /* 0x040fe200078028ff */
[C---:B-1----:R-:W-:Y:S04]  /*6530*/  HMMA.16816.F32 R8, R176.reuse, R172, R8 ;  /* 0x000000acb008723c */ /* 0x042fe80000001808 */
[C---:B------:R-:W-:Y:S02]  /*6540*/  LEA.HI.X.SX32 R185, R227.reuse, R187, 0x5, P0 ;  /* 0x000000bbe3b97211 */ /* 0x040fe400000f2eff */
[C---:B------:R-:W-:Y:S02]  /*6550*/  LEA R194, P0, R227.reuse, R184, 0x5 ;  /* 0x000000b8e3c27211 */ /* 0x040fe400078028ff */
[-C--:B------:R-:W-:Y:S03]  /*6560*/  HMMA.16816.F32 R12, R176, R174.reuse, R12 ;  /* 0x000000aeb00c723c */ /* 0x080fe6000000180c */
[----:B------:R-:W-:Y:S02]  /*6570*/  LEA.HI.X.SX32 R195, R227, R185, 0x5, P0 ;  /* 0x000000b9e3c37211 */ /* 0x000fe400000f2eff */
[----:B---3--:R-:W-:Y:S03]  /*6580*/  @P2 LOP3.LUT R0, R211, 0x10, RZ, 0xc0, !PT ;  /* 0x00000010d3002812 */ /* 0x008fe600078ec0ff */
[C---:B------:R-:W-:Y:S04]  /*6590*/  HMMA.16816.F32 R16, R164.reuse, R174, R16 ;  /* 0x000000aea410723c */ /* 0x040fe80000001810 */
[----:B------:R-:W-:Y:S01]  /*65a0*/  @P2 LOP3.LUT R240, R0, 0x7, R2, 0xf8, !PT ;  /* 0x0000000700f02812 */ /* 0x000fe200078ef802 */
[C---:B------:R-:W-:Y:S03]  /*65b0*/  IMAD.WIDE R230, R227.reuse, -0xc0, R194 ;  /* 0xffffff40e3e67825 */ /* 0x040fe600078e02c2 */
[-C--:B----4-:R-:W-:Y:S01]  /*65c0*/  HMMA.16816.F32 R20, R164, R168.reuse, R20 ;  /* 0x000000a8a414723c */ /* 0x090fe20000001814 */
[----:B------:R-:W-:Y:S02]  /*65d0*/  @P2 STL [R1+0x14], R240 ;  /* 0x000014f001002387 */ /* 0x000fe40000100800 */
[----:B------:R-:W-:Y:S01]  /*65e0*/  LEA R182, P0, R227, R230, 0x5 ;  /* 0x000000e6e3b67211 */ /* 0x000fe200078028ff */
[C---:B------:R-:W-:Y:S02]  /*65f0*/  VIADD R0, R207.reuse, 0x40 ;  /* 0x00000040cf007836 */ /* 0x040fe40000000000 */
[----:B------:R-:W-:Y:S01]  /*6600*/  @P5 VIADD R0, R207, 0xffffffc0 ;  /* 0xffffffc0cf005836 */ /* 0x000fe20000000000 */
[C---:B------:R-:W-:Y:S01]  /*6610*/  LEA.HI.X.SX32 R183, R227.reuse, R231, 0x5, P0 ;  /* 0x000000e7e3b77211 */ /* 0x040fe200000f2eff */
[C---:B------:R-:W-:Y:S04]  /*6620*/  HMMA.16816.F32 R24, R176.reuse, R168, R24 ;  /* 0x000000a8b018723c */ /* 0x040fe80000001818 */
[C---:B------:R-:W-:Y:S04]  /*6630*/  LEA R180, P0, R227.reuse, R182, 0x5 ;  /* 0x000000b6e3b47211 */ /* 0x040fe800078028ff */
[-C--:B------:R-:W-:Y:S03]  /*6640*/  HMMA.16816.F32 R28, R176, R170.reuse, R28 ;  /* 0x000000aab01c723c */ /* 0x080fe6000000181c */
[C---:B------:R-:W-:Y:S02]  /*6650*/  LEA.HI.X.SX32 R181, R227.reuse, R183, 0x5, P0 ;  /* 0x000000b7e3b57211 */ /* 0x040fe400000f2eff */
[C---:B------:R-:W-:Y:S03]  /*6660*/  LEA R174, P0, R227.reuse, R180, 0x5 ;  /* 0x000000b4e3ae7211 */ /* 0x040fe600078028ff */
[----:B------:R-:W-:Y:S04]  /*6670*/  HMMA.16816.F32 R32, R164, R170, R32 ;  /* 0x000000aaa420723c */ /* 0x000fe80000001820 */
[----:B------:R-:W-:Y:S01]  /*6680*/  @P2 IMAD.WIDE.U32 R164, R240, R241, UR16 ;  /* 0x00000010f0a42e25 */ /* 0x000fe2000f8e00f1 */
[C---:B------:R-:W-:Y:S01]  /*6690*/  LEA.HI.X.SX32 R175, R227.reuse, R181, 0x5, P0 ;  /* 0x000000b5e3af7211 */ /* 0x040fe200000f2eff */
[----:B------:R-:W-:Y:S01]  /*66a0*/  @UP0 UMOV UR16, UR27 ;  /* 0x0000001b00100c82 */ /* 0x000fe20008000000 */
[C---:B------:R-:W-:Y:S01]  /*66b0*/  LEA R172, P0, R227.reuse, R174, 0x5 ;  /* 0x000000aee3ac7211 */ /* 0x040fe200078028ff */
[----:B------:R-:W-:Y:S01]  /*66c0*/  @UP0 UMOV UR17, UR19 ;  /* 0x0000001300110c82 */ /* 0x000fe20008000000 */
[----:B-----5:R-:W2:Y:S02]  /*66d0*/  @P2 LDG.E R239, desc[UR30][R164.64+-0x100] ;  /* 0xffff001ea4ef2981 */ /* 0x020ea4000c1e1900 */
[C---:B------:R-:W-:Y:S03]  /*66e0*/  LEA.HI.X.SX32 R173, R227.reuse, R175, 0x5, P0 ;  /* 0x000000afe3ad7211 */ /* 0x040fe600000f2eff */
[----:B------:R-:W3:Y:S01]  /*66f0*/  @P2 LDG.E R238, desc[UR30][R164.64+-0xe0] ;  /* 0xffff201ea4ee2981 */ /* 0x000ee2000c1e1900 */
[C---:B------:R-:W-:Y:S04]  /*6700*/  LEA R170, P0, R227.reuse, R172, 0x5 ;  /* 0x000000ace3aa7211 */ /* 0x040fe800078028ff */
[----:B------:R-:W4:Y:S01]  /*6710*/  @P2 LDG.E R237, desc[UR30][R164.64+-0x80] ;  /* 0xffff801ea4ed2981 */ /* 0x000f22000c1e1900 */
[C---:B------:R-:W-:Y:S02]  /*6720*/  LEA.HI.X.SX32 R171, R227.reuse, R173, 0x5, P0 ;  /* 0x000000ade3ab7211 */ /* 0x040fe400000f2eff */
[C---:B------:R-:W-:Y:S02]  /*6730*/  LEA R176, P0, R227.reuse, R170, 0x5 ;  /* 0x000000aae3b07211 */ /* 0x040fe400078028ff */
[----:B------:R1:W5:Y:S02]  /*6740*/  @P2 LDG.E R236, desc[UR30][R164.64+-0x60] ;  /* 0xffffa01ea4ec2981 */ /* 0x000364000c1e1900 */
[C---:B------:R-:W-:Y:S03]  /*6750*/  LEA.HI.X.SX32 R177, R227.reuse, R171, 0x5, P0 ;  /* 0x000000abe3b17211 */ /* 0x040fe600000f2eff */
[----:B------:R-:W-:Y:S05]  /*6760*/  REDG.E.ADD.F32.FTZ.RN.STRONG.GPU desc[UR30][R242.64], R4 ;  /* 0x00000004f20079a6 */ /* 0x000fea000c12f31e */
[----:B------:R-:W-:Y:S01]  /*6770*/  REDG.E.ADD.F32.FTZ.RN.STRONG.GPU desc[UR30][R228.64], R5 ;  /* 0x00000005e40079a6 */ /* 0x000fe2000c12f31e */
[C---:B------:R-:W-:Y:S04]  /*6780*/  IMAD.WIDE R178, R227.reuse, -0xc0, R176 ;  /* 0xffffff40e3b27825 */ /* 0x040fe800078e02b0 */
[----:B------:R1:W-:Y:S01]  /*6790*/  REDG.E.ADD.F32.FTZ.RN.STRONG.GPU desc[UR30][R204.64], R6 ;  /* 0x00000006cc0079a6 */ /* 0x0003e2000c12f31e */
[C---:B------:R-:W-:Y:S04]  /*67a0*/  LEA R168, P0, R227.reuse, R178, 0x5 ;  /* 0x000000b2e3a87211 */ /* 0x040fe800078028ff */
[----:B------:R1:W-:Y:S01]  /*67b0*/  REDG.E.ADD.F32.FTZ.RN.STRONG.GPU desc[UR30][R202.64], R7 ;  /* 0x00000007ca0079a6 */ /* 0x0003e2000c12f31e */
[C---:B------:R-:W-:Y:S04]  /*67c0*/  LEA.HI.X.SX32 R169, R227.reuse, R179, 0x5, P0 ;  /* 0x000000b3e3a97211 */ /* 0x040fe800000f2eff */
[----:B------:R1:W-:Y:S01]  /*67d0*/  REDG.E.ADD.F32.FTZ.RN.STRONG.GPU desc[UR30][R200.64], R8 ;  /* 0x00000008c80079a6 */ /* 0x0003e2000c12f31e */
[C---:B------:R-:W-:Y:S04]  /*67e0*/  LEA R166, P0, R227.reuse, R168, 0x5 ;  /* 0x000000a8e3a67211 */ /* 0x040fe800078028ff */
[----:B------:R1:W-:Y:S01]  /*67f0*/  REDG.E.ADD.F32.FTZ.RN.STRONG.GPU desc[UR30][R198.64], R9 ;  /* 0x00000009c60079a6 */ /* 0x0003e2000c12f31e */
[C---:B------:R-:W-:Y:S02]  /*6800*/  LEA.HI.X.SX32 R167, R227.reuse, R169, 0x5, P0 ;  /* 0x000000a9e3a77211 */ /* 0x040fe400000f2eff */
[C---:B-1----:R-:W-:Y:S02]  /*6810*/  LEA R164, P0, R227.reuse, R166, 0x5 ;  /* 0x000000a6e3a47211 */ /* 0x042fe400078028ff */
[----:B------:R-:W-:Y:S02]  /*6820*/  REDG.E.ADD.F32.FTZ.RN.STRONG.GPU desc[UR30][R196.64], R10 ;  /* 0x0000000ac40079a6 */ /* 0x000fe4000c12f31e */
[C---:B------:R-:W-:Y:S03]  /*6830*/  LEA.HI.X.SX32 R165, R227.reuse, R167, 0x5, P0 ;  /* 0x000000a7e3a57211 */ /* 0x040fe600000f2eff */
[----:B------:R-:W-:Y:S05]  /*6840*/  REDG.E.ADD.F32.FTZ.RN.STRONG.GPU desc[UR30][R232.64], R11 ;  /* 0x0000000be80079a6 */ /* 0x000fea000c12f31e */
        /* <DEDUP_REMOVED lines=8> */
[C---:B------:R-:W-:Y:S02]  /*68d0*/  LEA R8, P0, R227.reuse, R4, 0x5 ;  /* 0x00000004e3087211 */ /* 0x040fe400078028ff */
[----:B------:R-:W-:Y:S02]  /*68e0*/  REDG.E.ADD.F32.FTZ.RN.STRONG.GPU desc[UR30][R188.64+0x80], R12 ;  /* 0x0000800cbc0079a6 */ /* 0x000fe4000c12f31e */
[----:B------:R-:W-:Y:S03]  /*68f0*/  LEA.HI.X.SX32 R9, R227, R5, 0x5, P0 ;  /* 0x00000005e3097211 */ /* 0x000fe600000f2eff */
[----:B------:R-:W-:Y:S01]  /*6900*/  REDG.E.ADD.F32.FTZ.RN.STRONG.GPU desc[UR30][R186.64+0x80], R13 ;  /* 0x0000800dba0079a6 */ /* 0x000fe2000c12f31e */
[----:B------:R-:W-:Y:S01]  /*6910*/  PLOP3.LUT P0, PT, PT, PT, UP1, 0x80, 0x8 ;  /* 0x000000000008781c */ /* 0x000fe20003f0f018 */
[----:B------:R-:W-:Y:S03]  /*6920*/  @UP0 UIADD3 UR18, UP1, UPT, UR18, -0x100, URZ ;  /* 0xffffff0012120890 */ /* 0x000fe6000ff3e0ff */
[----:B------:R-:W-:Y:S01]  /*6930*/  REDG.E.ADD.F32.FTZ.RN.STRONG.GPU desc[UR30][R184.64+0x80], R14 ;  /* 0x0000800eb80079a6 */ /* 0x000fe2000c12f31e */
[----:B------:R-:W-:Y:S04]  /*6940*/  @UP0 UIADD3.X UR5, UPT, UPT, UR5, -0x1, URZ, UP1, !UPT ;  /* 0xffffffff05050890 */ /* 0x000fe80008ffe4ff */
[----:B------:R-:W-:Y:S01]  /*6950*/  REDG.E.ADD.F32.FTZ.RN.STRONG.GPU desc[UR30][R194.64+0x80], R15 ;  /* 0x0000800fc20079a6 */ /* 0x000fe2000c12f31e */
[----:B------:R-:W-:Y:S04]  /*6960*/  UISETP.GT.AND UP1, UPT, UR38, UR7, UPT ;  /* 0x000000072600728c */ /* 0x000fe8000bf24270 */
        /* <DEDUP_REMOVED lines=20> */
[----:B------:R-:W2:Y:S05]  /*6ab0*/  LDSM.16.MT88.4 R20, [R207+0x2000] ;  /* 0x00200000cf14783b */ /* 0x000eaa0000004200 */
[----:B------:R-:W2:Y:S05]  /*6ac0*/  LDSM.16.MT88.4 R24, [R0+0x2000] ;  /* 0x002000000018783b */ /* 0x000eaa0000004200 */
[----:B------:R-:W-:Y:S05]  /*6ad0*/  LDSM.16.MT88.4 R32, [R3+0x1c800] ;  /* 0x01c800000320783b */ /* 0x000fea0000004200 */
[----:B------:R-:W3:Y:S05]  /*6ae0*/  LDSM.16.MT88.4 R28, [R207+0x800] ;  /* 0x00080000cf1c783b */ /* 0x000eea0000004200 */
[----:B------:R-:W5:Y:S01]  /*6af0*/  LDSM.16.MT88.4 R164, [R3+0x1e800] ;  /* 0x01e8000003a4783b */ /* 0x000f620000004200 */
[-C--:B-1----:R-:W-:Y:S04]  /*6b00*/  HMMA.16816.F32 R100, R4, R8.reuse, R100 ;  /* 0x000000080464723c */ /* 0x082fe80000001864 */
[----:B------:R-:W1:Y:S05]  /*6b10*/  LDSM.16.MT88.4 R168, [R0+0x800] ;  /* 0x0008000000a8783b */ /* 0x000e6a0000004200 */
[----:B------:R-:W4:Y:S01]  /*6b20*/  LDSM.16.MT88.4 R172, [R207+0x2800] ;  /* 0x00280000cfac783b */ /* 0x000f220000004200 */
[C---:B------:R-:W-:Y:S04]  /*6b30*/  HMMA.16816.F32 R104, R12.reuse, R8, R104 ;  /* 0x000000080c68723c */ /* 0x040fe80000001868 */
[----:B------:R-:W-:Y:S04]  /*6b40*/  LDSM.16.MT88.4 R176, [R3+0x1f800] ;  /* 0x01f8000003b0783b */ /* 0x000fe80000004200 */
[-C--:B------:R-:W-:Y:S01]  /*6b50*/  HMMA.16816.F32 R108, R12, R10.reuse, R108 ;  /* 0x0000000a0c6c723c */ /* 0x080fe2000000186c */
[----:B------:R-:W-:Y:S07]  /*6b60*/  LDSM.16.MT88.4 R180, [R207+0x3800] ;  /* 0x00380000cfb4783b */ /* 0x000fee0000004200 */
[C---:B------:R-:W-:Y:S01]  /*6b70*/  HMMA.16816.F32 R112, R4.reuse, R10, R112 ;  /* 0x0000000a0470723c */ /* 0x040fe20000001870 */
[----:B------:R-:W4:Y:S07]  /*6b80*/  LDSM.16.MT88.4 R8, [R0+0x2800] ;  /* 0x002800000008783b */ /* 0x000f2e0000004200 */
[-C--:B------:R-:W-:Y:S08]  /*6b90*/  HMMA.16816.F32 R116, R4, R16.reuse, R116 ;  /* 0x000000100474723c */ /* 0x080ff00000001874 */
[C---:B------:R-:W-:Y:S08]  /*6ba0*/  HMMA.16816.F32 R120, R12.reuse, R16, R120 ;  /* 0x000000100c78723c */ /* 0x040ff00000001878 */
[-C--:B------:R-:W-:Y:S08]  /*6bb0*/  HMMA.16816.F32 R124, R12, R18.reuse, R124 ;  /* 0x000000120c7c723c */ /* 0x080ff0000000187c */
[C---:B------:R-:W-:Y:S01]  /*6bc0*/  HMMA.16816.F32 R128, R4.reuse, R18, R128 ;  /* 0x000000120480723c */ /* 0x040fe20000001880 */
[----:B------:R-:W-:Y:S07]  /*6bd0*/  LDSM.16.MT88.4 R16, [R3+0x1f000] ;  /* 0x01f000000310783b */ /* 0x000fee0000004200 */
[-C--:B--2---:R-:W-:Y:S08]  /*6be0*/  HMMA.16816.F32 R132, R4, R20.reuse, R132 ;  /* 0x000000140484723c */ /* 0x084ff00000001884 */
        /* <DEDUP_REMOVED lines=10> */
[----:B------:R-:W2:Y:S02]  /*6c90*/  LDSM.16.MT88.4 R24, [R207+0x3000] ;  /* 0x00300000cf18783b */ /* 0x000ea40000004200 */
[-C--:B---3--:R-:W-:Y:S03]  /*6ca0*/  HMMA.16816.F32 R100, R32, R28.reuse, R100 ;  /* 0x0000001c2064723c */ /* 0x088fe60000001864 */
[----:B-----5:R3:W-:Y:S05]  /*6cb0*/  @P2 STL [R1+0x28], R236 ;  /* 0x000028ec01002387 */ /* 0x0207ea0000100800 */
[C---:B------:R-:W-:Y:S08]  /*6cc0*/  HMMA.16816.F32 R104, R164.reuse, R28, R104 ;  /* 0x0000001ca468723c */ /* 0x040ff00000001868 */
[-C--:B------:R-:W-:Y:S08]  /*6cd0*/  HMMA.16816.F32 R108, R164, R30.reuse, R108 ;  /* 0x0000001ea46c723c */ /* 0x080ff0000000186c */
[C---:B------:R-:W-:Y:S01]  /*6ce0*/  HMMA.16816.F32 R112, R32.reuse, R30, R112 ;  /* 0x0000001e2070723c */ /* 0x040fe20000001870 */
[----:B------:R-:W5:Y:S05]  /*6cf0*/  LDSM.16.MT88.4 R28, [R0+0x3000] ;  /* 0x00300000001c783b */ /* 0x000f6a0000004200 */
[----:B---3--:R-:W3:Y:S02]  /*6d00*/  LDL.LU R236, [R1+0x8] ;  /* 0x0000080001ec7983 */ /* 0x008ee40000300800 */
[-C--:B-1----:R-:W-:Y:S03]  /*6d10*/  HMMA.16816.F32 R116, R32, R168.reuse, R116 ;  /* 0x000000a82074723c */ /* 0x082fe60000001874 */
[----:B------:R-:W-:Y:S05]  /*6d20*/  @P2 STL [R1+0x34], R239 ;  /* 0x000034ef01002387 */ /* 0x000fea0000100800 */
[----:B------:R-:W-:Y:S01]  /*6d30*/  @P2 STL [R1+0x30], R238 ;  /* 0x000030ee01002387 */ /* 0x000fe20000100800 */
[C---:B------:R-:W-:Y:S04]  /*6d40*/  HMMA.16816.F32 R120, R164.reuse, R168, R120 ;  /* 0x000000a8a478723c */ /* 0x040fe80000001878 */
[----:B----4-:R-:W-:Y:S04]  /*6d50*/  @P2 STL [R1+0x2c], R237 ;  /* 0x00002ced01002387 */ /* 0x010fe80000100800 */
        /* <DEDUP_REMOVED lines=11> */
[----:B------:R-:W4:Y:S07]  /*6e10*/  LDSM.16.MT88.4 R164, [R0+0x1800] ;  /* 0x0018000000a4783b */ /* 0x000f2e0000004200 */
[----:B------:R-:W-:Y:S01]  /*6e20*/  HMMA.16816.F32 R160, R32, R10, R160 ;  /* 0x0000000a20a0723c */ /* 0x000fe200000018a0 */
[----:B------:R5:W3:Y:S07]  /*6e30*/  LDSM.16.MT88.4 R8, [R0+0x3800] ;  /* 0x003800000008783b */ /* 0x000aee0000004200 */
[-C--:B--2---:R-:W-:Y:S08]  /*6e40*/  HMMA.16816.F32 R100, R4, R12.reuse, R100 ;  /* 0x0000000c0464723c */ /* 0x084ff00000001864 */
[C---:B------:R-:W-:Y:S08]  /*6e50*/  HMMA.16816.F32 R104, R16.reuse, R12, R104 ;  /* 0x0000000c1068723c */ /* 0x040ff00000001868 */
[-C--:B------:R-:W-:Y:S03]  /*6e60*/  HMMA.16816.F32 R108, R16, R14.reuse, R108 ;  /* 0x0000000e106c723c */ /* 0x080fe6000000186c */
[C---:B-----5:R-:W-:Y:S02]  /*6e70*/  VIADD R0, R207.reuse, 0xffffc000 ;  /* 0xffffc000cf007836 */ /* 0x060fe40000000000 */
        /* <DEDUP_REMOVED lines=19> */
[-C--:B----4-:R-:W-:Y:S08]  /*6fb0*/  HMMA.16816.F32 R116, R168, R164.reuse, R116 ;  /* 0x000000a4a874723c */ /* 0x090ff00000001874 */
[C---:B------:R-:W-:Y:S08]  /*6fc0*/  HMMA.16816.F32 R120, R176.reuse, R164, R120 ;  /* 0x000000a4b078723c */ /* 0x040ff00000001878 */
[-C--:B------:R-:W-:Y:S08]  /*6fd0*/  HMMA.16816.F32 R124, R176, R166.reuse, R124 ;  /* 0x000000a6b07c723c */ /* 0x080ff0000000187c */
[C---:B------:R-:W-:Y:S08]  /*6fe0*/  HMMA.16816.F32 R128, R168.reuse, R166, R128 ;  /* 0x000000a6a880723c */ /* 0x040ff00000001880 */
[-C--:B------:R-:W-:Y:S08]  /*6ff0*/  HMMA.16816.F32 R132, R168, R180.reuse, R132 ;  /* 0x000000b4a884723c */ /* 0x080ff00000001884 */
[C---:B------:R-:W-:Y:S04]  /*7000*/  HMMA.16816.F32 R136, R176.reuse, R180, R136 ;  /* 0x000000b4b088723c */ /* 0x040fe80000001888 */
[----:B---3--:R-:W-:Y:S04]  /*7010*/  VIADD R236, R236, 0xffffffc0 ;  /* 0xffffffc0ecec7836 */ /* 0x008fe80000000000 */
        /* <DEDUP_REMOVED lines=8> */
[----:B--2---:R-:W-:Y:S11]  /*70a0*/  BRA.U UP1, `(.L_x_942) ;  /* 0xffffffb101047547 */ /* 0x004ff6000b83ffff */
.L_x_939:
[----:B------:R-:W2:Y:S01]  /*70b0*/  LDL.LU R165, [R1+0x10] ;  /* 0x0000100001a57983 */ /* 0x000ea20000300800 */
[C---:B------:R-:W-:Y:S01]  /*70c0*/  IMAD.SHL.U32 R3, R222.reuse, 0x10, RZ ;  /* 0x00000010de037824 */ /* 0x040fe200078e00ff */
[----:B------:R-:W-:Y:S01]  /*70d0*/  F2FP.F16.F32.PACK_AB R164, R37, R36 ;  /* 0x0000002425a4723e */ /* 0x000fe200000000ff */
[----:B------:R-:W1:Y:S01]  /*70e0*/  LDCU UR5, c[0x0][0x500] ;  /* 0x0000a000ff0577ac */ /* 0x000e620008000800 */
[C---:B------:R-:W-:Y:S01]  /*70f0*/  IMAD.SHL.U32 R37, R222.reuse, 0x20, RZ ;  /* 0x00000020de257824 */ /* 0x040fe200078e00ff */
[C---:B------:R-:W-:Y:S01]  /*7100*/  R2P PR, R222.reuse, 0x18 ;  /* 0x00000018de007804 */ /* 0x040fe20000000000 */
[----:B------:R-:W-:Y:S01]  /*7110*/  IMAD.SHL.U32 R2, R222, 0x2, RZ ;  /* 0x00000002de027824 */ /* 0x000fe200078e00ff */
[----:B------:R-:W-:Y:S01]  /*7120*/  LOP3.LUT R3, R3, 0x1c0, RZ, 0xc0, !PT ;  /* 0x000001c003037812 */ /* 0x000fe200078ec0ff */
[----:B------:R-:W-:Y:S01]  /*7130*/  USHF.L.U32 UR14, UR33, 0x7, URZ ;  /* 0x00000007210e7899 */ /* 0x000fe200080006ff */
[----:B------:R-:W-:Y:S01]  /*7140*/  LOP3.LUT R37, R37, 0xc00, RZ, 0xc0, !PT ;  /* 0x00000c0025257812 */ /* 0x000fe200078ec0ff */
[----:B------:R-:W3:Y:S01]  /*7150*/  LDCU.64 UR6, c[0x0][0x5a8] ;  /* 0x0000b500ff0677ac */ /* 0x000ee20008000a00 */
[----:B------:R-:W-:-:S02]  /*7160*/  F2FP.F16.F32.PACK_AB R39, R39, R38 ;  /* 0x000000262727723e */ /* 0x000fc400000000ff */
[----:B------:R-:W-:Y:S01]  /*7170*/  F2FP.F16.F32.PACK_AB R48, R49, R48 ;  /* 0x000000303130723e */ /* 0x000fe200000000ff */
[----:B------:R-:W-:Y:S01]  /*7180*/  UMOV UR27, UR22 ;  /* 0x00000016001b7c82 */ /* 0x000fe20008000000 */
[----:B------:R-:W-:Y:S01]  /*7190*/  F2FP.F16.F32.PACK_AB R50, R51, R50 ;  /* 0x000000323332723e */ /* 0x000fe200000000ff */
[----:B------:R-:W4:Y:S01]  /*71a0*/  LDCU.64 UR12, c[0x0][0x5b0] ;  /* 0x0000b600ff0c77ac */ /* 0x000f220008000a00 */
[----:B------:R-:W-:Y:S02]  /*71b0*/  F2FP.F16.F32.PACK_AB R40, R41, R40 ;  /* 0x000000282928723e */ /* 0x000fe400000000ff */
[----:B------:R-:W-:Y:S01]  /*71c0*/  F2FP.F16.F32.PACK_AB R42, R43, R42 ;  /* 0x0000002a2b2a723e */ /* 0x000fe200000000ff */
        /* <DEDUP_REMOVED lines=89> */
[----:B------:R-:W-:Y:S01]  /*7760*/  USHF.R.S32.HI UR5, URZ, 0x1f, UR14 ;  /* 0x0000001fff057899 */ /* 0x000fe2000801140e */
[----:B------:R-:W-:Y:S01]  /*7770*/  F2FP.F16.F32.PACK_AB R11, R11, R150 ;  /* 0x000000960b0b723e */ /* 0x000fe200000000ff */
[----:B------:R-:W-:Y:S01]  /*7780*/  UIADD3 UR14, UP0, UPT, UR40, UR14, URZ ;  /* 0x0000000e280e7290 */ /* 0x000fe2000ff1e0ff */
[----:B------:R-:W-:Y:S01]  /*7790*/  F2FP.F16.F32.PACK_AB R7, R7, R160 ;  /* 0x000000a00707723e */ /* 0x000fe200000000ff */
[----:B---3--:R-:W-:Y:S01]  /*77a0*/  UIMAD UR7, UR27, UR7, URZ ;  /* 0x000000071b0772a4 */ /* 0x008fe2000f8e02ff */
[----:B------:R-:W-:Y:S01]  /*77b0*/  F2FP.F16.F32.PACK_AB R6, R6, R162 ;  /* 0x000000a20606723e */ /* 0x000fe200000000ff */
[----:B------:R-:W-:Y:S01]  /*77c0*/  ULEA.HI.X.SX32 UR40, UR40, UR5, 0x1, UP0 ;  /* 0x0000000528287291 */ /* 0x000fe200080f0eff */
[----:B------:R-:W-:Y:S01]  /*77d0*/  F2FP.F16.F32.PACK_AB R10, R10, R152 ;  /* 0x000000980a0a723e */ /* 0x000fe200000000ff */
[----:B----4-:R-:W-:Y:S01]  /*77e0*/  UIMAD UR13, UR27, UR13, URZ ;  /* 0x0000000d1b0d72a4 */ /* 0x010fe2000f8e02ff */
[----:B------:R-:W-:-:S02]  /*77f0*/  F2FP.F16.F32.PACK_AB R9, R9, R154 ;  /* 0x0000009a0909723e */ /* 0x000fc400000000ff */
[----:B------:R-:W-:Y:S02]  /*7800*/  F2FP.F16.F32.PACK_AB R5, R5, R156 ;  /* 0x0000009c0505723e */ /* 0x000fe400000000ff */
[----:B------:R-:W-:Y:S02]  /*7810*/  F2FP.F16.F32.PACK_AB R36, R36, R158 ;  /* 0x0000009e2424723e */ /* 0x000fe400000000ff */
[----:B------:R-:W-:Y:S02]  /*7820*/  F2FP.F16.F32.PACK_AB R44, R45, R44 ;  /* 0x0000002c2d2c723e */ /* 0x000fe400000000ff */
[----:B------:R-:W-:Y:S02]  /*7830*/  F2FP.F16.F32.PACK_AB R46, R47, R46 ;  /* 0x0000002e2f2e723e */ /* 0x000fe400000000ff */
[----:B------:R-:W-:Y:S02]  /*7840*/  F2FP.F16.F32.PACK_AB R52, R53, R52 ;  /* 0x000000343534723e */ /* 0x000fe400000000ff */
        /* <DEDUP_REMOVED lines=23> */
[----:B------:R-:W-:Y:S02]  /*79c0*/  MOV R213, RZ ;  /* 0x000000ff00d57202 */ /* 0x000fe40000000f00 */
[----:B--2---:R-:W-:-:S04]  /*79d0*/  LOP3.LUT R0, R165, 0x1f8, RZ, 0xc0, !PT ;  /* 0x000001f8a5007812 */ /* 0x004fc800078ec0ff */
[--C-:B------:R-:W-:Y:S02]  /*79e0*/  LOP3.LUT R4, R0, 0x38, R222.reuse, 0x78, !PT ;  /* 0x0000003800047812 */ /* 0x100fe400078e78de */
[----:B------:R-:W-:Y:S02]  /*79f0*/  SHF.R.U32.HI R222, RZ, 0x4, R222 ;  /* 0x00000004ffde7819 */ /* 0x000fe400000116de */
[--C-:B------:R-:W-:Y:S02]  /*7a00*/  LOP3.LUT R0, R3, 0x38, R2.reuse, 0xf8, !PT ;  /* 0x0000003803007812 */ /* 0x100fe400078ef802 */
[----:B------:R-:W-:Y:S02]  /*7a10*/  LOP3.LUT R2, R37, 0x6, R2, 0xf8, !PT ;  /* 0x0000000625027812 */ /* 0x000fe400078ef802 */
[----:B------:R-:W-:Y:S02]  /*7a20*/  LOP3.LUT R0, R0, 0x8, R222, 0x78, !PT ;  /* 0x0000000800007812 */ /* 0x000fe400078e78de */
[----:B------:R-:W-:-:S02]  /*7a30*/  MOV R3, 0x20 ;  /* 0x0000002000037802 */ /* 0x000fc40000000f00 */
[----:B------:R-:W-:Y:S02]  /*7a40*/  LOP3.LUT R0, R2, R0, RZ, 0xfc, !PT ;  /* 0x0000000002007212 */ /* 0x000fe400078efcff */
[----:B------:R-:W-:Y:S02]  /*7a50*/  SEL R3, R3, 0xffffffe0, !P3 ;  /* 0xffffffe003037807 */ /* 0x000fe40005800000 */
[----:B------:R-:W-:Y:S01]  /*7a60*/  LEA R0, R0, UR4, 0x1 ;  /* 0x0000000400007c11 */ /* 0x000fe2000f8e08ff */
[----:B------:R-:W-:Y:S01]  /*7a70*/  BAR.SYNC.DEFER_BLOCKING 0x0 ;  /* 0x0000000000007b1d */ /* 0x000fe20000010000 */
[----:B------:R-:W-:Y:S02]  /*7a80*/  LOP3.LUT R38, R4, 0x1e00, R165, 0xf8, !PT ;  /* 0x00001e0004267812 */ /* 0x000fe400078ef8a5 */
[C---:B------:R-:W-:Y:S01]  /*7a90*/  IADD3 R4, PT, PT, R0.reuse, 0xc040, RZ ;  /* 0x0000c04000047810 */ /* 0x040fe20007ffe0ff */
[C---:B------:R-:W-:Y:S02]  /*7aa0*/  VIADD R37, R0.reuse, 0xc000 ;  /* 0x0000c00000257836 */ /* 0x040fe40000000000 */
[----:B------:R-:W-:-:S02]  /*7ab0*/  IMAD.IADD R2, R0, 0x1, R3 ;  /* 0x0000000100027824 */ /* 0x000fc400078e0203 */
[----:B------:R-:W-:Y:S01]  /*7ac0*/  @P4 VIADD R4, R37, 0xffffffc0 ;  /* 0xffffffc025044836 */ /* 0x000fe20000000000 */
[----:B------:R-:W-:Y:S04]  /*7ad0*/  STS [R0+0xc000], R16 ;  /* 0x00c0001000007388 */ /* 0x000fe80000000800 */
[----:B------:R-:W-:Y:S04]  /*7ae0*/  STS [R0+0xc400], R15 ;  /* 0x00c4000f00007388 */ /* 0x000fe80000000800 */
[----:B------:R1:W-:Y:S04]  /*7af0*/  STS [R2+0xc400], R8 ;  /* 0x00c4000802007388 */ /* 0x0003e80000000800 */
[----:B------:R-:W-:Y:S04]  /*7b00*/  STS [R2+0xc000], R12 ;  /* 0x00c0000c02007388 */ /* 0x000fe80000000800 */
[----:B------:R-:W-:Y:S04]  /*7b10*/  STS [R0+0xe000], R14 ;  /* 0x00e0000e00007388 */ /* 0x000fe80000000800 */
[----:B------:R2:W-:Y:S04]  /*7b20*/  STS [R0+0xe400], R13 ;  /* 0x00e4000d00007388 */ /* 0x0005e80000000800 */
[----:B------:R-:W-:Y:S04]  /*7b30*/  STS [R2+0xe000], R35 ;  /* 0x00e0002302007388 */ /* 0x000fe80000000800 */
[----:B------:R-:W-:Y:S04]  /*7b40*/  STS [R2+0xe400], R34 ;  /* 0x00e4002202007388 */ /* 0x000fe80000000800 */
[----:B------:R-:W-:Y:S01]  /*7b50*/  STS [R4], R33 ;  /* 0x0000002104007388 */ /* 0x000fe20000000800 */
[----:B-1----:R-:W-:-:S03]  /*7b60*/  IMAD.IADD R8, R3, 0x1, R4 ;  /* 0x0000000103087824 */ /* 0x002fc600078e0204 */
[----:B------:R-:W-:Y:S04]  /*7b70*/  STS [R4+0x400], R32 ;  /* 0x0004002004007388 */ /* 0x000fe80000000800 */
[----:B------:R-:W-:Y:S04]  /*7b80*/  STS [R8], R29 ;  /* 0x0000001d08007388 */ /* 0x000fe80000000800 */
[----:B------:R-:W-:Y:S01]  /*7b90*/  STS [R8+0x400], R28 ;  /* 0x0004001c08007388 */ /* 0x000fe20000000800 */
[----:B--2---:R-:W1:Y:S03]  /*7ba0*/  LDC.64 R12, c[0x0][0x5d8] ;  /* 0x00017600ff0c7b82 */ /* 0x004e660000000a00 */
        /* <DEDUP_REMOVED lines=14> */
[----:B--2---:R-:W2:Y:S03]  /*7c90*/  LDC.64 R20, c[0x0][0x5c8] ;  /* 0x00017200ff147b82 */ /* 0x004ea60000000a00 */
        /* <DEDUP_REMOVED lines=9> */
[----:B---3--:R-:W3:Y:S03]  /*7d30*/  LDC.64 R10, c[0x0][0x5c0] ;  /* 0x00017000ff0a7b82 */ /* 0x008ee60000000a00 */
[----:B------:R-:W-:Y:S04]  /*7d40*/  STS [R2+0x14400], R50 ;  /* 0x0144003202007388 */ /* 0x000fe80000000800 */
[----:B------:R-:W-:Y:S04]  /*7d50*/  STS [R0+0x16000], R40 ;  /* 0x0160002800007388 */ /* 0x000fe80000000800 */
[----:B------:R-:W-:Y:S04]  /*7d60*/  STS [R0+0x16400], R42 ;  /* 0x0164002a00007388 */ /* 0x000fe80000000800 */
[----:B------:R-:W-:Y:S04]  /*7d70*/  STS [R2+0x16000], R44 ;  /* 0x0160002c02007388 */ /* 0x000fe80000000800 */
[----:B------:R-:W-:Y:S04]  /*7d80*/  STS [R2+0x16400], R46 ;  /* 0x0164002e02007388 */ /* 0x000fe80000000800 */
[----:B------:R-:W-:Y:S01]  /*7d90*/  STS [R4+0x8000], R52 ;  /* 0x0080003404007388 */ /* 0x000fe20000000800 */
[C---:B---3--:R-:W-:Y:S01]  /*7da0*/  IMAD R3, R10.reuse, UR40, RZ ;  /* 0x000000280a037c24 */ /* 0x048fe2000f8e02ff */
[C---:B------:R-:W-:Y:S01]  /*7db0*/  SHF.L.U64.HI R22, R10.reuse, 0x6, R11 ;  /* 0x000000060a167819 */ /* 0x040fe2000001020b */
[----:B------:R-:W-:Y:S01]  /*7dc0*/  IMAD.WIDE.U32 R6, R10, UR14, R212 ;  /* 0x0000000e0a067c25 */ /* 0x000fe2000f8e00d4 */
        /* <DEDUP_REMOVED lines=19> */
[----:B------:R4:W-:Y:S04]  /*7f00*/  STS [R2+0x1a400], R78 ;  /* 0x01a4004e02007388 */ /* 0x0009e80000000800 */
[----:B------:R-:W-:Y:S04]  /*7f10*/  STS [R4+0xc000], R84 ;  /* 0x00c0005404007388 */ /* 0x000fe80000000800 */
[----:B------:R-:W-:Y:S04]  /*7f20*/  STS [R4+0xc400], R86 ;  /* 0x00c4005604007388 */ /* 0x000fe80000000800 */
[----:B------:R-:W-:Y:S04]  /*7f30*/  STS [R8+0xc000], R96 ;  /* 0x00c0006008007388 */ /* 0x000fe80000000800 */
[----:B------:R-:W-:Y:S01]  /*7f40*/  STS [R8+0xc400], R98 ;  /* 0x00c4006208007388 */ /* 0x000fe20000000800 */
[----:B---3--:R-:W-:Y:S01]  /*7f50*/  LEA R0, R38, UR4, 0x1 ;  /* 0x0000000426007c11 */ /* 0x008fe2000f8e08ff */
[----:B------:R-:W3:Y:S02]  /*7f60*/  LDCU.128 UR4, c[0x0][0x560] ;  /* 0x0000ac00ff0477ac */ /* 0x000ee40008000c00 */
[----:B------:R-:W-:Y:S04]  /*7f70*/  STS [R4+0xe000], R88 ;  /* 0x00e0005804007388 */ /* 0x000fe80000000800 */
[----:B------:R5:W-:Y:S01]  /*7f80*/  STS [R4+0xe400], R90 ;  /* 0x00e4005a04007388 */ /* 0x000be20000000800 */
[----:B----4-:R-:W-:-:S03]  /*7f90*/  IMAD.MOV.U32 R2, RZ, RZ, R6 ;  /* 0x000000ffff027224 */ /* 0x010fc600078e0006 */
[----:B------:R-:W-:Y:S01]  /*7fa0*/  STS [R8+0xe000], R92 ;  /* 0x00e0005c08007388 */ /* 0x000fe20000000800 */
[----:B-1----:R-:W-:-:S03]  /*7fb0*/  IMAD.WIDE.U32 R6, R12, UR25, R2 ;  /* 0x000000190c067c25 */ /* 0x002fc6000f8e0002 */
[----:B------:R1:W-:Y:S01]  /*7fc0*/  STS [R8+0xe400], R94 ;  /* 0x00e4005e08007388 */ /* 0x0003e20000000800 */
[C---:B--2---:R-:W-:Y:S01]  /*7fd0*/  IMAD.WIDE.U32 R2, R20.reuse, UR14, R212 ;  /* 0x0000000e14027c25 */ /* 0x044fe2000f8e00d4 */
[----:B------:R-:W-:Y:S03]  /*7fe0*/  BAR.SYNC.DEFER_BLOCKING 0x0 ;  /* 0x0000000000007b1d */ /* 0x000fe60000010000 */
[----:B------:R-:W-:Y:S01]  /*7ff0*/  IMAD R5, R13, UR25, R7 ;  /* 0x000000190d057c24 */ /* 0x000fe2000f8e0207 */
[----:B------:R-:W-:Y:S01]  /*8000*/  MOV R7, UR12 ;  /* 0x0000000c00077c02 */ /* 0x000fe20008000f00 */
[----:B-----5:R-:W-:-:S04]  /*8010*/  IMAD R4, R20, UR40, RZ ;  /* 0x0000002814047c24 */ /* 0x020fc8000f8e02ff */
[----:B------:R-:W-:Y:S01]  /*8020*/  IMAD R4, R21, UR14, R4 ;  /* 0x0000000e15047c24 */ /* 0x000fe2000f8e0204 */
[----:B-1----:R-:W1:Y:S03]  /*8030*/  LDC.64 R8, c[0x0][0x5e0] ;  /* 0x00017800ff087b82 */ /* 0x002e660000000a00 */
[----:B------:R-:W-:Y:S01]  /*8040*/  IMAD.IADD R3, R3, 0x1, R4 ;  /* 0x0000000103037824 */ /* 0x000fe200078e0204 */
[----:B------:R-:W2:Y:S01]  /*8050*/  LDS.128 R76, [R0+0xc000] ;  /* 0x00c00000004c7984 */ /* 0x000ea20000000c00 */
[----:B------:R-:W-:Y:S02]  /*8060*/  IMAD.MOV.U32 R4, RZ, RZ, R6 ;  /* 0x000000ffff047224 */ /* 0x000fe400078e0006 */
[----:B------:R-:W-:Y:S01]  /*8070*/  IMAD.WIDE.U32 R6, R7, UR27, R2 ;  /* 0x0000001b07067c25 */ /* 0x000fe2000f8e0002 */
[----:B------:R-:W4:Y:S03]  /*8080*/  LDS.128 R68, [R0+0x10000] ;  /* 0x0100000000447984 */ /* 0x000f260000000c00 */
[C---:B------:R-:W-:Y:S01]  /*8090*/  IMAD.WIDE.U32 R4, R210.reuse, R10, R4 ;  /* 0x0000000ad2047225 */ /* 0x040fe200078e0004 */
[----:B------:R-:W5:Y:S03]  /*80a0*/  LDS.128 R72, [R0+0xd000] ;  /* 0x00d0000000487984 */ /* 0x000f660000000c00 */
[----:B------:R-:W-:Y:S01]  /*80b0*/  IMAD R3, R210, R11, R5 ;  /* 0x0000000bd2037224 */ /* 0x000fe200078e0205 */
[----:B------:R-:W5:Y:S01]  /*80c0*/  LDS.128 R64, [R0+0x11000] ;  /* 0x0110000000407984 */ /* 0x000f620000000c00 */
[----:B---3--:R-:W-:Y:S01]  /*80d0*/  LEA R2, P0, R4, UR4, 0x1 ;  /* 0x0000000404027c11 */ /* 0x008fe2000f8008ff */
[----:B------:R-:W-:-:S02]  /*80e0*/  VIADD R5, R7, UR13 ;  /* 0x0000000d07057c36 */ /* 0x000fc40008000000 */
[----:B------:R-:W3:Y:S01]  /*80f0*/  LDS.128 R52, [R0+0xe000] ;  /* 0x00e0000000347984 */ /* 0x000ee20000000c00 */
[----:B------:R-:W-:Y:S02]  /*8100*/  LEA.HI.X R3, R4, UR5, R3, 0x1, P0 ;  /* 0x0000000504037c11 */ /* 0x000fe400080f0c03 */
[----:B------:R-:W-:Y:S01]  /*8110*/  MOV R4, R6 ;  /* 0x0000000600047202 */ /* 0x000fe20000000f00 */
[----:B------:R-:W3:Y:S01]  /*8120*/  LDS.128 R48, [R0+0x12000] ;  /* 0x0120000000307984 */ /* 0x000ee20000000c00 */
[----:B------:R-:W-:-:S03]  /*8130*/  LEA R6, P0, R10, R2, 0x7 ;  /* 0x000000020a067211 */ /* 0x000fc600078038ff */
[----:B------:R-:W3:Y:S01]  /*8140*/  LDS.128 R60, [R0+0xf000] ;  /* 0x00f00000003c7984 */ /* 0x000ee20000000c00 */
[C---:B------:R-:W-:Y:S01]  /*8150*/  LEA.HI.X R7, R10.reuse, R3, R11, 0x7, P0 ;  /* 0x000000030a077211 */ /* 0x040fe200000f3c0b */
[----:B------:R-:W-:Y:S02]  /*8160*/  IMAD.SHL.U32 R10, R10, 0x40, RZ ;  /* 0x000000400a0a7824 */ /* 0x000fe400078e00ff */
[----:B------:R-:W3:Y:S01]  /*8170*/  LDS.128 R56, [R0+0x13000] ;  /* 0x0130000000387984 */ /* 0x000ee20000000c00 */
[----:B-1----:R-:W-:Y:S02]  /*8180*/  IMAD.WIDE.U32 R4, R8, UR25, R4 ;  /* 0x0000001908047c25 */ /* 0x002fe4000f8e0004 */
[----:B------:R-:W-:Y:S01]  /*8190*/  IADD3 R8, P0, PT, R10, R2, RZ ;  /* 0x000000020a087210 */ /* 0x000fe20007f1e0ff */
[----:B------:R-:W1:Y:S01]  /*81a0*/  LDS.128 R40, [R0+0x14000] ;  /* 0x0140000000287984 */ /* 0x000e620000000c00 */
[----:B------:R-:W-:Y:S01]  /*81b0*/  IMAD R5, R9, UR25, R5 ;  /* 0x0000001909057c24 */ /* 0x000fe2000f8e0205 */
[----:B------:R-:W-:-:S02]  /*81c0*/  IADD3 R10, P1, PT, R6, R10, RZ ;  /* 0x0000000a060a7210 */ /* 0x000fc40007f3e0ff */
[----:B------:R-:W1:Y:S01]  /*81d0*/  LDS.128 R44, [R0+0x18000] ;  /* 0x01800000002c7984 */ /* 0x000e620000000c00 */
[----:B------:R-:W-:Y:S01]  /*81e0*/  IMAD.X R9, R22, 0x1, R3, P0 ;  /* 0x0000000116097824 */ /* 0x000fe200000e0603 */
[----:B------:R-:W-:Y:S01]  /*81f0*/  IADD3.X R11, PT, PT, R7, R22, RZ, P1, !PT ;  /* 0x00000016070b7210 */ /* 0x000fe20000ffe4ff */
[C---:B------:R-:W-:Y:S01]  /*8200*/  IMAD.SHL.U32 R22, R20.reuse, 0x40, RZ ;  /* 0x0000004014167824 */ /* 0x040fe200078e00ff */
[----:B------:R-:W1:Y:S04]  /*8210*/  LDS.128 R36, [R0+0x15000] ;  /* 0x0150000000247984 */ /* 0x000e680000000c00 */
[----:B------:R-:W1:Y:S04]  /*8220*/  LDS.128 R24, [R0+0x19000] ;  /* 0x0190000000187984 */ /* 0x000e680000000c00 */
[----:B------:R-:W1:Y:S04]  /*8230*/  LDS.128 R32, [R0+0x16000] ;  /* 0x0160000000207984 */ /* 0x000e680000000c00 */
[----:B------:R-:W1:Y:S04]  /*8240*/  LDS.128 R16, [R0+0x1a000] ;  /* 0x01a0000000107984 */ /* 0x000e680000000c00 */
[----:B------:R-:W1:Y:S04]  /*8250*/  LDS.128 R28, [R0+0x17000] ;  /* 0x01700000001c7984 */ /* 0x000e680000000c00 */
[----:B------:R3:W1:Y:S04]  /*8260*/  LDS.128 R12, [R0+0x1b000] ;  /* 0x01b00000000c7984 */ /* 0x0006680000000c00 */
[----:B--2---:R-:W-:Y:S04]  /*8270*/  STG.E.128 desc[UR30][R2.64], R76 ;  /* 0x0000004c02007986 */ /* 0x004fe8000c101d1e */
[----:B----4-:R2:W-:Y:S04]  /*8280*/  STG.E.128 desc[UR30][R2.64+0x80], R68 ;  /* 0x0000804402007986 */ /* 0x0105e8000c101d1e */
[----:B-----5:R-:W-:Y:S04]  /*8290*/  STG.E.128 desc[UR30][R8.64], R72 ;  /* 0x0000004808007986 */ /* 0x020fe8000c101d1e */
[----:B------:R4:W-:Y:S04]  /*82a0*/  STG.E.128 desc[UR30][R8.64+0x80], R64 ;  /* 0x0000804008007986 */ /* 0x0009e8000c101d1e */
[----:B---3--:R-:W-:Y:S01]  /*82b0*/  STG.E.128 desc[UR30][R6.64], R52 ;  /* 0x0000003406007986 */ /* 0x008fe2000c101d1e */
[----:B------:R-:W-:-:S03]  /*82c0*/  SHF.L.U64.HI R0, R20, 0x6, R21 ;  /* 0x0000000614007819 */ /* 0x000fc60000010215 */
[----:B------:R3:W-:Y:S04]  /*82d0*/  STG.E.128 desc[UR30][R6.64+0x80], R48 ;  /* 0x0000803006007986 */ /* 0x0007e8000c101d1e */
[----:B------:R3:W-:Y:S04]  /*82e0*/  STG.E.128 desc[UR30][R10.64], R60 ;  /* 0x0000003c0a007986 */ /* 0x0007e8000c101d1e */
[----:B------:R3:W-:Y:S01]  /*82f0*/  STG.E.128 desc[UR30][R10.64+0x80], R56 ;  /* 0x000080380a007986 */ /* 0x0007e2000c101d1e */
[----:B--2---:R-:W-:-:S04]  /*8300*/  IMAD.WIDE.U32 R2, R210, R20, R4 ;  /* 0x00000014d2027225 */ /* 0x004fc800078e0004 */
[----:B------:R-:W-:Y:S01]  /*8310*/  IMAD R210, R210, R21, R3 ;  /* 0x00000015d2d27224 */ /* 0x000fe200078e0203 */
[----:B------:R-:W-:-:S04]  /*8320*/  LEA R4, P0, R2, UR6, 0x1 ;  /* 0x0000000602047c11 */ /* 0x000fc8000f8008ff */
[----:B------:R-:W-:Y:S02]  /*8330*/  LEA.HI.X R5, R2, UR7, R210, 0x1, P0 ;  /* 0x0000000702057c11 */ /* 0x000fe400080f0cd2 */
[-C--:B------:R-:W-:Y:S02]  /*8340*/  LEA R2, P0, R20, R4.reuse, 0x7 ;  /* 0x0000000414027211 */ /* 0x080fe400078038ff */
[----:B----4-:R-:W-:Y:S01]  /*8350*/  IADD3 R8, P1, PT, R22, R4, RZ ;  /* 0x0000000416087210 */ /* 0x010fe20007f3e0ff */
[----:B-1----:R2:W-:Y:S01]  /*8360*/  STG.E.128 desc[UR30][R4.64], R40 ;  /* 0x0000002804007986 */ /* 0x0025e2000c101d1e */
[----:B------:R-:W-:Y:S02]  /*8370*/  LEA.HI.X R3, R20, R5, R21, 0x7, P0 ;  /* 0x0000000514037211 */ /* 0x000fe400000f3c15 */
[----:B---3--:R-:W-:Y:S01]  /*8380*/  IADD3 R6, P0, PT, R2, R22, RZ ;  /* 0x0000001602067210 */ /* 0x008fe20007f1e0ff */
[----:B------:R-:W-:Y:S01]  /*8390*/  IMAD.X R9, R0, 0x1, R5, P1 ;  /* 0x0000000100097824 */ /* 0x000fe200008e0605 */
[----:B------:R2:W-:Y:S02]  /*83a0*/  STG.E.128 desc[UR30][R4.64+0x80], R44 ;  /* 0x0000802c04007986 */ /* 0x0005e4000c101d1e */
[----:B------:R-:W-:-:S02]  /*83b0*/  IADD3.X R7, PT, PT, R3, R0, RZ, P0, !PT ;  /* 0x0000000003077210 */ /* 0x000fc400007fe4ff */
[----:B------:R2:W-:Y:S04]  /*83c0*/  STG.E.128 desc[UR30][R8.64], R36 ;  /* 0x0000002408007986 */ /* 0x0005e8000c101d1e */
[----:B------:R2:W-:Y:S04]  /*83d0*/  STG.E.128 desc[UR30][R8.64+0x80], R24 ;  /* 0x0000801808007986 */ /* 0x0005e8000c101d1e */
[----:B------:R2:W-:Y:S04]  /*83e0*/  STG.E.128 desc[UR30][R2.64], R32 ;  /* 0x0000002002007986 */ /* 0x0005e8000c101d1e */
[----:B------:R2:W-:Y:S04]  /*83f0*/  STG.E.128 desc[UR30][R2.64+0x80], R16 ;  /* 0x0000801002007986 */ /* 0x0005e8000c101d1e */
[----:B------:R2:W-:Y:S04]  /*8400*/  STG.E.128 desc[UR30][R6.64], R28 ;  /* 0x0000001c06007986 */ /* 0x0005e8000c101d1e */
[----:B------:R2:W-:Y:S02]  /*8410*/  STG.E.128 desc[UR30][R6.64+0x80], R12 ;  /* 0x0000800c06007986 */ /* 0x0005e4000c101d1e */
.L_x_936:
        /* <DEDUP_REMOVED lines=10> */
.L_x_944:
        /* <DEDUP_REMOVED lines=12> */
.L_x_1264:


//--------------------- .text._ZN5flash44flash_bwd_dq_dk_dv_loop_seqk_parallel_kernelI23Flash_bwd_kernel_traitsILi128ELi64ELi128ELi8ELi2ELi4ELi2ELb0ELb0EN7cutlass6half_tE19Flash_kernel_traitsILi128ELi64ELi128ELi8ES3_EELb1ELb1ELb0ELb0ELb0ELb1ELb0EEEvNS_16Flash_bwd_paramsE --------------------------
	.section	.text._ZN5flash44flash_bwd_dq_dk_dv_loop_seqk_parallel_kernelI23Flash_bwd_kernel_traitsILi128ELi64ELi128ELi8ELi2ELi4ELi2ELb0ELb0EN7cutlass6half_tE19Flash_kernel_traitsILi128ELi64ELi128ELi8ES3_EELb1ELb1ELb0ELb0ELb0ELb1ELb0EEEvNS_16Flash_bwd_paramsE,"ax",@progbits
	.align	128
        .global         _ZN5flash44flash_bwd_dq_dk_dv_loop_seqk_parallel_kernelI23Flash_bwd_kernel_traitsILi128ELi64ELi128ELi8ELi2ELi4ELi2ELb0ELb0EN7cutlass6half_tE19Flash_kernel_traitsILi128ELi64ELi128ELi8ES3_EELb1ELb1ELb0ELb0ELb0ELb1ELb0EEEvNS_16Flash_bwd_paramsE
        .type           _ZN5flash44flash_bwd_dq_dk_dv_loop_seqk_parallel_kernelI23Flash_bwd_kernel_traitsILi128ELi64ELi128ELi8ELi2ELi4ELi2ELb0ELb0EN7cutlass6half_tE19Flash_kernel_traitsILi128ELi64ELi128ELi8ES3_EELb1ELb1ELb0ELb0ELb0ELb1ELb0EEEvNS_16Flash_bwd_paramsE,@function
        .size           _ZN5flash44flash_bwd_dq_dk_dv_loop_seqk_parallel_kernelI23Flash_bwd_kernel_traitsILi128ELi64ELi128ELi8ELi2ELi4ELi2ELb0ELb0EN7cutlass6half_tE19Flash_kernel_traitsILi128ELi64ELi128ELi8ES3_EELb1ELb1ELb0ELb0ELb0ELb1ELb0EEEvNS_16Flash_bwd_paramsE,(.L_x_1265 - _ZN5flash44flash_bwd_dq_dk_dv_loop_seqk_parallel_kernelI23Flash_bwd_kernel_traitsILi128ELi64ELi128ELi8ELi2ELi4ELi2ELb0ELb0EN7cutlass6half_tE19Flash_kernel_traitsILi128ELi64ELi128ELi8ES3_EELb1ELb1ELb0ELb0ELb0ELb1ELb0EEEvNS_16Flash_bwd_paramsE)
        .other          _ZN5flash44flash_bwd_dq_dk_dv_loop_seqk_parallel_kernelI23Flash_bwd_kernel_traitsILi128ELi64ELi128ELi8ELi2ELi4ELi2ELb0ELb0EN7cutlass6half_tE19Flash_kernel_traitsILi128ELi64ELi128ELi8ES3_EELb1ELb1ELb0ELb0ELb0ELb1ELb0EEEvNS_16Flash_bwd_paramsE,@"STO_CUDA_ENTRY STV_DEFAULT"
_ZN5flash44flash_bwd_dq_dk_dv_loop_seqk_parallel_kernelI23Flash_bwd_kernel_traitsILi128ELi64ELi128ELi8ELi2ELi4ELi2ELb0ELb0EN7cutlass6half_tE19Flash_kernel_traitsILi128ELi64ELi128ELi8ES3_EELb1ELb1ELb0ELb0ELb0ELb1ELb0EEEvNS_16Flash_bwd_paramsE:
.text._ZN5flash44flash_bwd_dq_dk_dv_loop_seqk_parallel_kernelI23Flash_bwd_kernel_traitsILi128ELi64ELi128ELi8ELi2ELi4ELi2ELb0ELb0EN7cutlass6half_tE19Flash_kernel_traitsILi128ELi64ELi128ELi8ES3_EELb1ELb1ELb0ELb0ELb0ELb1ELb0EEEvNS_16Flash_bwd_paramsE:
        /* <DEDUP_REMOVED lines=13> */
[----:B------:R-:W3:Y:S01]  /*00d0*/  S2UR UR25, SR_CgaCtaId ;  /* 0x00000000001979c3 */ /* 0x000ee20000008800 */
[----:B------:R-:W4:Y:S01]  /*00e0*/  LDCU.64 UR4, c[0x0][0x468] ;  /* 0x00008d00ff0477ac */ /* 0x000f220008000a00 */
[----:B------:R-:W5:Y:S06]  /*00f0*/  LDCU.U8 UR8, c[0x0][0x532] ;  /* 0x0000a640ff0877ac */ /* 0x000f6c0008000000 */
[----:B------:R-:W-:Y:S01]  /*0100*/  S2UR UR23, SR_CTAID.Z ;  /* 0x00000000001779c3 */ /* 0x000fe20000002700 */
[----:B------:R-:W3:Y:S01]  /*0110*/  LDCU UR10, c[0x0][0x438] ;  /* 0x00008700ff0a77ac */ /* 0x000ee20008000800 */
[----:B------:R-:W3:Y:S06]  /*0120*/  LDCU.64 UR34, c[0x0][0x358] ;  /* 0x00006b00ff2277ac */ /* 0x000eec0008000a00 */
[----:B------:R-:W-:Y:S01]  /*0130*/  S2UR UR21, SR_CTAID.X ;  /* 0x00000000001579c3 */ /* 0x000fe20000002500 */
[----:B-1----:R-:W-:-:S02]  /*0140*/  ULEA UR38, UP0, UR24, UR38, 0x2 ;  /* 0x0000002618267291 */ /* 0x002fc4000f8010ff */
[----:B--2---:R-:W-:Y:S02]  /*0150*/  UISETP.NE.U32.AND UP1, UPT, UR6, URZ, UPT ;  /* 0x000000ff0600728c */ /* 0x004fe4000bf25070 */
[----:B------:R-:W-:Y:S02]  /*0160*/  ULEA.HI.X UR39, UR24, UR39, URZ, 0x2, UP0 ;  /* 0x0000002718277291 */ /* 0x000fe400080f14ff */
[----:B------:R-:W-:Y:S01]  /*0170*/  UISETP.NE.U32.AND UP0, UPT, UR6, URZ, UPT ;  /* 0x000000ff0600728c */ /* 0x000fe2000bf05070 */
[----:B------:R-:W-:Y:S01]  /*0180*/  S2UR UR18, SR_CTAID.Y ;  /* 0x00000000001279c3 */ /* 0x000fe20000002600 */
[----:B----4-:R-:W-:Y:S02]  /*0190*/  UISETP.EQ.U32.AND UP2, UPT, UR4, URZ, UPT ;  /* 0x000000ff0400728c */ /* 0x010fe4000bf42070 */
[----:B------:R-:W-:Y:S02]  /*01a0*/  UISETP.NE.U32.AND UP6, UPT, UR4, URZ, UPT ;  /* 0x000000ff0400728c */ /* 0x000fe4000bfc5070 */
[----:B------:R-:W-:-:S02]  /*01b0*/  UISETP.NE.AND.EX UP5, UPT, UR7, URZ, UPT, UP1 ;  /* 0x000000ff0700728c */ /* 0x000fc4000bfa5310 */
[----:B------:R-:W-:Y:S01]  /*01c0*/  UISETP.NE.AND.EX UP4, UPT, UR7, URZ, UPT, UP0 ;  /* 0x000000ff0700728c */ /* 0x000fe2000bf85300 */
[----:B------:R-:W1:Y:S01]  /*01d0*/  S2UR UR4, SR_CgaCtaId ;  /* 0x00000000000479c3 */ /* 0x000e620000008800 */
[----:B------:R-:W2:Y:S01]  /*01e0*/  LDCU.64 UR6, c[0x0][0x470] ;  /* 0x00008e00ff0677ac */ /* 0x000ea20008000a00 */
[----:B-----5:R-:W-:Y:S02]  /*01f0*/  UISETP.NE.AND UP3, UPT, UR8, URZ, UPT ;  /* 0x000000ff0800728c */ /* 0x020fe4000bf65270 */
[----:B------:R-:W-:-:S04]  /*0200*/  UISETP.NE.AND.EX UP6, UPT, UR5, URZ, UPT, UP6 ;  /* 0x000000ff0500728c */ /* 0x000fc8000bfc5360 */
[----:B------:R-:W4:Y:S01]  /*0210*/  S2UR UR20, SR_CTAID.Z ;  /* 0x00000000001479c3 */ /* 0x000f220000002700 */
        /* <DEDUP_REMOVED lines=8> */
[----:B------:R-:W2:Y:S01]  /*02a0*/  @!UP4 LDCU UR22, c[0x0][0x434] ;  /* 0x00008680ff16c7ac */ /* 0x000ea20008000800 */
[----:B---3--:R-:W-:-:S02]  /*02b0*/  ULEA UR25, UR25, UR8, 0x18 ;  /* 0x0000000819197291 */ /* 0x008fc4000f8ec0ff */
[----:B-1----:R-:W-:Y:S02]  /*02c0*/  ULEA UR4, UR4, UR5, 0x18 ;  /* 0x0000000504047291 */ /* 0x002fe4000f8ec0ff */
[----:B------:R-:W-:Y:S01]  /*02d0*/  UISETP.NE.AND.EX UP3, UPT, UR7, URZ, UPT, UP0 ;  /* 0x000000ff0700728c */ /* 0x000fe2000bf65300 */
[----:B------:R-:W-:Y:S01]  /*02e0*/  UMOV UR30, 0xffffc000 ;  /* 0xffffc000001e7882 */ /* 0x000fe20000000000 */
[----:B------:R-:W-:Y:S01]  /*02f0*/  UMOV UR31, URZ ;  /* 0x000000ff001f7c82 */ /* 0x000fe20008000000 */
[----:B------:R-:W-:-:S08]  /*0300*/  UMOV UR32, URZ ;  /* 0x000000ff00207c82 */ /* 0x000fd00008000000 */
.L_x_997:
[----:B-1----:R-:W1:Y:S01]  /*0310*/  LDCU.64 UR8, c[0x0][0x478] ;  /* 0x00008f00ff0877ac */ /* 0x002e620008000a00 */
[----:B------:R-:W-:Y:S02]  /*0320*/  PLOP3.LUT P1, PT, PT, PT, UP3, 0x80, 0x8 ;  /* 0x000000000008781c */ /* 0x000fe40003f2f038 */
[----:B------:R-:W-:Y:S01]  /*0330*/  PLOP3.LUT P4, PT, PT, PT, UP5, 0x80, 0x8 ;  /* 0x000000000008781c */ /* 0x000fe20003f8f058 */
[----:B------:R-:W-:Y:S01]  /*0340*/  @UP3 ULEA UR12, UP0, UR24, UR6, 0x2 ;  /* 0x00000006180c3291 */ /* 0x000fe2000f8010ff */
[----:B------:R-:W-:Y:S01]  /*0350*/  PLOP3.LUT P2, PT, PT, PT, UP4, 0x80, 0x8 ;  /* 0x000000000008781c */ /* 0x000fe20003f4f048 */
[----:B------:R-:W-:Y:S02]  /*0360*/  UISETP.NE.AND UP2, UPT, UR27, URZ, UPT ;  /* 0x000000ff1b00728c */ /* 0x000fe4000bf45270 */
[----:B------:R-:W-:Y:S02]  /*0370*/  @UP3 ULEA.HI.X UR13, UR24, UR7, URZ, 0x2, UP0 ;  /* 0x00000007180d3291 */ /* 0x000fe400080f14ff */
[----:B---3--:R-:W-:-:S04]  /*0380*/  IMAD.U32 R4, RZ, RZ, UR12 ;  /* 0x0000000cff047e24 */ /* 0x008fc8000f8e00ff */
[----:B------:R-:W-:Y:S01]  /*0390*/  IMAD.U32 R5, RZ, RZ, UR13 ;  /* 0x0000000dff057e24 */ /* 0x000fe2000f8e00ff */
[----:B----4-:R-:W-:Y:S02]  /*03a0*/  UIMAD.WIDE.U32 UR12, UR24, 0x4, UR28 ;  /* 0x00000004180c78a5 */ /* 0x010fe4000f8e001c */
[----:B-1----:R-:W-:Y:S02]  /*03b0*/  UISETP.NE.U32.AND UP0, UPT, UR8, URZ, UPT ;  /* 0x000000ff0800728c */ /* 0x002fe4000bf05070 */
[----:B------:R-:W3:Y:S02]  /*03c0*/  @P1 LDG.E R6, desc[UR34][R4.64] ;  /* 0x0000002204061981 */ /* 0x000ee4000c1e1900 */
[----:B------:R-:W-:-:S06]  /*03d0*/  UISETP.NE.AND.EX UP0, UPT, UR9, URZ, UPT, UP0 ;  /* 0x000000ff0900728c */ /* 0x000fcc000bf05300 */
[----:B------:R-:W-:-:S05]  /*03e0*/  PLOP3.LUT P0, PT, PT, PT, UP0, 0x80, 0x8 ;  /* 0x000000000008781c */ /* 0x000fca0003f0f008 */
[----:B------:R-:W-:Y:S01]  /*03f0*/  @UP0 ULEA UR14, UP1, UR24, UR8, 0x2 ;  /* 0x00000008180e0291 */ /* 0x000fe2000f8210ff */
[----:B------:R-:W-:Y:S01]  /*0400*/  PLOP3.LUT P3, PT, PT, PT, UP2, 0x80, 0x8 ;  /* 0x000000000008781c */ /* 0x000fe20003f6f028 */
[----:B------:R-:W1:Y:S02]  /*0410*/  @!UP0 LDCU UR5, c[0x0][0x43c] ;  /* 0x00008780ff0587ac */ /* 0x000e640008000800 */
[----:B------:R-:W-:Y:S02]  /*0420*/  @UP0 ULEA.HI.X UR15, UR24, UR9, URZ, 0x2, UP1 ;  /* 0x00000009180f0291 */ /* 0x000fe400088f14ff */
[----:B------:R-:W-:Y:S01]  /*0430*/  IMAD.U32 R2, RZ, RZ, UR14 ;  /* 0x0000000eff027e24 */ /* 0x000fe2000f8e00ff */
[----:B------:R-:W4:Y:S03]  /*0440*/  @!UP0 LDCU.64 UR8, c[0x0][0x488] ;  /* 0x00009100ff0887ac */ /* 0x000f260008000a00 */
[----:B------:R-:W-:-:S05]  /*0450*/  IMAD.U32 R3, RZ, RZ, UR15 ;  /* 0x0000000fff037e24 */ /* 0x000fca000f8e00ff */
[----:B-----5:R5:W2:Y:S01]  /*0460*/  @P0 LDG.E R4, desc[UR34][R2.64] ;  /* 0x0000002202040981 */ /* 0x020aa2000c1e1900 */
[----:B------:R-:W-:Y:S01]  /*0470*/  UMOV UR37, URZ ;  /* 0x000000ff00257c82 */ /* 0x000fe20008000000 */
[----:B------:R-:W-:Y:S01]  /*0480*/  UMOV UR16, 0xffffffff ;  /* 0xffffffff00107882 */ /* 0x000fe20000000000 */
[----:B------:R-:W-:Y:S01]  /*0490*/  UMOV UR40, 0xffffffff ;  /* 0xffffffff00287882 */ /* 0x000fe20000000000 */
[----:B----4-:R-:W-:-:S04]  /*04a0*/  @!UP0 UISETP.NE.U32.AND UP1, UPT, UR8, URZ, UPT ;  /* 0x000000ff0800828c */ /* 0x010fc8000bf25070 */
[----:B------:R-:W-:-:S04]  /*04b0*/  @!UP0 UISETP.NE.AND.EX UP1, UPT, UR9, URZ, UPT, UP1 ;  /* 0x000000ff0900828c */ /* 0x000fc8000bf25310 */
[----:B-1----:R-:W-:Y:S01]  /*04c0*/  @!UP0 USEL UR9, UR5, URZ, UP1 ;  /* 0x000000ff05098287 */ /* 0x002fe20008800000 */
[----:B-----5:R-:W-:Y:S02]  /*04d0*/  IMAD.U32 R2, RZ, RZ, UR12 ;  /* 0x0000000cff027e24 */ /* 0x020fe4000f8e00ff */
[----:B------:R-:W-:-:S05]  /*04e0*/  IMAD.U32 R3, RZ, RZ, UR13 ;  /* 0x0000000dff037e24 */ /* 0x000fca000f8e00ff */
[----:B------:R-:W4:Y:S04]  /*04f0*/  @P4 LDG.E R5, desc[UR34][R2.64] ;  /* 0x0000002202054981 */ /* 0x000f28000c1e1900 */
[----:B------:R1:W5:Y:S02]  /*0500*/  @P2 LDG.E R0, desc[UR34][R2.64+0x4] ;  /* 0x0000042202002981 */ /* 0x000364000c1e1900 */
[----:B-1----:R-:W-:Y:S02]  /*0510*/  IMAD.U32 R2, RZ, RZ, UR38 ;  /* 0x00000026ff027e24 */ /* 0x002fe4000f8e00ff */
[----:B------:R-:W-:-:S05]  /*0520*/  IMAD.U32 R3, RZ, RZ, UR39 ;  /* 0x00000027ff037e24 */ /* 0x000fca000f8e00ff */
[----:B------:R-:W5:Y:S01]  /*0530*/  @!P3 LDG.E R2, desc[UR34][R2.64] ;  /* 0x000000220202b981 */ /* 0x000f62000c1e1900 */
[----:B------:R-:W-:Y:S01]  /*0540*/  USHF.L.U32 UR5, UR36, 0x7, URZ ;  /* 0x0000000724057899 */ /* 0x000fe200080006ff */
[----:B---3--:R-:W-:Y:S02]  /*0550*/  @P1 R2UR UR37, R6 ;  /* 0x00000000062512ca */ /* 0x008fe400000e0000 */
[----:B--2---:R-:W-:-:S13]  /*0560*/  @P0 R2UR UR33, R4 ;  /* 0x00000000042102ca */ /* 0x004fda00000e0000 */
        /* <DEDUP_REMOVED lines=14> */
.L_x_945:
        /* <DEDUP_REMOVED lines=35> */
.L_x_947:
[----:B------:R-:W1:Y:S01]  /*0880*/  LDCU.64 UR14, c[0x0][0x3b8] ;  /* 0x00007700ff0e77ac */ /* 0x000e620008000a00 */
[----:B------:R-:W-:-:S04]  /*0890*/  UIADD3 UR8, UPT, UPT, UR37, UR40, URZ ;  /* 0x0000002825087290 */ /* 0x000fc8000fffe0ff */
[----:B-1----:R-:W-:Y:S02]  /*08a0*/  UIMAD.WIDE.U32 UR10, UR8, UR14, URZ ;  /* 0x0000000e080a72a5 */ /* 0x002fe4000f8e00ff */
[----:B------:R-:W-:-:S04]  /*08b0*/  UIMAD UR8, UR8, UR15, URZ ;  /* 0x0000000f080872a4 */ /* 0x000fc8000f8e02ff */
[----:B------:R-:W-:Y:S01]  /*08c0*/  UIADD3 UR8, UPT, UPT, UR11, UR8, URZ ;  /* 0x000000080b087290 */ /* 0x000fe2000fffe0ff */
[----:B------:R-:W-:-:S05]  /*08d0*/  UMOV UR46, UR10 ;  /* 0x0000000a002e7c82 */ /* 0x000fca0008000000 */
[----:B------:R-:W-:Y:S02]  /*08e0*/  MOV R22, UR8 ;  /* 0x0000000800167c02 */ /* 0x000fe40008000f00 */
.L_x_948:
        /* <DEDUP_REMOVED lines=43> */
.L_x_949:
[----:B------:R-:W1:Y:S01]  /*0ba0*/  LDCU.64 UR12, c[0x0][0x3c0] ;  /* 0x00007800ff0c77ac */ /* 0x000e620008000a00 */
[----:B------:R-:W-:-:S04]  /*0bb0*/  UIADD3 UR8, UPT, UPT, UR37, UR40, URZ ;  /* 0x0000002825087290 */ /* 0x000fc8000fffe0ff */
[----:B-1----:R-:W-:Y:S02]  /*0bc0*/  UIMAD.WIDE.U32 UR48, UR8, UR12, URZ ;  /* 0x0000000c083072a5 */ /* 0x002fe4000f8e00ff */
[----:B------:R-:W-:-:S04]  /*0bd0*/  UIMAD UR8, UR8, UR13, URZ ;  /* 0x0000000d080872a4 */ /* 0x000fc8000f8e02ff */
[----:B------:R-:W-:-:S06]  /*0be0*/  UIADD3 UR8, UPT, UPT, UR49, UR8, URZ ;  /* 0x0000000831087290 */ /* 0x000fcc000fffe0ff */
[----:B------:R-:W-:-:S07]  /*0bf0*/  MOV R18, UR8 ;  /* 0x0000000800127c02 */ /* 0x000fce0008000f00 */
.L_x_950:
        /* <DEDUP_REMOVED lines=24> */
[----:B------:R-:W-:-:S04]  /*0d80*/  UIMAD UR8, UR9, UR10, UR8 ;  /* 0x0000000a090872a4 */ /* 0x000fc8000f8e0208 */
[----:B------:R-:W-:Y:S01]  /*0d90*/  UIADD3 UR8, UPT, UPT, UR57, UR8, URZ ;  /* 0x0000000839087290 */ /* 0x000fe2000fffe0ff */
[----:B------:R-:W-:Y:S11]  /*0da0*/  BRA `(.L_x_952) ;  /* 0x00000000000c7947 */ /* 0x000ff60003800000 */
.L_x_951:
[----:B------:R-:W-:Y:S02]  /*0db0*/  UIMAD.WIDE.U32 UR56, UR50, UR16, URZ ;  /* 0x00000010323872a5 */ /* 0x000fe4000f8e00ff */
[----:B------:R-:W-:-:S04]  /*0dc0*/  UIMAD UR8, UR51, UR16, URZ ;  /* 0x00000010330872a4 */ /* 0x000fc8000f8e02ff */
[----:B------:R-:W-:Y:S02]  /*0dd0*/  UIADD3 UR8, UPT, UPT, UR57, UR8, URZ ;  /* 0x0000000839087290 */ /* 0x000fe4000fffe0ff */
.L_x_952:
        /* <DEDUP_REMOVED lines=20> */
.L_x_953:
[----:B------:R-:W1:Y:S01]  /*0f20*/  LDCU UR58, c[0x0][0x434] ;  /* 0x00008680ff3a77ac */ /* 0x000e620008000800 */
[----:B------:R-:W-:-:S04]  /*0f30*/  UIMAD UR10, UR24, UR45, UR23 ;  /* 0x0000002d180a72a4 */ /* 0x000fc8000f8e0217 */
[----:B-1----:R-:W-:Y:S02]  /*0f40*/  UIMAD UR58, UR10, UR58, URZ ;  /* 0x0000003a0a3a72a4 */ /* 0x002fe4000f8e02ff */
.L_x_954:
        /* <DEDUP_REMOVED lines=11> */
.L_x_955:
[----:B------:R-:W1:Y:S01]  /*1000*/  LDCU UR57, c[0x0][0x444] ;  /* 0x00008880ff3977ac */ /* 0x000e620008000800 */
[----:B------:R-:W-:-:S04]  /*1010*/  UIMAD UR10, UR24, UR45, UR23 ;  /* 0x0000002d180a72a4 */ /* 0x000fc8000f8e0217 */
[----:B-1----:R-:W-:-:S12]  /*1020*/  UIMAD UR57, UR10, UR57, URZ ;  /* 0x000000390a3972a4 */ /* 0x002fd8000f8e02ff */
.L_x_956:
        /* <DEDUP_REMOVED lines=11> */
[----:B------:R-:W-:-:S02]  /*10e0*/  ULEA UR57, UR51, UR57, 0x6 ;  /* 0x0000003933397291 */ /* 0x000fc4000f8e30ff */
[----:B------:R-:W-:Y:S02]  /*10f0*/  ULEA UR58, UR51, UR58, 0x6 ;  /* 0x0000003a333a7291 */ /* 0x000fe4000f8e30ff */
[----:B---3--:R-:W-:-:S04]  /*1100*/  UIADD3 UR9, UPT, UPT, UR50, -UR9, -UR33 ;  /* 0x8000000932097290 */ /* 0x008fc8000fffe821 */
[----:B------:R-:W-:Y:S01]  /*1110*/  USHF.R.S32.HI UR8, URZ, 0x1f, UR9 ;  /* 0x0000001fff087899 */ /* 0x000fe20008011409 */
[----:B--2---:R-:W-:-:S03]  /*1120*/  IMAD R6, R14, UR53, RZ ;  /* 0x000000350e067c24 */ /* 0x004fc6000f8e02ff */
[----:B------:R-:W-:Y:S01]  /*1130*/  ULEA.HI UR8, UR8, UR9, URZ, 0x6 ;  /* 0x0000000908087291 */ /* 0x000fe2000f8f30ff */
[----:B-1----:R-:W-:-:S03]  /*1140*/  IMAD.SHL.U32 R43, R42, 0x8, RZ ;  /* 0x000000082a2b7824 */ /* 0x002fc600078e00ff */
[----:B------:R-:W-:Y:S01]  /*1150*/  USHF.R.S32.HI UR49, URZ, 0x6, UR8 ;  /* 0x00000006ff317899 */ /* 0x000fe20008011408 */
[--C-:B------:R-:W-:Y:S02]  /*1160*/  SHF.R.U32.HI R41, RZ, 0x3, R42.reuse ;  /* 0x00000003ff297819 */ /* 0x100fe4000001162a */
[----:B------:R-:W-:Y:S01]  /*1170*/  LOP3.LUT R246, R42, 0x1f, RZ, 0xc0, !PT ;  /* 0x0000001f2af67812 */ /* 0x000fe200078ec0ff */
[----:B------:R-:W-:Y:S01]  /*1180*/  UISETP.LT.AND UP0, UPT, URZ, UR49, UPT ;  /* 0x00000031ff00728c */ /* 0x000fe2000bf01270 */
[----:B------:R-:W-:Y:S02]  /*1190*/  LOP3.LUT R12, R43, 0x38, RZ, 0xc0, !PT ;  /* 0x000000382b0c7812 */ /* 0x000fe400078ec0ff */
[----:B------:R-:W1:Y:S01]  /*11a0*/  LDCU.128 UR8, c[0x0][0x590] ;  /* 0x0000b200ff0877ac */ /* 0x000e620008000c00 */
[----:B------:R-:W-:Y:S02]  /*11b0*/  SHF.R.U32.HI R241, RZ, 0x5, R42 ;  /* 0x00000005fff17819 */ /* 0x000fe4000001162a */
[----:B------:R-:W-:Y:S01]  /*11c0*/  IADD3 R2, P0, PT, R12, UR62, RZ ;  /* 0x0000003e0c027c10 */ /* 0x000fe2000ff1e0ff */
[----:B------:R-:W-:Y:S01]  /*11d0*/  IMAD.WIDE.U32 R4, R14, UR52, R12 ;  /* 0x000000340e047c25 */ /* 0x000fe2000f8e000c */
[----:B------:R-:W-:Y:S01]  /*11e0*/  USEL UR49, URZ, UR49, !UP0 ;  /* 0x00000031ff317287 */ /* 0x000fe2000c000000 */
[----:B------:R-:W2:Y:S02]  /*11f0*/  LDCU.64 UR62, c[0x0][0x420] ;  /* 0x00008400ff3e77ac */ /* 0x000ea40008000a00 */
[----:B------:R-:W-:Y:S01]  /*1200*/  IMAD.X R3, RZ, RZ, UR17, P0 ;  /* 0x00000011ff037e24 */ /* 0x000fe200080e06ff */
[----:B------:R-:W-:-:S02]  /*1210*/  UISETP.GT.AND UP0, UPT, UR43, UR49, UPT ;  /* 0x000000312b00728c */ /* 0x000fc4000bf04270 */
[----:B-1----:R-:W-:Y:S01]  /*1220*/  UIMAD UR16, UR53, UR8, URZ ;  /* 0x00000008351072a4 */ /* 0x002fe2000f8e02ff */
[----:B------:R-:W-:Y:S01]  /*1230*/  IMAD.U32 R0, RZ, RZ, UR8 ;  /* 0x00000008ff007e24 */ /* 0x000fe2000f8e00ff */
[----:B------:R-:W-:Y:S02]  /*1240*/  UIMAD UR53, UR45, UR60, URZ ;  /* 0x0000003c2d3572a4 */ /* 0x000fe4000f8e02ff */
[----:B------:R-:W-:Y:S01]  /*1250*/  UIMAD UR16, UR52, UR9, UR16 ;  /* 0x00000009341072a4 */ /* 0x000fe2000f8e0210 */
[----:B------:R-:W-:Y:S01]  /*1260*/  IMAD.WIDE.U32 R2, R0, UR52, R2 ;  /* 0x0000003400027c25 */ /* 0x000fe2000f8e0002 */
[----:B------:R-:W1:Y:S03]  /*1270*/  LDCU.64 UR60, c[0x0][0x5e8] ;  /* 0x0000bd00ff3c77ac */ /* 0x000e660008000a00 */
[----:B------:R-:W-:Y:S01]  /*1280*/  IMAD.U32 R0, RZ, RZ, UR10 ;  /* 0x0000000aff007e24 */ /* 0x000fe2000f8e00ff */
[----:B------:R-:W-:-:S05]  /*1290*/  IADD3 R3, PT, PT, R3, UR16, RZ ;  /* 0x0000001003037c10 */ /* 0x000fca000fffe0ff */
[----:B------:R-:W3:Y:S01]  /*12a0*/  LDCU.64 UR16, c[0x0][0x3c8] ;  /* 0x00007900ff1077ac */ /* 0x000ee20008000a00 */
[----:B------:R-:W-:-:S04]  /*12b0*/  IMAD.WIDE.U32 R2, R0, UR23, R2 ;  /* 0x0000001700027c25 */ /* 0x000fc8000f8e0002 */
[----:B------:R-:W-:Y:S01]  /*12c0*/  IMAD.U32 R0, RZ, RZ, UR11 ;  /* 0x0000000bff007e24 */ /* 0x000fe2000f8e00ff */
[----:B------:R-:W5:Y:S03]  /*12d0*/  LDCU.64 UR10, c[0x0][0x550] ;  /* 0x0000aa00ff0a77ac */ /* 0x000f660008000a00 */
[----:B------:R-:W-:Y:S01]  /*12e0*/  IMAD R3, R0, UR23, R3 ;  /* 0x0000001700037c24 */ /* 0x000fe2000f8e0203 */
[----:B-1----:R-:W-:Y:S01]  /*12f0*/  UIMAD.WIDE UR60, UR57, 0x4, UR60 ;  /* 0x00000004393c78a5 */ /* 0x002fe2000f8e023c */
[----:B------:R-:W-:Y:S01]  /*1300*/  IMAD R0, R15, UR52, R6 ;  /* 0x000000340f007c24 */ /* 0x000fe2000f8e0206 */
[----:B------:R-:W-:Y:S01]  /*1310*/  IADD3 R6, P0, PT, R4, UR54, RZ ;  /* 0x0000003604067c10 */ /* 0x000fe2000ff1e0ff */
[----:B------:R-:W-:Y:S01]  /*1320*/  IMAD.WIDE.U32 R2, R41, UR8, R2 ;  /* 0x0000000829027c25 */ /* 0x000fe2000f8e0002 */
[----:B------:R-:W-:Y:S02]  /*1330*/  USHF.L.U32 UR52, UR8, 0x5, URZ ;  /* 0x0000000508347899 */ /* 0x000fe400080006ff */
[----:B------:R-:W-:Y:S01]  /*1340*/  IADD3.X R7, PT, PT, R5, UR47, R0, P0, !PT ;  /* 0x0000002f05077c10 */ /* 0x000fe200087fe400 */
[----:B------:R-:W-:Y:S01]  /*1350*/  IMAD R11, R41, UR9, R3 ;  /* 0x00000009290b7c24 */ /* 0x000fe2000f8e0203 */
[----:B---3--:R-:W-:Y:S01]  /*1360*/  MOV R0, UR16 ;  /* 0x0000001000007c02 */ /* 0x008fe20008000f00 */
[----:B----4-:R-:W-:Y:S01]  /*1370*/  IMAD.WIDE.U32 R4, R8, UR21, RZ ;  /* 0x0000001508047c25 */ /* 0x010fe2000f8e00ff */
[----:B------:R-:W-:Y:S01]  /*1380*/  USHF.L.U64.HI UR47, UR8, 0x5, UR9 ;  /* 0x00000005082f7899 */ /* 0x000fe20008010209 */
[----:B------:R-:W1:Y:S02]  /*1390*/  LDCU.64 UR8, c[0x0][0x380] ;  /* 0x00007000ff0877ac */ /* 0x000e640008000a00 */
[----:B------:R-:W-:Y:S01]  /*13a0*/  IMAD.U32 R3, RZ, RZ, UR17 ;  /* 0x00000011ff037e24 */ /* 0x000fe2000f8e00ff */
[----:B------:R-:W-:Y:S01]  /*13b0*/  SEL R4, R4, RZ, P6 ;  /* 0x000000ff04047207 */ /* 0x000fe20003000000 */
[----:B------:R-:W-:Y:S01]  /*13c0*/  IMAD.WIDE.U32 R6, R0, UR23, R6 ;  /* 0x0000001700067c25 */ /* 0x000fe2000f8e0006 */
[----:B------:R-:W3:Y:S01]  /*13d0*/  LDCU.64 UR16, c[0x0][0x570] ;  /* 0x0000ae00ff1077ac */ /* 0x000ee20008000a00 */
        /* <DEDUP_REMOVED lines=9> */
[C---:B------:R-:W-:Y:S01]  /*1470*/  VIADD R11, R41.reuse, 0x40 ;  /* 0x00000040290b7836 */ /* 0x040fe20000000000 */
[----:B------:R-:W-:Y:S01]  /*1480*/  SEL R0, R8, RZ, P6 ;  /* 0x000000ff08007207 */ /* 0x000fe20003000000 */
[----:B------:R-:W-:Y:S01]  /*1490*/  IMAD.WIDE.U32 R2, R41, R14, R2 ;  /* 0x0000000e29027225 */ /* 0x000fe200078e0002 */
[----:B------:R-:W-:-:S02]  /*14a0*/  MOV R4, UR54 ;  /* 0x0000003600047c02 */ /* 0x000fc40008000f00 */
[----:B------:R-:W-:Y:S01]  /*14b0*/  IADD3.X R5, PT, PT, R5, UR55, R0, P1, P0 ;  /* 0x0000003705057c10 */ /* 0x000fe20008fe0400 */
[----:B------:R-:W-:Y:S01]  /*14c0*/  IMAD R3, R41, R15, R3 ;  /* 0x0000000f29037224 */ /* 0x000fe200078e0203 */
[----:B------:R-:W-:Y:S01]  /*14d0*/  IADD3 R0, P0, PT, R9, UR54, RZ ;  /* 0x0000003609007c10 */ /* 0x000fe2000ff1e0ff */
[----:B--2---:R-:W-:Y:S01]  /*14e0*/  UIMAD.WIDE UR54, UR58, 0x4, UR62 ;  /* 0x000000043a3678a5 */ /* 0x004fe2000f8e023e */
[----:B-1----:R-:W-:Y:S02]  /*14f0*/  LEA R243, P1, R2, UR8, 0x1 ;  /* 0x0000000802f37c11 */ /* 0x002fe4000f8208ff */
[----:B------:R-:W-:Y:S01]  /*1500*/  LEA.HI.X.SX32 R4, R4, R5, 0x1, P0 ;  /* 0x0000000504047211 */ /* 0x000fe200000f0eff */
[----:B------:R-:W-:Y:S01]  /*1510*/  VIADD R5, R41, 0x20 ;  /* 0x0000002029057836 */ /* 0x000fe20000000000 */
[----:B---3--:R-:W-:Y:S01]  /*1520*/  LEA R236, P0, R0, UR16, 0x2 ;  /* 0x0000001000ec7c11 */ /* 0x008fe2000f8010ff */
[----:B------:R-:W-:Y:S01]  /*1530*/  UMOV UR16, UR60 ;  /* 0x0000003c00107c82 */ /* 0x000fe20008000000 */
[----:B------:R-:W-:-:S02]  /*1540*/  LEA.HI.X R242, R2, UR9, R3, 0x1, P1 ;  /* 0x0000000902f27c11 */ /* 0x000fc400088f0c03 */
[----:B------:R-:W-:Y:S01]  /*1550*/  LEA.HI.X R237, R0, UR17, R4, 0x2, P0 ;  /* 0x0000001100ed7c11 */ /* 0x000fe200080f1404 */
[C---:B------:R-:W-:Y:S01]  /*1560*/  IMAD.SHL.U32 R0, R14.reuse, 0x20, RZ ;  /* 0x000000200e007824 */ /* 0x040fe200078e00ff */
[C---:B------:R-:W-:Y:S01]  /*1570*/  IADD3 R20, P2, PT, R41.reuse, 0x40, RZ ;  /* 0x0000004029147810 */ /* 0x040fe20007f5e0ff */
[----:B------:R-:W-:Y:S01]  /*1580*/  UMOV UR17, UR61 ;  /* 0x0000003d00117c82 */ /* 0x000fe20008000000 */
[C---:B------:R-:W-:Y:S02]  /*1590*/  IADD3 R16, P0, PT, R41.reuse, 0x20, RZ ;  /* 0x0000002029107810 */ /* 0x040fe40007f1e0ff */
        /* <DEDUP_REMOVED lines=20> */
.L_x_958:
[----:B------:R-:W1:Y:S01]  /*16e0*/  LDCU.64 UR12, c[0x0][0x5c0] ;  /* 0x0000b800ff0c77ac */ /* 0x000e620008000a00 */
[----:B------:R-:W-:-:S04]  /*16f0*/  UIADD3 UR8, UPT, UPT, UR37, UR40, URZ ;  /* 0x0000002825087290 */ /* 0x000fc8000fffe0ff */
[----:B-1----:R-:W-:Y:S02]  /*1700*/  UIMAD.WIDE.U32 UR16, UR8, UR12, URZ ;  /* 0x0000000c081072a5 */ /* 0x002fe4000f8e00ff */
[----:B------:R-:W-:-:S04]  /*1710*/  UIMAD UR8, UR8, UR13, URZ ;  /* 0x0000000d080872a4 */ /* 0x000fc8000f8e02ff */
[----:B------:R-:W-:-:S06]  /*1720*/  UIADD3 UR8, UPT, UPT, UR17, UR8, URZ ;  /* 0x0000000811087290 */ /* 0x000fcc000fffe0ff */
[----:B------:R-:W-:Y:S02]  /*1730*/  MOV R0, UR8 ;  /* 0x0000000800007c02 */ /* 0x000fe40008000f00 */
.L_x_959:
        /* <DEDUP_REMOVED lines=13> */
.L_x_960:
[----:B------:R-:W1:Y:S01]  /*1810*/  LDCU.64 UR10, c[0x0][0x5c8] ;  /* 0x0000b900ff0a77ac */ /* 0x000e620008000a00 */
[----:B------:R-:W-:-:S04]  /*1820*/  UIADD3 UR37, UPT, UPT, UR37, UR40, URZ ;  /* 0x0000002825257290 */ /* 0x000fc8000fffe0ff */
[----:B-1----:R-:W-:Y:S02]  /*1830*/  UIMAD.WIDE.U32 UR14, UR37, UR10, URZ ;  /* 0x0000000a250e72a5 */ /* 0x002fe4000f8e00ff */
[----:B------:R-:W-:-:S04]  /*1840*/  UIMAD UR37, UR37, UR11, URZ ;  /* 0x0000000b252572a4 */ /* 0x000fc8000f8e02ff */
[----:B------:R-:W-:-:S06]  /*1850*/  UIADD3 UR37, UPT, UPT, UR15, UR37, URZ ;  /* 0x000000250f257290 */ /* 0x000fcc000fffe0ff */
[----:B------:R-:W-:-:S07]  /*1860*/  MOV R9, UR37 ;  /* 0x0000002500097c02 */ /* 0x000fce0008000f00 */
.L_x_961:
        /* <DEDUP_REMOVED lines=27> */
.L_x_963:
[----:B------:R-:W-:Y:S05]  /*1a20*/  BSYNC.RECONVERGENT B0 ;  /* 0x0000000000007941 */ /* 0x000fea0003800200 */
.L_x_962:
        /* <DEDUP_REMOVED lines=13> */
.L_x_965:
[----:B------:R-:W-:Y:S05]  /*1b00*/  BSYNC.RECONVERGENT B0 ;  /* 0x0000000000007941 */ /* 0x000fea0003800200 */
.L_x_964:
        /* <DEDUP_REMOVED lines=13> */
.L_x_967:
[----:B------:R-:W-:Y:S05]  /*1be0*/  BSYNC.RECONVERGENT B0 ;  /* 0x0000000000007941 */ /* 0x000fea0003800200 */
.L_x_966:
        /* <DEDUP_REMOVED lines=13> */
.L_x_969:
[----:B------:R-:W-:Y:S05]  /*1cc0*/  BSYNC.RECONVERGENT B0 ;  /* 0x0000000000007941 */ /* 0x000fea0003800200 */
.L_x_968:
        /* <DEDUP_REMOVED lines=22> */
.L_x_971:
[----:B------:R-:W-:Y:S05]  /*1e30*/  BSYNC.RECONVERGENT B0 ;  /* 0x0000000000007941 */ /* 0x000fea0003800200 */
.L_x_970:
        /* <DEDUP_REMOVED lines=13> */
.L_x_973:
[----:B------:R-:W-:Y:S05]  /*1f10*/  BSYNC.RECONVERGENT B0 ;  /* 0x0000000000007941 */ /* 0x000fea0003800200 */
.L_x_972:
        /* <DEDUP_REMOVED lines=13> */
.L_x_975:
[----:B------:R-:W-:Y:S05]  /*1ff0*/  BSYNC.RECONVERGENT B0 ;  /* 0x0000000000007941 */ /* 0x000fea0003800200 */
.L_x_974:
        /* <DEDUP_REMOVED lines=13> */
.L_x_957:
[----:B------:R-:W-:Y:S01]  /*20d0*/  UIMAD UR56, UR51, -0x40, UR42 ;  /* 0xffffffc0333878a4 */ /* 0x000fe2000f8e022a */
[----:B------:R-:W-:Y:S01]  /*20e0*/  IMAD.U32 R2, RZ, RZ, UR14 ;  /* 0x0000000eff027e24 */ /* 0x000fe2000f8e00ff */
[----:B------:R-:W-:Y:S01]  /*20f0*/  UIMAD UR58, UR41, UR14, URZ ;  /* 0x0000000e293a72a4 */ /* 0x000fe2000f8e02ff */
[----:B------:R-:W-:Y:S01]  /*2100*/  IMAD.U32 R8, RZ, RZ, UR52 ;  /* 0x00000034ff087e24 */ /* 0x000fe2000f8e00ff */
[----:B------:R-:W1:Y:S01]  /*2110*/  LDCU.64 UR10, c[0x0][0x3d0] ;  /* 0x00007a00ff0a77ac */ /* 0x000e620008000a00 */
[----:B------:R-:W-:Y:S01]  /*2120*/  IMAD.WIDE.U32 R2, R2, UR5, R12 ;  /* 0x0000000502027c25 */ /* 0x000fe2000f8e000c */
[----:B------:R-:W-:Y:S01]  /*2130*/  ISETP.GE.AND P5, PT, R5, UR56, PT ;  /* 0x0000003805007c0c */ /* 0x000fe2000bfa6270 */
[----:B------:R-:W-:Y:S01]  /*2140*/  @P6 BAR.SYNC.DEFER_BLOCKING 0x0 ;  /* 0x0000000000006b1d */ /* 0x000fe20000010000 */
[----:B------:R-:W-:Y:S01]  /*2150*/  UIMAD UR58, UR5, UR15, UR58 ;  /* 0x0000000f053a72a4 */ /* 0x000fe2000f8e023a */
[----:B------:R-:W-:Y:S01]  /*2160*/  IMAD.U32 R7, RZ, RZ, UR52 ;  /* 0x00000034ff077e24 */ /* 0x000fe2000f8e00ff */
[----:B------:R-:W-:Y:S01]  /*2170*/  IADD3 R2, P0, PT, R2, UR46, RZ ;  /* 0x0000002e02027c10 */ /* 0x000fe2000ff1e0ff */
[----:B------:R-:W-:Y:S01]  /*2180*/  IMAD.U32 R6, RZ, RZ, UR47 ;  /* 0x0000002fff067e24 */ /* 0x000fe2000f8e00ff */
[----:B------:R-:W-:Y:S01]  /*2190*/  UIADD3 UR57, UPT, UPT, -UR5, UR33, URZ ;  /* 0x0000002105397290 */ /* 0x000fe2000fffe1ff */
[----:B------:R-:W-:Y:S01]  /*21a0*/  IMAD.U32 R4, RZ, RZ, UR12 ;  /* 0x0000000cff047e24 */ /* 0x000fe2000f8e00ff */
[----:B------:R-:W2:Y:S01]  /*21b0*/  LDCU.64 UR8, c[0x0][0x3d8] ;  /* 0x00007b00ff0877ac */ /* 0x000ea20008000a00 */
[----:B------:R-:W-:Y:S01]  /*21c0*/  IADD3.X R3, PT, PT, R22, UR58, R3, P0, !PT ;  /* 0x0000003a16037c10 */ /* 0x000fe200087fe403 */
[----:B------:R-:W3:Y:S01]  /*21d0*/  S2R R217, SR_TID.X ;  /* 0x0000000000d97919 */ /* 0x000ee20000002100 */
[----:B------:R-:W-:Y:S01]  /*21e0*/  ISETP.GE.AND P6, PT, R41, UR56, PT ;  /* 0x0000003829007c0c */ /* 0x000fe2000bfc6270 */
[----:B------:R-:W-:Y:S01]  /*21f0*/  UIMAD UR41, UR41, UR12, URZ ;  /* 0x0000000c292972a4 */ /* 0x000fe2000f8e02ff */
[----:B------:R-:W-:Y:S01]  /*2200*/  @!P5 LEA R8, P1, R8, R245, 0x1 ;  /* 0x000000f50808d211 */ /* 0x000fe200078208ff */
[----:B------:R-:W-:Y:S01]  /*2210*/  ULOP3.LUT UR51, UR51, 0x80000001, URZ, 0xc0, !UPT ;  /* 0x8000000133337892 */ /* 0x000fe2000f8ec0ff */
[----:B------:R-:W-:Y:S01]  /*2220*/  @!P5 LEA R22, P4, R0, R243, 0x1 ;  /* 0x000000f30016d211 */ /* 0x000fe200078808ff */
[----:B------:R-:W-:Y:S01]  /*2230*/  UIMAD UR41, UR5, UR13, UR41 ;  /* 0x0000000d052972a4 */ /* 0x000fe2000f8e0229 */
[----:B------:R-:W-:Y:S01]  /*2240*/  @!P5 LEA.HI.X R9, R7, R244, R6, 0x1, P1 ;  /* 0x000000f40709d211 */ /* 0x000fe200008f0c06 */
[----:B-1----:R-:W-:Y:S01]  /*2250*/  IMAD.WIDE.U32 R2, R10, UR10, R2 ;  /* 0x0000000a0a027c25 */ /* 0x002fe2000f8e0002 */
[----:B------:R-:W-:Y:S01]  /*2260*/  LOP3.LUT R6, R43, 0x1f8, RZ, 0xc0, !PT ;  /* 0x000001f82b067812 */ /* 0x000fe200078ec0ff */
[----:B------:R-:W-:Y:S01]  /*2270*/  UISETP.NE.AND UP0, UPT, UR51, 0x1, UPT ;  /* 0x000000013300788c */ /* 0x000fe2000bf05270 */
[----:B------:R-:W-:Y:S01]  /*2280*/  @!P5 LEA.HI.X R23, R0, R242, R15, 0x1, P4 ;  /* 0x000000f20017d211 */ /* 0x000fe200020f0c0f */
[----:B------:R-:W-:Y:S01]  /*2290*/  IMAD R0, R19, UR10, RZ ;  /* 0x0000000a13007c24 */ /* 0x000fe2000f8e02ff */
[----:B------:R-:W-:Y:S01]  /*22a0*/  ISETP.GE.AND P3, PT, R5, UR57, PT ;  /* 0x0000003905007c0c */ /* 0x000fe2000bf66270 */
[----:B------:R-:W-:Y:S01]  /*22b0*/  IMAD.WIDE.U32 R4, R4, UR5, R12 ;  /* 0x0000000504047c25 */ /* 0x000fe2000f8e000c */
[----:B------:R-:W-:Y:S01]  /*22c0*/  ISETP.GE.AND P4, PT, R41, UR57, PT ;  /* 0x0000003929007c0c */ /* 0x000fe2000bf86270 */
[----:B------:R-:W-:Y:S01]  /*22d0*/  USEL UR5, URZ, 0x4000, UP0 ;  /* 0x00004000ff057887 */ /* 0x000fe20008000000 */
[----:B------:R-:W-:Y:S01]  /*22e0*/  LOP3.LUT R6, R6, 0x38, R42, 0x78, !PT ;  /* 0x0000003806067812 */ /* 0x000fe200078e782a */
[----:B--2---:R-:W-:Y:S01]  /*22f0*/  IMAD R7, R19, UR8, RZ ;  /* 0x0000000813077c24 */ /* 0x004fe2000f8e02ff */
[----:B------:R-:W-:Y:S01]  /*2300*/  IADD3 R4, P0, PT, R4, UR48, RZ ;  /* 0x0000003004047c10 */ /* 0x000fe2000ff1e0ff */
[----:B------:R-:W-:Y:S01]  /*2310*/  IMAD.MOV.U32 R251, RZ, RZ, 0x7f800000 ;  /* 0x7f800000fffb7424 */ /* 0x000fe200078e00ff */
[----:B------:R-:W-:Y:S01]  /*2320*/  LOP3.LUT R6, R6, 0x1e00, R43, 0xf8, !PT ;  /* 0x00001e0006067812 */ /* 0x000fe200078ef82b */
[C---:B------:R-:W-:Y:S01]  /*2330*/  IMAD R12, R10.reuse, UR9, R7 ;  /* 0x000000090a0c7c24 */ /* 0x040fe2000f8e0207 */
[----:B------:R-:W-:Y:S01]  /*2340*/  ISETP.GE.AND P2, PT, R11, UR57, PT ;  /* 0x000000390b007c0c */ /* 0x000fe2000bf46270 */
[----:B------:R-:W-:Y:S01]  /*2350*/  IMAD R11, R10, UR11, R0 ;  /* 0x0000000b0a0b7c24 */ /* 0x000fe2000f8e0200 */
[----:B------:R-:W-:Y:S01]  /*2360*/  ISETP.GE.AND P1, PT, R14, UR57, PT ;  /* 0x000000390e007c0c */ /* 0x000fe2000bf26270 */
[----:B------:R-:W-:Y:S01]  /*2370*/  @!P6 IMAD.MOV.U32 R7, RZ, RZ, R244 ;  /* 0x000000ffff07e224 */ /* 0x000fe200078e00f4 */
[----:B------:R-:W-:Y:S01]  /*2380*/  IADD3.X R5, PT, PT, R18, UR41, R5, P0, !PT ;  /* 0x0000002912057c10 */ /* 0x000fe200087fe405 */
[----:B------:R-:W1:Y:S01]  /*2390*/  @!P4 LDC.64 R34, c[0x0][0x388] ;  /* 0x0000e200ff22cb82 */ /* 0x000e620000000a00 */
[----:B------:R-:W-:Y:S01]  /*23a0*/  LEA R0, R6, UR25, 0x1 ;  /* 0x0000001906007c11 */ /* 0x000fe2000f8e08ff */
[----:B------:R-:W-:-:S02]  /*23b0*/  @!P6 IMAD.MOV.U32 R6, RZ, RZ, R245 ;  /* 0x000000ffff06e224 */ /* 0x000fc400078e00f5 */
[----:B------:R-:W-:Y:S02]  /*23c0*/  IMAD.MOV.U32 R250, RZ, RZ, 0x7f800000 ;  /* 0x7f800000fffa7424 */ /* 0x000fe400078e00ff */
[----:B------:R-:W-:Y:S01]  /*23d0*/  IMAD.MOV.U32 R249, RZ, RZ, 0x7f800000 ;  /* 0x7f800000fff97424 */ /* 0x000fe200078e00ff */
[----:B------:R-:W-:Y:S01]  /*23e0*/  @!PT LDS RZ, [RZ] ;  /* 0x00000000fffff984 */ /* 0x000fe20000000800 */
[----:B------:R-:W-:Y:S01]  /*23f0*/  @!PT LDS RZ, [RZ] ;  /* 0x00000000fffff984 */ /* 0x000fe20000000800 */
[----:B------:R-:W-:Y:S01]  /*2400*/  @!PT LDS RZ, [RZ] ;  /* 0x00000000fffff984 */ /* 0x000fe20000000800 */
[----:B------:R-:W-:Y:S01]  /*2410*/  @!P6 LDGSTS.E.BYPASS.LTC128B.128 [R0+0x8000], desc[UR34][R6.64] ;  /* 0x080000000600efae */ /* 0x000fe2000b981a22 */
[----:B------:R-:W-:Y:S01]  /*2420*/  IMAD.WIDE.U32 R4, R10, UR8, R4 ;  /* 0x000000080a047c25 */ /* 0x000fe2000f8e0004 */
[----:B------:R-:W2:Y:S03]  /*2430*/  @!P3 LDC.64 R32, c[0x0][0x388] ;  /* 0x0000e200ff20bb82 */ /* 0x000ea60000000a00 */
[----:B------:R-:W-:Y:S01]  /*2440*/  IMAD.MOV.U32 R248, RZ, RZ, 0x7f800000 ;  /* 0x7f800000fff87424 */ /* 0x000fe200078e00ff */
[----:B------:R4:W-:Y:S01]  /*2450*/  @!P6 LDGSTS.E.BYPASS.LTC128B.128 [R0+0xa000], desc[UR34][R6.64+0x80] ;  /* 0x0a0000800600efae */ /* 0x0009e2000b981a22 */
[----:B------:R-:W-:-:S02]  /*2460*/  IMAD.IADD R3, R3, 0x1, R11 ;  /* 0x0000000103037824 */ /* 0x000fc400078e020b */
[----:B------:R-:W-:Y:S01]  /*2470*/  IMAD.SHL.U32 R208, R42, 0x40, RZ ;  /* 0x000000402ad07824 */ /* 0x000fe200078e00ff */
[----:B------:R-:W-:Y:S01]  /*2480*/  @P6 STS.128 [R0+0x8000], RZ ;  /* 0x008000ff00006388 */ /* 0x000fe20000000c00 */
[----:B------:R-:W-:Y:S01]  /*2490*/  IMAD.IADD R5, R5, 0x1, R12 ;  /* 0x0000000105057824 */ /* 0x000fe200078e020c */
[----:B------:R-:W2:Y:S01]  /*24a0*/  @!P2 LDC.64 R30, c[0x0][0x388] ;  /* 0x0000e200ff1eab82 */ /* 0x000ea20000000a00 */
[----:B------:R-:W-:Y:S01]  /*24b0*/  @!P4 IMAD.MOV.U32 R18, RZ, RZ, R2 ;  /* 0x000000ffff12c224 */ /* 0x000fe200078e0002 */
[----:B------:R-:W-:Y:S01]  /*24c0*/  @P6 STS.128 [R0+0xa000], RZ ;  /* 0x00a000ff00006388 */ /* 0x000fe20000000c00 */
[----:B------:R-:W-:Y:S01]  /*24d0*/  @!P4 IMAD.MOV.U32 R19, RZ, RZ, R3 ;  /* 0x000000ffff13c224 */ /* 0x000fe200078e0003 */
[----:B------:R-:W-:Y:S01]  /*24e0*/  LOP3.LUT R241, R241, 0x1, RZ, 0xc0, !PT ;  /* 0x00000001f1f17812 */ /* 0x000fe200078ec0ff */
[--C-:B------:R-:W-:Y:S01]  /*24f0*/  @!P1 IMAD.MOV.U32 R24, RZ, RZ, R4.reuse ;  /* 0x000000ffff189224 */ /* 0x100fe200078e0004 */
[----:B------:R-:W-:Y:S01]  /*2500*/  @P5 STS.128 [R0+0x9000], RZ ;  /* 0x009000ff00005388 */ /* 0x000fe20000000c00 */
[--C-:B------:R-:W-:Y:S01]  /*2510*/  @!P1 IMAD.MOV.U32 R25, RZ, RZ, R5.reuse ;  /* 0x000000ffff199224 */ /* 0x100fe200078e0005 */
[----:B------:R-:W-:Y:S01]  /*2520*/  UIMAD UR45, UR24, UR45, UR23 ;  /* 0x0000002d182d72a4 */ /* 0x000fe2000f8e0217 */
[----:B------:R-:W-:Y:S01]  /*2530*/  @!P3 IMAD.MOV.U32 R10, RZ, RZ, R4 ;  /* 0x000000ffff0ab224 */ /* 0x000fe200078e0004 */
[----:B------:R-:W-:Y:S01]  /*2540*/  @P5 STS.128 [R0+0xb000], RZ ;  /* 0x00b000ff00005388 */ /* 0x000fe20000000c00 */
[----:B------:R-:W-:Y:S01]  /*2550*/  @!P3 IMAD.MOV.U32 R11, RZ, RZ, R5 ;  /* 0x000000ffff0bb224 */ /* 0x000fe200078e0005 */
[----:B------:R-:W1:Y:S01]  /*2560*/  LDC R239, c[0x0][0x44c] ;  /* 0x00011300ffef7b82 */ /* 0x000e620000000800 */
[----:B------:R-:W-:Y:S01]  /*2570*/  @!P2 IMAD.MOV.U32 R14, RZ, RZ, R2 ;  /* 0x000000ffff0ea224 */ /* 0x000fe200078e0002 */
[----:B------:R-:W-:Y:S01]  /*2580*/  @!PT LDS RZ, [RZ] ;  /* 0x00000000fffff984 */ /* 0x000fe20000000800 */
[----:B------:R-:W-:Y:S01]  /*2590*/  @!PT LDS RZ, [RZ] ;  /* 0x00000000fffff984 */ /* 0x000fe20000000800 */
[----:B------:R-:W-:Y:S01]  /*25a0*/  @!PT LDS RZ, [RZ] ;  /* 0x00000000fffff984 */ /* 0x000fe20000000800 */
[----:B------:R-:W-:Y:S01]  /*25b0*/  @!P5 LDGSTS.E.BYPASS.LTC128B.128 [R0+0x9000], desc[UR34][R8.64] ;  /* 0x090000000800dfae */ /* 0x000fe2000b981a22 */
[----:B------:R-:W-:-:S02]  /*25c0*/  @!P2 IMAD.MOV.U32 R15, RZ, RZ, R3 ;  /* 0x000000ffff0fa224 */ /* 0x000fc400078e0003 */
[----:B------:R-:W-:Y:S01]  /*25d0*/  IMAD.SHL.U32 R209, R42, 0x20, RZ ;  /* 0x000000202ad17824 */ /* 0x000fe200078e00ff */
[----:B------:R2:W-:Y:S01]  /*25e0*/  @!P5 LDGSTS.E.BYPASS.LTC128B.128 [R0+0xb000], desc[UR34][R8.64+0x80] ;  /* 0x0b0000800800dfae */ /* 0x0005e2000b981a22 */
[----:B------:R-:W-:Y:S02]  /*25f0*/  @!P1 IMAD.MOV.U32 R26, RZ, RZ, R2 ;  /* 0x000000ffff1a9224 */ /* 0x000fe400078e0002 */
[----:B---3--:R-:W-:Y:S01]  /*2600*/  IMAD.SHL.U32 R45, R217, 0x2, RZ ;  /* 0x00000002d92d7824 */ /* 0x008fe200078e00ff */
[--C-:B------:R-:W-:Y:S01]  /*2610*/  SHF.R.U32.HI R44, RZ, 0x1, R217.reuse ;  /* 0x00000001ff2c7819 */ /* 0x100fe200000116d9 */
[C---:B----4-:R-:W-:Y:S02]  /*2620*/  @!P3 IMAD R7, R17.reuse, UR14, RZ ;  /* 0x0000000e1107bc24 */ /* 0x050fe4000f8e02ff */
[----:B------:R-:W-:Y:S02]  /*2630*/  IMAD.MOV.U32 R204, RZ, RZ, 0x40 ;  /* 0x00000040ffcc7424 */ /* 0x000fe400078e00ff */
[----:B------:R-:W-:Y:S01]  /*2640*/  IMAD.MOV.U32 R203, RZ, RZ, 0x20 ;  /* 0x00000020ffcb7424 */ /* 0x000fe200078e00ff */
[----:B------:R-:W-:Y:S01]  /*2650*/  SHF.R.U32.HI R218, RZ, 0x3, R217 ;  /* 0x00000003ffda7819 */ /* 0x000fe200000116d9 */
[----:B------:R-:W-:Y:S01]  /*2660*/  @!P3 IMAD R6, R17, UR12, RZ ;  /* 0x0000000c1106bc24 */ /* 0x000fe2000f8e02ff */
[----:B------:R-:W-:Y:S01]  /*2670*/  CS2R R158, SRZ ;  /* 0x00000000009e7805 */ /* 0x000fe2000001ff00 */
[C---:B------:R-:W-:Y:S01]  /*2680*/  @!P3 IMAD R37, R16.reuse, UR15, R7 ;  /* 0x0000000f1025bc24 */ /* 0x040fe2000f8e0207 */
[----:B------:R-:W-:Y:S01]  /*2690*/  CS2R R156, SRZ ;  /* 0x00000000009c7805 */ /* 0x000fe2000001ff00 */
[C---:B------:R-:W-:Y:S01]  /*26a0*/  @!P3 IMAD R40, R16.reuse, UR13, R6 ;  /* 0x0000000d1028bc24 */ /* 0x040fe2000f8e0206 */
[----:B------:R-:W-:Y:S01]  /*26b0*/  CS2R R162, SRZ ;  /* 0x0000000000a27805 */ /* 0x000fe2000001ff00 */
[----:B------:R-:W-:Y:S01]  /*26c0*/  @!P3 IMAD.WIDE.U32 R6, R16, UR14, R2 ;  /* 0x0000000e1006bc25 */ /* 0x000fe2000f8e0002 */
[----:B------:R-:W-:-:S02]  /*26d0*/  CS2R R160, SRZ ;  /* 0x0000000000a07805 */ /* 0x000fc4000001ff00 */
[----:B------:R-:W-:Y:S02]  /*26e0*/  CS2R R154, SRZ ;  /* 0x00000000009a7805 */ /* 0x000fe4000001ff00 */
[----:B------:R-:W-:Y:S01]  /*26f0*/  CS2R R152, SRZ ;  /* 0x0000000000987805 */ /* 0x000fe2000001ff00 */
[----:B------:R-:W-:Y:S01]  /*2700*/  @!P1 IMAD.MOV.U32 R27, RZ, RZ, R3 ;  /* 0x000000ffff1b9224 */ /* 0x000fe200078e0003 */
[----:B------:R-:W-:Y:S01]  /*2710*/  CS2R R150, SRZ ;  /* 0x0000000000967805 */ /* 0x000fe2000001ff00 */
[----:B------:R-:W-:Y:S01]  /*2720*/  @!P3 IMAD.WIDE.U32 R16, R16, UR12, R10 ;  /* 0x0000000c1010bc25 */ /* 0x000fe2000f8e000a */
[----:B------:R-:W-:Y:S02]  /*2730*/  CS2R R148, SRZ ;  /* 0x0000000000947805 */ /* 0x000fe4000001ff00 */
[----:B------:R-:W-:Y:S02]  /*2740*/  CS2R R142, SRZ ;  /* 0x00000000008e7805 */ /* 0x000fe4000001ff00 */
[----:B------:R-:W-:Y:S01]  /*2750*/  CS2R R140, SRZ ;  /* 0x00000000008c7805 */ /* 0x000fe2000001ff00 */
[C---:B--2---:R-:W-:Y:S01]  /*2760*/  @!P1 IMAD R9, R29.reuse, UR14, RZ ;  /* 0x0000000e1d099c24 */ /* 0x044fe2000f8e02ff */
[----:B------:R-:W-:Y:S01]  /*2770*/  CS2R R146, SRZ ;  /* 0x0000000000927805 */ /* 0x000fe2000001ff00 */
[----:B------:R-:W-:Y:S01]  /*2780*/  @!P1 IMAD R8, R29, UR12, RZ ;  /* 0x0000000c1d089c24 */ /* 0x000fe2000f8e02ff */
[----:B------:R-:W-:Y:S01]  /*2790*/  CS2R R144, SRZ ;  /* 0x0000000000907805 */ /* 0x000fe2000001ff00 */
[C---:B------:R-:W-:Y:S01]  /*27a0*/  @!P1 IMAD R36, R28.reuse, UR15, R9 ;  /* 0x0000000f1c249c24 */ /* 0x040fe2000f8e0209 */
[----:B------:R-:W-:Y:S01]  /*27b0*/  CS2R R138, SRZ ;  /* 0x00000000008a7805 */ /* 0x000fe2000001ff00 */
[----:B------:R-:W-:Y:S01]  /*27c0*/  @!P1 IMAD R38, R28, UR13, R8 ;  /* 0x0000000d1c269c24 */ /* 0x000fe2000f8e0208 */
[----:B------:R-:W-:Y:S01]  /*27d0*/  CS2R R136, SRZ ;  /* 0x0000000000887805 */ /* 0x000fe2000001ff00 */
[----:B------:R-:W-:Y:S01]  /*27e0*/  @!P4 IMAD.WIDE.U32 R8, R41, UR14, R18 ;  /* 0x0000000e2908cc25 */ /* 0x000fe2000f8e0012 */
[----:B------:R-:W-:-:S02]  /*27f0*/  CS2R R134, SRZ ;  /* 0x0000000000867805 */ /* 0x000fc4000001ff00 */
[----:B------:R-:W-:Y:S02]  /*2800*/  CS2R R132, SRZ ;  /* 0x0000000000847805 */ /* 0x000fe4000001ff00 */
[----:B------:R-:W-:Y:S01]  /*2810*/  CS2R R126, SRZ ;  /* 0x00000000007e7805 */ /* 0x000fe2000001ff00 */
[----:B------:R-:W-:Y:S01]  /*2820*/  @!P1 IMAD.WIDE.U32 R18, R28, UR12, R24 ;  /* 0x0000000c1c129c25 */ /* 0x000fe2000f8e0018 */
[C---:B-1----:R-:W-:Y:S01]  /*2830*/  @!P4 LEA R10, P0, R8.reuse, R34, 0x1 ;  /* 0x00000022080ac211 */ /* 0x042fe200078008ff */
[----:B------:R-:W1:Y:S01]  /*2840*/  @!P1 LDC.64 R24, c[0x0][0x388] ;  /* 0x0000e200ff189b82 */ /* 0x000e620000000a00 */
[----:B------:R-:W-:Y:S01]  /*2850*/  CS2R R124, SRZ ;  /* 0x00000000007c7805 */ /* 0x000fe2000001ff00 */
[----:B------:R-:W-:Y:S01]  /*2860*/  @!P4 IMAD R9, R41, UR15, R9 ;  /* 0x0000000f2909cc24 */ /* 0x000fe2000f8e0209 */
[----:B------:R-:W-:Y:S01]  /*2870*/  CS2R R130, SRZ ;  /* 0x0000000000827805 */ /* 0x000fe2000001ff00 */
[C---:B------:R-:W-:Y:S01]  /*2880*/  @!P2 IMAD R3, R21.reuse, UR14, RZ ;  /* 0x0000000e1503ac24 */ /* 0x040fe2000f8e02ff */
[----:B------:R-:W-:Y:S01]  /*2890*/  CS2R R128, SRZ ;  /* 0x0000000000807805 */ /* 0x000fe2000001ff00 */
[----:B------:R-:W-:Y:S01]  /*28a0*/  @!P2 IMAD R2, R21, UR12, RZ ;  /* 0x0000000c1502ac24 */ /* 0x000fe2000f8e02ff */
[----:B------:R-:W-:Y:S01]  /*28b0*/  @!P4 LEA.HI.X R11, R8, R35, R9, 0x1, P0 ;  /* 0x00000023080bc211 */ /* 0x000fe200000f0c09 */
[----:B------:R-:W-:Y:S01]  /*28c0*/  @!P2 IMAD.MOV.U32 R12, RZ, RZ, R4 ;  /* 0x000000ffff0ca224 */ /* 0x000fe200078e0004 */
[----:B------:R-:W-:Y:S01]  /*28d0*/  @!P3 LEA R8, P0, R6, R32, 0x1 ;  /* 0x000000200608b211 */ /* 0x000fe200078008ff */
[----:B------:R-:W-:Y:S01]  /*28e0*/  @!P2 IMAD.MOV.U32 R13, RZ, RZ, R5 ;  /* 0x000000ffff0da224 */ /* 0x000fe200078e0005 */
[----:B------:R-:W-:Y:S01]  /*28f0*/  CS2R R122, SRZ ;  /* 0x00000000007a7805 */ /* 0x000fe2000001ff00 */
[C---:B------:R-:W-:Y:S01]  /*2900*/  @!P2 IMAD R29, R20.reuse, UR15, R3 ;  /* 0x0000000f141dac24 */ /* 0x040fe2000f8e0203 */
[----:B------:R-:W-:Y:S01]  /*2910*/  CS2R R120, SRZ ;  /* 0x0000000000787805 */ /* 0x000fe2000001ff00 */
[C---:B------:R-:W-:Y:S01]  /*2920*/  @!P2 IMAD R39, R20.reuse, UR13, R2 ;  /* 0x0000000d1427ac24 */ /* 0x040fe2000f8e0202 */
[----:B------:R-:W-:Y:S01]  /*2930*/  CS2R R118, SRZ ;  /* 0x0000000000767805 */ /* 0x000fe2000001ff00 */
[----:B------:R-:W-:Y:S01]  /*2940*/  @!P3 IMAD.IADD R7, R7, 0x1, R37 ;  /* 0x000000010707b824 */ /* 0x000fe200078e0225 */
[----:B------:R-:W-:Y:S01]  /*2950*/  CS2R R116, SRZ ;  /* 0x0000000000747805 */ /* 0x000fe2000001ff00 */
[----:B------:R-:W-:Y:S01]  /*2960*/  @!P2 IMAD.WIDE.U32 R2, R20, UR14, R14 ;  /* 0x0000000e1402ac25 */ /* 0x000fe2000f8e000e */
[----:B------:R-:W-:-:S02]  /*2970*/  CS2R R110, SRZ ;  /* 0x00000000006e7805 */ /* 0x000fc4000001ff00 */
[----:B------:R-:W-:Y:S02]  /*2980*/  CS2R R108, SRZ ;  /* 0x00000000006c7805 */ /* 0x000fe4000001ff00 */
[----:B------:R-:W-:Y:S01]  /*2990*/  @!P3 LEA.HI.X R9, R6, R33, R7, 0x1, P0 ;  /* 0x000000210609b211 */ /* 0x000fe200000f0c07 */
[----:B------:R-:W-:Y:S01]  /*29a0*/  @!P2 IMAD.WIDE.U32 R20, R20, UR12, R12 ;  /* 0x0000000c1414ac25 */ /* 0x000fe2000f8e000c */
[----:B------:R-:W-:Y:S02]  /*29b0*/  @!P2 LEA R6, P0, R2, R30, 0x1 ;  /* 0x0000001e0206a211 */ /* 0x000fe400078008ff */
[----:B------:R-:W-:Y:S02]  /*29c0*/  CS2R R114, SRZ ;  /* 0x0000000000727805 */ /* 0x000fe4000001ff00 */
[----:B------:R-:W-:Y:S01]  /*29d0*/  CS2R R112, SRZ ;  /* 0x0000000000707805 */ /* 0x000fe2000001ff00 */
[----:B------:R-:W-:Y:S01]  /*29e0*/  VIADD R238, R0, UR5 ;  /* 0x0000000500ee7c36 */ /* 0x000fe20008000000 */
[----:B------:R-:W-:Y:S01]  /*29f0*/  CS2R R106, SRZ ;  /* 0x00000000006a7805 */ /* 0x000fe2000001ff00 */
[----:B------:R-:W-:Y:S01]  /*2a00*/  @!P6 IMAD.MOV.U32 R12, RZ, RZ, R243 ;  /* 0x000000ffff0ce224 */ /* 0x000fe200078e00f3 */
[----:B------:R-:W-:Y:S01]  /*2a10*/  CS2R R104, SRZ ;  /* 0x0000000000687805 */ /* 0x000fe2000001ff00 */
[----:B------:R-:W-:Y:S01]  /*2a20*/  @!P6 IMAD.MOV.U32 R13, RZ, RZ, R242 ;  /* 0x000000ffff0de224 */ /* 0x000fe200078e00f2 */
[----:B------:R-:W-:Y:S01]  /*2a30*/  CS2R R102, SRZ ;  /* 0x0000000000667805 */ /* 0x000fe2000001ff00 */
[----:B------:R-:W-:Y:S01]  /*2a40*/  @!P1 IMAD.WIDE.U32 R14, R28, UR14, R26 ;  /* 0x0000000e1c0e9c25 */ /* 0x000fe2000f8e001a */
[----:B------:R-:W-:Y:S01]  /*2a50*/  CS2R R100, SRZ ;  /* 0x0000000000647805 */ /* 0x000fe2000001ff00 */
[----:B------:R-:W2:Y:S01]  /*2a60*/  @!P4 LDC.64 R26, c[0x0][0x390] ;  /* 0x0000e400ff1acb82 */ /* 0x000ea20000000a00 */
[----:B------:R-:W-:Y:S01]  /*2a70*/  @!P6 LDGSTS.E.BYPASS.LTC128B.128 [R238], desc[UR34][R12.64] ;  /* 0x000000000ceeefae */ /* 0x000fe2000b981a22 */
[----:B------:R-:W-:Y:S01]  /*2a80*/  @!P2 IMAD.IADD R3, R3, 0x1, R29 ;  /* 0x000000010303a824 */ /* 0x000fe200078e021d */
[----:B------:R-:W-:Y:S01]  /*2a90*/  CS2R R94, SRZ ;  /* 0x00000000005e7805 */ /* 0x000fe2000001ff00 */
[----:B------:R-:W-:Y:S01]  /*2aa0*/  @!P4 IMAD.WIDE.U32 R4, R41, UR12, R4 ;  /* 0x0000000c2904cc25 */ /* 0x000fe2000f8e0004 */
[----:B------:R3:W-:Y:S01]  /*2ab0*/  @!P6 LDGSTS.E.BYPASS.LTC128B.128 [R238+0x2000], desc[UR34][R12.64+0x80] ;  /* 0x020000800ceeefae */ /* 0x0007e2000b981a22 */
[----:B------:R-:W-:-:S02]  /*2ac0*/  CS2R R92, SRZ ;  /* 0x00000000005c7805 */ /* 0x000fc4000001ff00 */
[----:B------:R-:W-:Y:S01]  /*2ad0*/  @!P2 LEA.HI.X R7, R2, R31, R3, 0x1, P0 ;  /* 0x0000001f0207a211 */ /* 0x000fe200000f0c03 */
[----:B------:R-:W-:Y:S01]  /*2ae0*/  @!P1 IMAD.IADD R3, R15, 0x1, R36 ;  /* 0x000000010f039824 */ /* 0x000fe200078e0224 */
[----:B------:R-:W-:Y:S01]  /*2af0*/  @P6 STS.128 [R238], RZ ;  /* 0x000000ffee006388 */ /* 0x000fe20000000c00 */
[C---:B-1----:R-:W-:Y:S01]  /*2b00*/  @!P1 LEA R2, P0, R14.reuse, R24, 0x1 ;  /* 0x000000180e029211 */ /* 0x042fe200078008ff */
[----:B------:R-:W-:Y:S01]  /*2b10*/  @!P4 IMAD R5, R41, UR13, R5 ;  /* 0x0000000d2905cc24 */ /* 0x000fe2000f8e0205 */
[----:B------:R-:W-:Y:S01]  /*2b20*/  CS2R R98, SRZ ;  /* 0x0000000000627805 */ /* 0x000fe2000001ff00 */
[----:B------:R-:W-:Y:S01]  /*2b30*/  @P6 STS.128 [R238+0x2000], RZ ;  /* 0x002000ffee006388 */ /* 0x000fe20000000c00 */
[----:B------:R-:W-:Y:S01]  /*2b40*/  @!P1 LEA.HI.X R3, R14, R25, R3, 0x1, P0 ;  /* 0x000000190e039211 */ /* 0x000fe200000f0c03 */
[----:B------:R-:W-:Y:S01]  /*2b50*/  IMAD.SHL.U32 R216, R217, 0x8, RZ ;  /* 0x00000008d9d87824 */ /* 0x000fe200078e00ff */
[----:B------:R-:W1:Y:S01]  /*2b60*/  LDC.64 R14, c[0x0][0x528] ;  /* 0x00014a00ff0e7b82 */ /* 0x000e620000000a00 */
        /* <DEDUP_REMOVED lines=17> */
[----:B------:R-:W-:Y:S01]  /*2c80*/  CS2R R72, SRZ ;  /* 0x0000000000487805 */ /* 0x000fe2000001ff00 */
[----:B---3--:R-:W3:Y:S01]  /*2c90*/  @!P2 LDC.64 R12, c[0x0][0x390] ;  /* 0x0000e400ff0cab82 */ /* 0x008ee20000000a00 */
[----:B------:R-:W-:Y:S01]  /*2ca0*/  @!P4 LDGSTS.E.BYPASS.LTC128B.128 [R0+0xc000], desc[UR34][R10.64] ;  /* 0x0c0000000a00cfae */ /* 0x000fe2000b981a22 */
[----:B------:R-:W-:Y:S02]  /*2cb0*/  CS2R R70, SRZ ;  /* 0x0000000000467805 */ /* 0x000fe4000001ff00 */
[----:B------:R-:W-:-:S02]  /*2cc0*/  CS2R R68, SRZ ;  /* 0x0000000000447805 */ /* 0x000fc4000001ff00 */
[----:B------:R-:W-:Y:S01]  /*2cd0*/  CS2R R62, SRZ ;  /* 0x00000000003e7805 */ /* 0x000fe2000001ff00 */
[----:B------:R2:W-:Y:S01]  /*2ce0*/  @!P4 LDGSTS.E.BYPASS.LTC128B.128 [R0+0x10000], desc[UR34][R10.64+0x80] ;  /* 0x100000800a00cfae */ /* 0x0005e2000b981a22 */
[----:B------:R-:W-:Y:S02]  /*2cf0*/  CS2R R60, SRZ ;  /* 0x00000000003c7805 */ /* 0x000fe4000001ff00 */
[----:B------:R-:W-:Y:S02]  /*2d00*/  CS2R R66, SRZ ;  /* 0x0000000000427805 */ /* 0x000fe4000001ff00 */
[----:B------:R-:W-:Y:S01]  /*2d10*/  CS2R R64, SRZ ;  /* 0x0000000000407805 */ /* 0x000fe2000001ff00 */
[----:B------:R-:W-:Y:S01]  /*2d20*/  @P4 STS.128 [R0+0xc000], RZ ;  /* 0x00c000ff00004388 */ /* 0x000fe20000000c00 */
[----:B------:R-:W-:Y:S02]  /*2d30*/  CS2R R58, SRZ ;  /* 0x00000000003a7805 */ /* 0x000fe4000001ff00 */
[----:B------:R-:W-:-:S02]  /*2d40*/  CS2R R56, SRZ ;  /* 0x0000000000387805 */ /* 0x000fc4000001ff00 */
[----:B------:R-:W-:Y:S01]  /*2d50*/  CS2R R54, SRZ ;  /* 0x0000000000367805 */ /* 0x000fe2000001ff00 */
[----:B------:R-:W-:Y:S01]  /*2d60*/  @P4 STS.128 [R0+0x10000], RZ ;  /* 0x010000ff00004388 */ /* 0x000fe20000000c00 */
[----:B------:R-:W-:Y:S02]  /*2d70*/  CS2R R52, SRZ ;  /* 0x0000000000347805 */ /* 0x000fe4000001ff00 */
[----:B------:R-:W-:Y:S02]  /*2d80*/  CS2R R46, SRZ ;  /* 0x00000000002e7805 */ /* 0x000fe4000001ff00 */
[----:B------:R-:W-:Y:S01]  /*2d90*/  CS2R R50, SRZ ;  /* 0x0000000000327805 */ /* 0x000fe2000001ff00 */
[----:B------:R-:W-:Y:S01]  /*2da0*/  @P3 STS.128 [R0+0xd000], RZ ;  /* 0x00d000ff00003388 */ /* 0x000fe20000000c00 */
[----:B------:R-:W-:Y:S01]  /*2db0*/  CS2R R48, SRZ ;  /* 0x0000000000307805 */ /* 0x000fe2000001ff00 */
[----:B------:R-:W-:Y:S02]  /*2dc0*/  UIADD3 UR50, UPT, UPT, UR50, 0x80, -UR33 ;  /* 0x0000008032327890 */ /* 0x000fe4000fffe821 */
[----:B------:R-:W-:Y:S01]  /*2dd0*/  @P3 STS.128 [R0+0x11000], RZ ;  /* 0x011000ff00003388 */ /* 0x000fe20000000c00 */
[----:B------:R-:W-:Y:S01]  /*2de0*/  USHF.L.U32 UR53, UR53, 0x3, URZ ;  /* 0x0000000335357899 */ /* 0x000fe200080006ff */
[----:B----4-:R-:W4:Y:S02]  /*2df0*/  @!P1 LDC.64 R22, c[0x0][0x390] ;  /* 0x0000e400ff169b82 */ /* 0x010f240000000a00 */
[----:B------:R-:W-:Y:S01]  /*2e00*/  @!PT LDS RZ, [RZ] ;  /* 0x00000000fffff984 */ /* 0x000fe20000000800 */
[----:B------:R-:W-:Y:S01]  /*2e10*/  @!PT LDS RZ, [RZ] ;  /* 0x00000000fffff984 */ /* 0x000fe20000000800 */
[----:B------:R-:W-:Y:S01]  /*2e20*/  @!PT LDS RZ, [RZ] ;  /* 0x00000000fffff984 */ /* 0x000fe20000000800 */
[----:B------:R-:W-:Y:S01]  /*2e30*/  @!P3 LDGSTS.E.BYPASS.LTC128B.128 [R0+0xd000], desc[UR34][R8.64] ;  /* 0x0d0000000800bfae */ /* 0x000fe2000b981a22 */
[----:B------:R-:W1:Y:S03]  /*2e40*/  LDCU UR8, c[0x0][0x3e0] ;  /* 0x00007c00ff0877ac */ /* 0x000e660008000800 */
[----:B------:R3:W-:Y:S01]  /*2e50*/  @!P3 LDGSTS.E.BYPASS.LTC128B.128 [R0+0x11000], desc[UR34][R8.64+0x80] ;  /* 0x110000800800bfae */ /* 0x0007e2000b981a22 */
[----:B------:R-:W1:Y:S01]  /*2e60*/  LDCU UR10, c[0x0][0x45c] ;  /* 0x00008b80ff0a77ac */ /* 0x000e620008000800 */
[----:B--2---:R-:W2:Y:S02]  /*2e70*/  @!P3 LDC.64 R10, c[0x0][0x390] ;  /* 0x0000e400ff0abb82 */ /* 0x004ea40000000a00 */
[----:B------:R-:W-:Y:S01]  /*2e80*/  @P2 STS.128 [R0+0xe000], RZ ;  /* 0x00e000ff00002388 */ /* 0x000fe20000000c00 */
[----:B------:R-:W1:Y:S03]  /*2e90*/  LDCU.U8 UR9, c[0x0][0x4f8] ;  /* 0x00009f00ff0977ac */ /* 0x000e660008000000 */
[----:B------:R-:W-:Y:S04]  /*2ea0*/  @P2 STS.128 [R0+0x12000], RZ ;  /* 0x012000ff00002388 */ /* 0x000fe80000000c00 */
[----:B------:R-:W-:Y:S01]  /*2eb0*/  @!PT LDS RZ, [RZ] ;  /* 0x00000000fffff984 */ /* 0x000fe20000000800 */
[----:B------:R-:W-:Y:S01]  /*2ec0*/  @!PT LDS RZ, [RZ] ;  /* 0x00000000fffff984 */ /* 0x000fe20000000800 */
[----:B------:R-:W-:Y:S01]  /*2ed0*/  @!PT LDS RZ, [RZ] ;  /* 0x00000000fffff984 */ /* 0x000fe20000000800 */
[----:B------:R-:W-:Y:S04]  /*2ee0*/  @!P2 LDGSTS.E.BYPASS.LTC128B.128 [R0+0xe000], desc[UR34][R6.64] ;  /* 0x0e0000000600afae */ /* 0x000fe8000b981a22 */
[----:B------:R2:W-:Y:S04]  /*2ef0*/  @!P2 LDGSTS.E.BYPASS.LTC128B.128 [R0+0x12000], desc[UR34][R6.64+0x80] ;  /* 0x120000800600afae */ /* 0x0005e8000b981a22 */
[----:B------:R-:W-:Y:S04]  /*2f00*/  @P1 STS.128 [R0+0xf000], RZ ;  /* 0x00f000ff00001388 */ /* 0x000fe80000000c00 */
[----:B------:R-:W-:Y:S01]  /*2f10*/  @P1 STS.128 [R0+0x13000], RZ ;  /* 0x013000ff00001388 */ /* 0x000fe20000000c00 */
[----:B---3--:R-:W-:-:S03]  /*2f20*/  @!P4 LEA R8, P0, R4, R26, 0x1 ;  /* 0x0000001a0408c211 */ /* 0x008fc600078008ff */
[----:B------:R-:W-:Y:S01]  /*2f30*/  @!PT LDS RZ, [RZ] ;  /* 0x00000000fffff984 */ /* 0x000fe20000000800 */
[----:B------:R-:W-:Y:S01]  /*2f40*/  @!PT LDS RZ, [RZ] ;  /* 0x00000000fffff984 */ /* 0x000fe20000000800 */
[----:B------:R-:W-:Y:S01]  /*2f50*/  @!PT LDS RZ, [RZ] ;  /* 0x00000000fffff984 */ /* 0x000fe20000000800 */
[----:B------:R-:W-:Y:S01]  /*2f60*/  @!P1 LDGSTS.E.BYPASS.LTC128B.128 [R0+0xf000], desc[UR34][R2.64] ;  /* 0x0f00000002009fae */ /* 0x000fe2000b981a22 */
[----:B------:R-:W-:-:S03]  /*2f70*/  @!P4 LEA.HI.X R9, R4, R27, R5, 0x1, P0 ;  /* 0x0000001b0409c211 */ /* 0x000fc600000f0c05 */
[----:B------:R4:W-:Y:S01]  /*2f80*/  @!P1 LDGSTS.E.BYPASS.LTC128B.128 [R0+0x13000], desc[UR34][R2.64+0x80] ;  /* 0x1300008002009fae */ /* 0x0009e2000b981a22 */
[----:B------:R-:W-:-:S03]  /*2f90*/  @!P3 IMAD.IADD R4, R17, 0x1, R40 ;  /* 0x000000011104b824 */ /* 0x000fc600078e0228 */
[----:B------:R-:W-:Y:S04]  /*2fa0*/  @!P4 LDGSTS.E.BYPASS.LTC128B.128 [R0+0x14000], desc[UR34][R8.64] ;  /* 0x140000000800cfae */ /* 0x000fe8000b981a22 */
[----:B------:R-:W-:Y:S01]  /*2fb0*/  @!P4 LDGSTS.E.BYPASS.LTC128B.128 [R0+0x18000], desc[UR34][R8.64+0x80] ;  /* 0x180000800800cfae */ /* 0x000fe2000b981a22 */
[C---:B--2---:R-:W-:Y:S01]  /*2fc0*/  @!P3 LEA R6, P0, R16.reuse, R10, 0x1 ;  /* 0x0000000a1006b211 */ /* 0x044fe200078008ff */
[----:B------:R-:W-:Y:S02]  /*2fd0*/  @!P1 IMAD.IADD R10, R19, 0x1, R38 ;  /* 0x00000001130a9824 */ /* 0x000fe400078e0226 */
[----:B------:R-:W-:Y:S01]  /*2fe0*/  @P4 STS.128 [R0+0x14000], RZ ;  /* 0x014000ff00004388 */ /* 0x000fe20000000c00 */
[----:B------:R-:W-:Y:S02]  /*2ff0*/  @!P3 LEA.HI.X R7, R16, R11, R4, 0x1, P0 ;  /* 0x0000000b1007b211 */ /* 0x000fe400000f0c04 */
[----:B------:R-:W-:Y:S01]  /*3000*/  @!P2 LEA R4, P5, R20, R12, 0x1 ;  /* 0x0000000c1404a211 */ /* 0x000fe200078a08ff */
[----:B------:R-:W-:Y:S04]  /*3010*/  @P4 STS.128 [R0+0x18000], RZ ;  /* 0x018000ff00004388 */ /* 0x000fe80000000c00 */
[----:B------:R-:W-:Y:S04]  /*3020*/  @P3 STS.128 [R0+0x15000], RZ ;  /* 0x015000ff00003388 */ /* 0x000fe80000000c00 */
[----:B------:R-:W-:Y:S01]  /*3030*/  @P3 STS.128 [R0+0x19000], RZ ;  /* 0x019000ff00003388 */ /* 0x000fe20000000c00 */
[----:B----4-:R-:W-:Y:S01]  /*3040*/  @!P1 LEA R2, P0, R18, R22, 0x1 ;  /* 0x0000001612029211 */ /* 0x010fe200078008ff */
[----:B------:R-:W-:-:S02]  /*3050*/  @!P2 IMAD.IADD R3, R21, 0x1, R39 ;  /* 0x000000011503a824 */ /* 0x000fc400078e0227 */
[----:B------:R-:W-:Y:S01]  /*3060*/  @!PT LDS RZ, [RZ] ;  /* 0x00000000fffff984 */ /* 0x000fe20000000800 */
[----:B------:R-:W-:Y:S01]  /*3070*/  @!PT LDS RZ, [RZ] ;  /* 0x00000000fffff984 */ /* 0x000fe20000000800 */
[----:B------:R-:W-:Y:S01]  /*3080*/  @!PT LDS RZ, [RZ] ;  /* 0x00000000fffff984 */ /* 0x000fe20000000800 */
[----:B------:R-:W-:Y:S03]  /*3090*/  @!P3 LDGSTS.E.BYPASS.LTC128B.128 [R0+0x15000], desc[UR34][R6.64] ;  /* 0x150000000600bfae */ /* 0x000fe6000b981a22 */
[----:B------:R-:W-:Y:S01]  /*30a0*/  @!P2 LEA.HI.X R5, R20, R13, R3, 0x1, P5 ;  /* 0x0000000d1405a211 */ /* 0x000fe200028f0c03 */
[----:B------:R-:W-:Y:S01]  /*30b0*/  @!P3 LDGSTS.E.BYPASS.LTC128B.128 [R0+0x19000], desc[UR34][R6.64+0x80] ;  /* 0x190000800600bfae */ /* 0x000fe2000b981a22 */
[----:B------:R-:W-:-:S03]  /*30c0*/  @!P1 LEA.HI.X R3, R18, R23, R10, 0x1, P0 ;  /* 0x0000001712039211 */ /* 0x000fc600000f0c0a */
[----:B-1----:R-:W2:Y:S04]  /*30d0*/  LDG.E.64 R8, desc[UR34][R14.64+0x8] ;  /* 0x000008220e087981 */ /* 0x002ea8000c1e1b00 */
[----:B------:R-:W3:Y:S04]  /*30e0*/  LDG.E.64 R10, desc[UR34][R14.64] ;  /* 0x000000220e0a7981 */ /* 0x000ee8000c1e1b00 */
[----:B------:R-:W-:Y:S04]  /*30f0*/  @P2 STS.128 [R0+0x16000], RZ ;  /* 0x016000ff00002388 */ /* 0x000fe80000000c00 */
[----:B------:R-:W-:Y:S04]  /*3100*/  @P2 STS.128 [R0+0x1a000], RZ ;  /* 0x01a000ff00002388 */ /* 0x000fe80000000c00 */
        /* <DEDUP_REMOVED lines=11> */
[----:B------:R4:W-:Y:S01]  /*31c0*/  @!P1 LDGSTS.E.BYPASS.LTC128B.128 [R0+0x1b000], desc[UR34][R2.64+0x80] ;  /* 0x1b00008002009fae */ /* 0x0009e2000b981a22 */
[----:B------:R-:W-:-:S03]  /*31d0*/  USHF.L.U32 UR45, UR45, 0x5, URZ ;  /* 0x000000052d2d7899 */ /* 0x000fc600080006ff */
[----:B------:R-:W0:Y:S01]  /*31e0*/  LDGDEPBAR ;  /* 0x00000000000079af */ /* 0x000e220000000000 */
[----:B-1----:R-:W-:-:S04]  /*31f0*/  SHF.R.U32.HI R4, RZ, 0x1, R42 ;  /* 0x00000001ff047819 */ /* 0x002fc8000001162a */
[----:B------:R-:W-:Y:S02]  /*3200*/  LOP3.LUT R240, R4, 0x10, RZ, 0xc0, !PT ;  /* 0x0000001004f07812 */ /* 0x000fe400078ec0ff */
[----:B----4-:R-:W-:-:S04]  /*3210*/  SHF.R.U32.HI R0, RZ, 0x2, R42 ;  /* 0x00000002ff007819 */ /* 0x010fc8000001162a */
[----:B------:R-:W-:-:S04]  /*3220*/  LOP3.LUT R240, R240, 0x7, R0, 0xf8, !PT ;  /* 0x00000007f0f07812 */ /* 0x000fc800078ef800 */
[C---:B------:R-:W-:Y:S01]  /*3230*/  LOP3.LUT R2, R240.reuse, 0x20, RZ, 0xfc, !PT ;  /* 0x00000020f0027812 */ /* 0x040fe200078efcff */
[C---:B------:R-:W-:Y:S02]  /*3240*/  VIADD R3, R240.reuse, 0x8 ;  /* 0x00000008f0037836 */ /* 0x040fe40000000000 */
[C---:B------:R-:W-:Y:S01]  /*3250*/  VIADD R0, R240.reuse, 0x28 ;  /* 0x00000028f0007836 */ /* 0x040fe20000000000 */
[----:B------:R-:W-:Y:S02]  /*3260*/  ISETP.GE.AND P3, PT, R240, UR56, PT ;  /* 0x00000038f0007c0c */ /* 0x000fe4000bf66270 */
[----:B------:R-:W-:Y:S02]  /*3270*/  ISETP.GE.AND P2, PT, R3, UR56, PT ;  /* 0x0000003803007c0c */ /* 0x000fe4000bf46270 */
[----:B------:R-:W-:Y:S02]  /*3280*/  ISETP.GE.AND P1, PT, R2, UR56, PT ;  /* 0x0000003802007c0c */ /* 0x000fe4000bf26270 */
[----:B------:R-:W-:Y:S01]  /*3290*/  ISETP.GE.AND P0, PT, R0, UR56, PT ;  /* 0x0000003800007c0c */ /* 0x000fe2000bf06270 */
[----:B------:R-:W-:-:S04]  /*32a0*/  IMAD.MOV.U32 R2, RZ, RZ, 0x4 ;  /* 0x00000004ff027424 */ /* 0x000fc800078e00ff */
[----:B------:R-:W-:-:S04]  /*32b0*/  IMAD.WIDE.U32 R2, R240, R2, UR54 ;  /* 0x00000036f0027e25 */ /* 0x000fc8000f8e0002 */
[----:B------:R-:W-:Y:S01]  /*32c0*/  IMAD.U32 R0, RZ, RZ, UR43 ;  /* 0x0000002bff007e24 */ /* 0x000fe2000f8e00ff */
[----:B------:R-:W5:Y:S04]  /*32d0*/  @!P3 LDG.E R251, desc[UR34][R2.64] ;  /* 0x0000002202fbb981 */ /* 0x000f68000c1e1900 */
[----:B------:R-:W5:Y:S04]  /*32e0*/  @!P2 LDG.E R250, desc[UR34][R2.64+0x20] ;  /* 0x0000202202faa981 */ /* 0x000f68000c1e1900 */
[----:B------:R-:W5:Y:S04]  /*32f0*/  @!P1 LDG.E R249, desc[UR34][R2.64+0x80] ;  /* 0x0000802202f99981 */ /* 0x000f68000c1e1900 */
[----:B------:R1:W5:Y:S01]  /*3300*/  @!P0 LDG.E R248, desc[UR34][R2.64+0xa0] ;  /* 0x0000a02202f88981 */ /* 0x000362000c1e1900 */
[----:B------:R-:W-:Y:S01]  /*3310*/  IMAD R241, R0, 0x4, R241 ;  /* 0x0000000400f17824 */ /* 0x000fe200078e02f1 */
[----:B------:R-:W-:-:S02]  /*3320*/  LOP3.LUT R5, R208, 0x200, RZ, 0xc0, !PT ;  /* 0x00000200d0057812 */ /* 0x000fc400078ec0ff */
[----:B-1----:R-:W-:Y:S02]  /*3330*/  LOP3.LUT R2, R208, 0x1c0, RZ, 0xc0, !PT ;  /* 0x000001c0d0027812 */ /* 0x002fe400078ec0ff */
[----:B------:R-:W-:Y:S02]  /*3340*/  SHF.R.U32.HI R3, RZ, 0x4, R42 ;  /* 0x00000004ff037819 */ /* 0x000fe4000001162a */
[----:B------:R-:W-:Y:S02]  /*3350*/  LOP3.LUT R0, R2, 0x38, R43, 0xf8, !PT ;  /* 0x0000003802007812 */ /* 0x000fe400078ef82b */
[----:B------:R-:W-:-:S04]  /*3360*/  LOP3.LUT R2, R3, 0x8, RZ, 0xc0, !PT ;  /* 0x0000000803027812 */ /* 0x000fc800078ec0ff */
[----:B------:R-:W-:Y:S02]  /*3370*/  LOP3.LUT R2, R2, 0x10, R42, 0xf8, !PT ;  /* 0x0000001002027812 */ /* 0x000fe400078ef82a */
[----:B------:R-:W-:Y:S02]  /*3380*/  LOP3.LUT R4, R0, 0x8, R4, 0x78, !PT ;  /* 0x0000000800047812 */ /* 0x000fe400078e7804 */
[----:B------:R-:W-:Y:S02]  /*3390*/  LOP3.LUT R6, R2, R0, RZ, 0x3c, !PT ;  /* 0x0000000002067212 */ /* 0x000fe400078e3cff */
[----:B------:R-:W-:Y:S01]  /*33a0*/  LOP3.LUT R3, R0, 0x8, R42, 0x78, !PT ;  /* 0x0000000800037812 */ /* 0x000fe200078e782a */
[----:B------:R-:W-:Y:S02]  /*33b0*/  IMAD.U32 R0, RZ, RZ, UR44 ;  /* 0x0000002cff007e24 */ /* 0x000fe4000f8e00ff */
[----:B------:R-:W-:-:S03]  /*33c0*/  IMAD.U32 R2, RZ, RZ, UR42 ;  /* 0x0000002aff027e24 */ /* 0x000fc6000f8e00ff */
[----:B------:R-:W-:Y:S02]  /*33d0*/  IADD3 R0, PT, PT, R0, UR33, R240 ;  /* 0x0000002100007c10 */ /* 0x000fe4000fffe0f0 */
[--C-:B------:R-:W-:Y:S02]  /*33e0*/  LOP3.LUT R5, R5, 0x400, R209.reuse, 0xf8, !PT ;  /* 0x0000040005057812 */ /* 0x100fe400078ef8d1 */
[----:B------:R-:W-:Y:S01]  /*33f0*/  IADD3 R235, PT, PT, R0, -0x1f, -R2 ;  /* 0xffffffe100eb7810 */ /* 0x000fe20007ffe802 */
[----:B------:R-:W-:Y:S01]  /*3400*/  IMAD.SHL.U32 R2, R217, 0x40, RZ ;  /* 0x00000040d9027824 */ /* 0x000fe200078e00ff */
[----:B------:R-:W-:Y:S01]  /*3410*/  LOP3.LUT R209, R3, 0x7a00, R209, 0xf8, !PT ;  /* 0x00007a0003d17812 */ /* 0x000fe200078ef8d1 */
[C---:B------:R-:W-:Y:S01]  /*3420*/  IMAD.SHL.U32 R3, R217.reuse, 0x10, RZ ;  /* 0x00000010d9037824 */ /* 0x040fe200078e00ff */
[----:B------:R-:W-:Y:S01]  /*3430*/  USHF.R.S32.HI UR11, URZ, 0x1f, UR45 ;  /* 0x0000001fff0b7899 */ /* 0x000fe2000801142d */
[----:B------:R-:W-:Y:S01]  /*3440*/  LOP3.LUT R208, R6, 0x200, R208, 0xf8, !PT ;  /* 0x0000020006d07812 */ /* 0x000fe200078ef8d0 */
[----:B------:R-:W-:Y:S01]  /*3450*/  IMAD.SHL.U32 R6, R217, 0x20, RZ ;  /* 0x00000020d9067824 */ /* 0x000fe200078e00ff */
[----:B------:R-:W-:-:S02]  /*3460*/  LOP3.LUT R0, R2, 0x1c0, RZ, 0xc0, !PT ;  /* 0x000001c002007812 */ /* 0x000fc400078ec0ff */
[----:B------:R-:W-:Y:S02]  /*3470*/  LOP3.LUT R3, R3, 0x1c0, RZ, 0xc0, !PT ;  /* 0x000001c003037812 */ /* 0x000fe400078ec0ff */
[----:B------:R-:W-:Y:S02]  /*3480*/  R2P PR, R42, 0x6 ;  /* 0x000000062a007804 */ /* 0x000fe40000000000 */
[----:B------:R-:W-:Y:S02]  /*3490*/  LOP3.LUT R0, R0, 0x38, R216, 0xf8, !PT ;  /* 0x0000003800007812 */ /* 0x000fe400078ef8d8 */
[----:B------:R-:W-:Y:S02]  /*34a0*/  LOP3.LUT R213, R5, R4, RZ, 0xfc, !PT ;  /* 0x0000000405d57212 */ /* 0x000fe400078efcff */
[----:B------:R-:W-:Y:S02]  /*34b0*/  LOP3.LUT R2, R2, 0x200, RZ, 0xc0, !PT ;  /* 0x0000020002027812 */ /* 0x000fe400078ec0ff */
[----:B------:R-:W-:-:S02]  /*34c0*/  LOP3.LUT R4, R45, 0x7006, R6, 0xc8, !PT ;  /* 0x000070062d047812 */ /* 0x000fc400078ec806 */
[----:B------:R-:W-:Y:S02]  /*34d0*/  LOP3.LUT R3, R3, 0x38, R45, 0xf8, !PT ;  /* 0x0000003803037812 */ /* 0x000fe400078ef82d */
[----:B------:R-:W-:Y:S02]  /*34e0*/  LOP3.LUT R5, R0, 0x8, R217, 0x78, !PT ;  /* 0x0000000800057812 */ /* 0x000fe400078e78d9 */
[----:B------:R-:W-:Y:S02]  /*34f0*/  LOP3.LUT R2, R2, 0x400, R6, 0xf8, !PT ;  /* 0x0000040002027812 */ /* 0x000fe400078ef806 */
[----:B------:R-:W-:Y:S02]  /*3500*/  LOP3.LUT R0, R0, 0x8, R44, 0x78, !PT ;  /* 0x0000000800007812 */ /* 0x000fe400078e782c */
[----:B------:R-:W-:Y:S02]  /*3510*/  LOP3.LUT R4, R4, 0x400, R6, 0xf8, !PT ;  /* 0x0000040004047812 */ /* 0x000fe400078ef806 */
[----:B------:R-:W-:-:S02]  /*3520*/  LOP3.LUT R3, R3, 0x20, R44, 0x78, !PT ;  /* 0x0000002003037812 */ /* 0x000fc400078e782c */
[----:B------:R-:W-:Y:S02]  /*3530*/  LOP3.LUT R5, R5, 0x7a00, R6, 0xf8, !PT ;  /* 0x00007a0005057812 */ /* 0x000fe400078ef806 */
[----:B------:R-:W-:Y:S02]  /*3540*/  LOP3.LUT R215, R2, R0, RZ, 0xfc, !PT ;  /* 0x0000000002d77212 */ /* 0x000fe400078efcff */
[----:B------:R-:W-:Y:S01]  /*3550*/  LOP3.LUT R0, R4, R3, RZ, 0xfc, !PT ;  /* 0x0000000304007212 */ /* 0x000fe200078efcff */
[----:B------:R-:W-:Y:S01]  /*3560*/  IMAD.SHL.U32 R2, R217, 0x2, RZ ;  /* 0x00000002d9027824 */ /* 0x000fe200078e00ff */
[----:B------:R-:W-:Y:S02]  /*3570*/  SEL R204, R204, 0xffffffc0, !P2 ;  /* 0xffffffc0cccc7807 */ /* 0x000fe40005000000 */
[----:B------:R-:W-:Y:S01]  /*3580*/  LEA R209, R209, UR25, 0x1 ;  /* 0x00000019d1d17c11 */ /* 0x000fe2000f8e08ff */
[----:B------:R-:W-:Y:S01]  /*3590*/  STL [R1+0x4], R5 ;  /* 0x0000040501007387 */ /* 0x000fe20000100800 */
[----:B------:R-:W-:-:S02]  /*35a0*/  SEL R203, R203, 0xffffffe0, !P1 ;  /* 0xffffffe0cbcb7807 */ /* 0x000fc40004800000 */
[----:B------:R-:W-:Y:S01]  /*35b0*/  LEA R213, R213, UR25, 0x1 ;  /* 0x00000019d5d57c11 */ /* 0x000fe2000f8e08ff */
[----:B------:R1:W-:Y:S01]  /*35c0*/  STL [R1], R0 ;  /* 0x0000000001007387 */ /* 0x0003e20000100800 */
[----:B------:R-:W-:Y:S01]  /*35d0*/  LEA R208, R208, UR25, 0x1 ;  /* 0x00000019d0d07c11 */ /* 0x000fe2000f8e08ff */
[----:B------:R-:W-:Y:S01]  /*35e0*/  IMAD.IADD R210, R204, 0x1, R209 ;  /* 0x00000001ccd27824 */ /* 0x000fe200078e02d1 */
[----:B------:R-:W-:Y:S02]  /*35f0*/  LOP3.LUT R214, R2, 0x20, RZ, 0xc0, !PT ;  /* 0x0000002002d67812 */ /* 0x000fe400078ec0ff */
[----:B------:R-:W-:Y:S02]  /*3600*/  CS2R R44, SRZ ;  /* 0x00000000002c7805 */ /* 0x000fe4000001ff00 */
[----:B------:R-:W-:Y:S02]  /*3610*/  CS2R R42, SRZ ;  /* 0x00000000002a7805 */ /* 0x000fe4000001ff00 */
[----:B------:R-:W-:-:S02]  /*3620*/  CS2R R40, SRZ ;  /* 0x0000000000287805 */ /* 0x000fc4000001ff00 */
[----:B------:R-:W-:Y:S02]  /*3630*/  CS2R R38, SRZ ;  /* 0x0000000000267805 */ /* 0x000fe4000001ff00 */
[----:B------:R-:W-:Y:S02]  /*3640*/  CS2R R36, SRZ ;  /* 0x0000000000247805 */ /* 0x000fe4000001ff00 */
[----:B------:R-:W-:Y:S01]  /*3650*/  LOP3.LUT P1, RZ, R217, 0x2, RZ, 0xc0, !PT ;  /* 0x00000002d9ff7812 */ /* 0x000fe2000782c0ff */
[----:B------:R-:W-:Y:S01]  /*3660*/  VIADD R241, R241, 0xfffffffc ;  /* 0xfffffffcf1f17836 */ /* 0x000fe20000000000 */
[----:B------:R-:W-:Y:S01]  /*3670*/  LOP3.LUT P2, RZ, R217, 0x8, RZ, 0xc0, !PT ;  /* 0x00000008d9ff7812 */ /* 0x000fe2000784c0ff */
[----:B------:R-:W-:Y:S01]  /*3680*/  VIADD R213, R213, UR5 ;  /* 0x00000005d5d57c36 */ /* 0x000fe20008000000 */
[----:B------:R-:W-:Y:S01]  /*3690*/  LOP3.LUT R214, R214, 0x18, R218, 0xf8, !PT ;  /* 0x00000018d6d67812 */ /* 0x000fe200078ef8da */
[----:B------:R-:W-:Y:S02]  /*36a0*/  VIADD R208, R208, UR5 ;  /* 0x00000005d0d07c36 */ /* 0x000fe40008000000 */
[----:B------:R-:W-:-:S02]  /*36b0*/  IMAD.IADD R211, R203, 0x1, R209 ;  /* 0x00000001cbd37824 */ /* 0x000fc400078e02d1 */
[----:B------:R-:W-:Y:S02]  /*36c0*/  IMAD.IADD R212, R203, 0x1, R210 ;  /* 0x00000001cbd47824 */ /* 0x000fe400078e02d2 */
[----:B-1----:R-:W-:Y:S01]  /*36d0*/  IMAD.MOV.U32 R0, RZ, RZ, 0x10 ;  /* 0x00000010ff007424 */ /* 0x002fe200078e00ff */
[----:B--2---:R-:W-:-:S04]  /*36e0*/  IADD3 R246, P3, P0, R8, UR45, R246 ;  /* 0x0000002d08f67c10 */ /* 0x004fc8000f87e0f6 */
[----:B------:R-:W-:Y:S01]  /*36f0*/  IADD3.X R252, PT, PT, R9, UR11, RZ, P3, P0 ;  /* 0x0000000b09fc7c10 */ /* 0x000fe20009fe04ff */
[----:B------:R-:W1:Y:S01]  /*3700*/  LDCU UR11, c[0x0][0x590] ;  /* 0x0000b200ff0b77ac */ /* 0x000e620008000800 */
[----:B---3--:R-:W-:Y:S02]  /*3710*/  R2UR UR57, R11 ;  /* 0x000000000b3972ca */ /* 0x008fe400000e0000 */
[----:B------:R-:W-:Y:S02]  /*3720*/  R2UR UR58, R10 ;  /* 0x000000000a3a72ca */ /* 0x000fe400000e0000 */
[----:B------:R-:W-:Y:S01]  /*3730*/  LOP3.LUT P0, RZ, R217, 0x4, RZ, 0xc0, !PT ;  /* 0x00000004d9ff7812 */ /* 0x000fe2000780c0ff */
[----:B------:R-:W-:-:S03]  /*3740*/  IMAD.WIDE.U32 R246, R246, -0x2daee0ad, RZ ;  /* 0xd2511f53f6f67825 */ /* 0x000fc600078e00ff */
[----:B------:R-:W-:-:S05]  /*3750*/  SEL R0, R0, 0xfffffff0, !P0 ;  /* 0xfffffff000007807 */ /* 0x000fca0004000000 */
[----:B------:R-:W-:Y:S02]  /*3760*/  UIADD3 UR51, UPT, UPT, UR57, -0x4498517b, URZ ;  /* 0xbb67ae8539337890 */ /* 0x000fe4000fffe0ff */
[----:B------:R-:W-:Y:S02]  /*3770*/  UIADD3 UR56, UPT, UPT, UR58, -0x61c88647, URZ ;  /* 0x9e3779b93a387890 */ /* 0x000fe4000fffe0ff */
[----:B-1----:R-:W-:Y:S02]  /*3780*/  USHF.L.U32 UR11, UR11, 0x6, URZ ;  /* 0x000000060b0b7899 */ /* 0x002fe400080006ff */
[----:B------:R-:W-:Y:S02]  /*3790*/  UIADD3 UR48, UPT, UPT, UR58, 0x3c6ef372, URZ ;  /* 0x3c6ef3723a307890 */ /* 0x000fe4000fffe0ff */
[----:B------:R-:W-:Y:S02]  /*37a0*/  UIADD3 UR46, UPT, UPT, UR57, 0x76cf5d0a, URZ ;  /* 0x76cf5d0a392e7890 */ /* 0x000fe4000fffe0ff */
[----:B------:R-:W-:-:S02]  /*37b0*/  UIADD3 UR45, UPT, UPT, UR58, -0x255992d5, URZ ;  /* 0xdaa66d2b3a2d7890 */ /* 0x000fc4000fffe0ff */
[----:B------:R-:W-:Y:S02]  /*37c0*/  UIADD3 UR42, UPT, UPT, UR57, 0x32370b8f, URZ ;  /* 0x32370b8f392a7890 */ /* 0x000fe4000fffe0ff */
[----:B------:R-:W-:Y:S02]  /*37d0*/  UIADD3 UR41, UPT, UPT, UR58, 0x78dde6e4, URZ ;  /* 0x78dde6e43a297890 */ /* 0x000fe4000fffe0ff */
[----:B------:R-:W-:Y:S02]  /*37e0*/  UIADD3 UR24, UPT, UPT, UR57, -0x126145ec, URZ ;  /* 0xed9eba1439187890 */ /* 0x000fe4000fffe0ff */
[----:B------:R-:W-:Y:S02]  /*37f0*/  UIADD3 UR15, UPT, UPT, UR58, 0x1715609d, URZ ;  /* 0x1715609d3a0f7890 */ /* 0x000fe4000fffe0ff */
[----:B------:R-:W-:Y:S02]  /*3800*/  UIADD3 UR14, UPT, UPT, UR57, -0x56f99767, URZ ;  /* 0xa9066899390e7890 */ /* 0x000fe4000fffe0ff */
[----:B------:R-:W-:-:S02]  /*3810*/  UIADD3 UR13, UPT, UPT, UR58, -0x4ab325aa, URZ ;  /* 0xb54cda563a0d7890 */ /* 0x000fc4000fffe0ff */
[----:B------:R-:W-:-:S12]  /*3820*/  UIADD3 UR12, UPT, UPT, UR57, 0x646e171e, URZ ;  /* 0x646e171e390c7890 */ /* 0x000fd8000fffe0ff */
.L_x_979:
[----:B------:R-:W0:Y:S01]  /*3830*/  LDGDEPBAR ;  /* 0x00000000000079af */ /* 0x000e220000000000 */
[C---:B------:R-:W-:Y:S01]  /*3840*/  IMAD.IADD R0, R213.reuse, 0x1, R203 ;  /* 0x00000001d5007824 */ /* 0x040fe200078e02cb */
[----:B------:R-:W-:Y:S01]  /*3850*/  UIADD3 UR44, UPT, UPT, UR44, -0x40, URZ ;  /* 0xffffffc02c2c7890 */ /* 0x000fe2000fffe0ff */
[----:B------:R-:W-:Y:S05]  /*3860*/  IMAD.IADD R3, R213, 0x1, R204 ;  /* 0x00000001d5037824 */ /* 0x000fea00078e02cc */
[----:B------:R-:W2:Y:S01]  /*3870*/  LDL R219, [R1] ;  /* 0x0000000001db7983 */ /* 0x000ea20000100800 */
[----:B------:R-:W-:Y:S01]  /*3880*/  USHF.L.U32 UR5, UR36, 0x7, URZ ;  /* 0x0000000724057899 */ /* 0x000fe200080006ff */
[----:B------:R-:W-:Y:S01]  /*3890*/  SHF.R.U32.HI R220, RZ, 0x6, R217 ;  /* 0x00000006ffdc7819 */ /* 0x000fe200000116d9 */
[----:B------:R-:W-:Y:S01]  /*38a0*/  IMAD.IADD R2, R203, 0x1, R3 ;  /* 0x00000001cb027824 */ /* 0x000fe200078e0203 */
[----:B------:R-:W-:Y:S01]  /*38b0*/  UISETP.GE.AND UP0, UPT, UR44, UR50, UPT ;  /* 0x000000322c00728c */ /* 0x000fe2000bf06270 */
[----:B-----5:R-:W-:Y:S01]  /*38c0*/  FSETP.NEU.FTZ.AND P4, PT, R251, -INF , PT ;  /* 0xff800000fb00780b */ /* 0x020fe20003f9d000 */
[----:B------:R-:W-:Y:S01]  /*38d0*/  UIADD3 UR5, UPT, UPT, UR5, 0x80, URZ ;  /* 0x0000008005057890 */ /* 0x000fe2000fffe0ff */
[----:B------:R-:W-:Y:S01]  /*38e0*/  FSETP.NEU.FTZ.AND P6, PT, R250, -INF , PT ;  /* 0xff800000fa00780b */ /* 0x000fe20003fdd000 */
[----:B------:R-:W-:Y:S01]  /*38f0*/  UIADD3 UR43, UPT, UPT, UR43, -0x1, URZ ;  /* 0xffffffff2b2b7890 */ /* 0x000fe2000fffe0ff */
[----:B------:R-:W-:Y:S01]  /*3900*/  FSETP.NEU.FTZ.AND P5, PT, R249, -INF , PT ;  /* 0xff800000f900780b */ /* 0x000fe20003fbd000 */
[----:B------:R-:W-:Y:S06]  /*3910*/  UISETP.LT.AND UP0, UPT, UR5, UR33, UP0 ;  /* 0x000000210500728c */ /* 0x000fec0008701270 */
[----:B------:R-:W-:Y:S01]  /*3920*/  PLOP3.LUT P3, PT, PT, PT, UP0, 0x80, 0x8 ;  /* 0x000000000008781c */ /* 0x000fe20003f6f008 */
[----:B------:R-:W-:Y:S01]  /*3930*/  UISETP.GT.AND UP0, UPT, UR43, UR49, UPT ;  /* 0x000000312b00728c */ /* 0x000fe2000bf04270 */
[----:B------:R-:W-:Y:S04]  /*3940*/  DEPBAR.LE SB0, 0x0 ;  /* 0x000080000000791a */ /* 0x000fe80000000000 */
[----:B------:R-:W-:Y:S06]  /*3950*/  BAR.SYNC.DEFER_BLOCKING 0x0 ;  /* 0x0000000000007b1d */ /* 0x000fec0000010000 */
[----:B------:R-:W-:Y:S08]  /*3960*/  LDSM.16.M88.4 R32, [R213] ;  /* 0x00000000d520783b */ /* 0x000ff00000000200 */
[----:B------:R-:W1:Y:S08]  /*3970*/  LDSM.16.M88.4 R16, [R209+0xc000] ;  /* 0x00c00000d110783b */ /* 0x000e700000000200 */
[----:B------:R-:W3:Y:S08]  /*3980*/  LDSM.16.M88.4 R28, [R213+0x1000] ;  /* 0x00100000d51c783b */ /* 0x000ef00000000200 */
[----:B------:R-:W4:Y:S08]  /*3990*/  LDSM.16.M88.4 R164, [R209+0xc800] ;  /* 0x00c80000d1a4783b */ /* 0x000f300000000200 */
[----:B------:R-:W-:Y:S08]  /*39a0*/  LDSM.16.M88.4 R168, [R0] ;  /* 0x0000000000a8783b */ /* 0x000ff00000000200 */
[----:B------:R-:W4:Y:S01]  /*39b0*/  LDSM.16.M88.4 R172, [R211+0xc000] ;  /* 0x00c00000d3ac783b */ /* 0x000f220000000200 */
        /* <DEDUP_REMOVED lines=27> */
[----:B------:R-:W1:Y:S07]  /*3b70*/  LDSM.16.M88.4 R168, [R212+0xc800] ;  /* 0x00c80000d4a8783b */ /* 0x000e6e0000000200 */
[-C--:B------:R-:W-:Y:S01]  /*3b80*/  HMMA.16816.F32 R4, R184, R188.reuse, R4 ;  /* 0x000000bcb804723c */ /* 0x080fe20000001804 */
[----:B------:R-:W3:Y:S07]  /*3b90*/  LDSM.16.M88.4 R180, [R213+0x3000] ;  /* 0x00300000d5b4783b */ /* 0x000eee0000000200 */
[C---:B----4-:R-:W-:Y:S08]  /*3ba0*/  HMMA.16816.F32 R8, R192.reuse, R188, R8 ;  /* 0x000000bcc008723c */ /* 0x050ff00000001808 */
        /* <DEDUP_REMOVED lines=8> */
[----:B------:R-:W4:Y:S07]  /*3c30*/  LDSM.16.M88.4 R164, [R209+0x10800] ;  /* 0x01080000d1a4783b */ /* 0x000f2e0000000200 */
[-C--:B------:R-:W-:Y:S01]  /*3c40*/  HMMA.16816.F32 R4, R196, R200.reuse, R4 ;  /* 0x000000c8c404723c */ /* 0x080fe20000001804 */
[----:B------:R1:W2:Y:S07]  /*3c50*/  LDSM.16.M88.4 R184, [R0+0x2000] ;  /* 0x0020000000b8783b */ /* 0x0002ae0000000200 */
        /* <DEDUP_REMOVED lines=14> */
[C---:B---3--:R-:W-:Y:S08]  /*3d40*/  HMMA.16816.F32 R8, R180.reuse, R176, R8 ;  /* 0x000000b0b408723c */ /* 0x048ff00000001808 */
[-C--:B------:R-:W-:Y:S08]  /*3d50*/  HMMA.16816.F32 R12, R180, R178.reuse, R12 ;  /* 0x000000b2b40c723c */ /* 0x080ff0000000180c */
[C---:B------:R-:W-:Y:S01]  /*3d60*/  HMMA.16816.F32 R16, R172.reuse, R178, R16 ;  /* 0x000000b2ac10723c */ /* 0x040fe20000001810 */
[----:B------:R-:W-:Y:S03]  /*3d70*/  LDSM.16.M88.4 R176, [R2+0x3000] ;  /* 0x0030000002b0783b */ /* 0x000fe60000000200 */
[----:B----4-:R-:W-:Y:S04]  /*3d80*/  LOP3.LUT R3, R0, UR57, R247, 0x96, !PT ;  /* 0x0000003900037c12 */ /* 0x010fe8000f8e96f7 */
[-C--:B------:R-:W-:Y:S08]  /*3d90*/  HMMA.16816.F32 R20, R172, R164.reuse, R20 ;  /* 0x000000a4ac14723c */ /* 0x080ff00000001814 */
[C---:B------:R-:W-:Y:S08]  /*3da0*/  HMMA.16816.F32 R24, R180.reuse, R164, R24 ;  /* 0x000000a4b418723c */ /* 0x040ff00000001818 */
[-C--:B------:R-:W-:Y:S03]  /*3db0*/  HMMA.16816.F32 R28, R180, R166.reuse, R28 ;  /* 0x000000a6b41c723c */ /* 0x080fe6000000181c */
[C---:B------:R-:W-:Y:S05]  /*3dc0*/  IMAD.WIDE.U32 R182, R241.reuse, -0x326172a9, RZ ;  /* 0xcd9e8d57f1b67825 */ /* 0x040fea00078e00ff */
[----:B------:R-:W-:Y:S01]  /*3dd0*/  HMMA.16816.F32 R32, R172, R166, R32 ;  /* 0x000000a6ac20723c */ /* 0x000fe20000001820 */
[----:B------:R-:W3:Y:S07]  /*3de0*/  LDSM.16.M88.4 R164, [R210+0x10800] ;  /* 0x01080000d2a4783b */ /* 0x000eee0000000200 */
[-C--:B--2---:R-:W-:Y:S01]  /*3df0*/  HMMA.16816.F32 R4, R184, R188.reuse, R4 ;  /* 0x000000bcb804723c */ /* 0x084fe20000001804 */
[----:B------:R-:W-:Y:S07]  /*3e00*/  LDSM.16.M88.4 R172, [R212+0x10000] ;  /* 0x01000000d4ac783b */ /* 0x000fee0000000200 */
[C---:B------:R-:W-:Y:S04]  /*3e10*/  HMMA.16816.F32 R8, R192.reuse, R188, R8 ;  /* 0x000000bcc008723c */ /* 0x040fe80000001808 */
[----:B------:R-:W-:Y:S04]  /*3e20*/  VIADD R188, R241, 0x2 ;  /* 0x00000002f1bc7836 */ /* 0x000fe80000000000 */
[-C--:B------:R-:W-:Y:S03]  /*3e30*/  HMMA.16816.F32 R12, R192, R190.reuse, R12 ;  /* 0x000000bec00c723c */ /* 0x080fe6000000180c */
[----:B------:R-:W-:Y:S05]  /*3e40*/  IMAD.WIDE.U32 R188, R188, -0x326172a9, RZ ;  /* 0xcd9e8d57bcbc7825 */ /* 0x000fea00078e00ff */
[C---:B------:R-:W-:Y:S04]  /*3e50*/  HMMA.16816.F32 R16, R184.reuse, R190, R16 ;  /* 0x000000beb810723c */ /* 0x040fe80000001810 */
[C---:B------:R-:W-:Y:S01]  /*3e60*/  LOP3.LUT R190, R252.reuse, UR58, R183, 0x96, !PT ;  /* 0x0000003afcbe7c12 */ /* 0x040fe2000f8e96b7 */
[----:B------:R-:W-:Y:S01]  /*3e70*/  FMUL.FTZ R183, R251, 1.4426950216293334961 ;  /* 0x3fb8aa3bfbb77820 */ /* 0x000fe20000410000 */
[----:B------:R-:W-:Y:S02]  /*3e80*/  LOP3.LUT R180, R252, UR58, R189, 0x96, !PT ;  /* 0x0000003afcb47c12 */ /* 0x000fe4000f8e96bd */
[-C--:B-1----:R-:W-:Y:S03]  /*3e90*/  HMMA.16816.F32 R20, R184, R168.reuse, R20 ;  /* 0x000000a8b814723c */ /* 0x082fe60000001814 */
[----:B------:R-:W-:Y:S01]  /*3ea0*/  IMAD.WIDE.U32 R190, R190, -0x2daee0ad, RZ ;  /* 0xd2511f53bebe7825 */ /* 0x000fe200078e00ff */
[----:B------:R-:W-:Y:S02]  /*3eb0*/  FSEL R183, R183, RZ, P4 ;  /* 0x000000ffb7b77208 */ /* 0x000fe40002000000 */
[----:B------:R-:W-:Y:S01]  /*3ec0*/  FSETP.NEU.FTZ.AND P4, PT, R248, -INF , PT ;  /* 0xff800000f800780b */ /* 0x000fe20003f9d000 */
[----:B------:R-:W-:Y:S01]  /*3ed0*/  IMAD.WIDE.U32 R180, R180, -0x2daee0ad, RZ ;  /* 0xd2511f53b4b47825 */ /* 0x000fe200078e00ff */
[C---:B------:R-:W-:Y:S04]  /*3ee0*/  HMMA.16816.F32 R24, R192.reuse, R168, R24 ;  /* 0x000000a8c018723c */ /* 0x040fe80000001818 */
[----:B------:R-:W-:Y:S04]  /*3ef0*/  LOP3.LUT R189, R246, UR51, R181, 0x96, !PT ;  /* 0x00000033f6bd7c12 */ /* 0x000fe8000f8e96b5 */
[-C--:B------:R-:W-:Y:S08]  /*3f00*/  HMMA.16816.F32 R28, R192, R170.reuse, R28 ;  /* 0x000000aac01c723c */ /* 0x080ff0000000181c */
[----:B------:R-:W-:Y:S01]  /*3f10*/  HMMA.16816.F32 R32, R184, R170, R32 ;  /* 0x000000aab820723c */ /* 0x000fe20000001820 */
[----:B------:R1:W2:Y:S01]  /*3f20*/  LDSM.16.M88.4 R168, [R2+0x2000] ;  /* 0x0020000002a8783b */ /* 0x0002a20000000200 */
[----:B------:R-:W-:Y:S02]  /*3f30*/  IMAD.MOV.U32 R184, RZ, RZ, 0x18 ;  /* 0x00000018ffb87424 */ /* 0x000fe400078e00ff */
[----:B------:R-:W-:Y:S01]  /*3f40*/  LEA R186, R219, UR4, 0x1 ;  /* 0x00000004dbba7c11 */ /* 0x000fe2000f8e08ff */
[----:B------:R-:W-:Y:S02]  /*3f50*/  IMAD.SHL.U32 R219, R217, 0x2, RZ ;  /* 0x00000002d9db7824 */ /* 0x000fe400078e00ff */
[----:B------:R-:W-:Y:S01]  /*3f60*/  @!P3 VIADDMNMX R181, R235, -R184, UR33, PT ;  /* 0x00000021ebb5be46 */ /* 0x000fe2000b8009b8 */
[-C--:B------:R-:W-:Y:S05]  /*3f70*/  HMMA.16816.F32 R4, R196, R200.reuse, R4 ;  /* 0x000000c8c404723c */ /* 0x080fea0000001804 */
[C---:B------:R-:W-:Y:S02]  /*3f80*/  VIADD R0, R186.reuse, 0x20000 ;  /* 0x00020000ba007836 */ /* 0x040fe40000000000 */
[----:B------:R-:W-:Y:S01]  /*3f90*/  VIADD R185, R186, 0x20020 ;  /* 0x00020020bab97836 */ /* 0x000fe20000000000 */
[C---:B------:R-:W-:Y:S04]  /*3fa0*/  HMMA.16816.F32 R8, R204.reuse, R200, R8 ;  /* 0x000000c8cc08723c */ /* 0x040fe80000001808 */
[----:B------:R-:W-:Y:S01]  /*3fb0*/  @P2 VIADD R185, R0, 0xffffffe0 ;  /* 0xffffffe000b92836 */ /* 0x000fe20000000000 */
[----:B------:R-:W-:Y:S02]  /*3fc0*/  LOP3.LUT R200, R246, UR51, R191, 0x96, !PT ;  /* 0x00000033f6c87c12 */ /* 0x000fe4000f8e96bf */
[----:B------:R-:W-:Y:S01]  /*3fd0*/  @!P3 LOP3.LUT R0, R219, 0x6, RZ, 0xc0, !PT ;  /* 0x00000006db00b812 */ /* 0x000fe200078ec0ff */
[-C--:B------:R-:W-:Y:S03]  /*3fe0*/  HMMA.16816.F32 R12, R204, R202.reuse, R12 ;  /* 0x000000cacc0c723c */ /* 0x080fe6000000180c */
[----:B------:R-:W-:Y:S01]  /*3ff0*/  IMAD.WIDE.U32 R200, R200, -0x326172a9, RZ ;  /* 0xcd9e8d57c8c87825 */ /* 0x000fe200078e00ff */
[----:B------:R-:W-:Y:S03]  /*4000*/  SHF.R.U32.HI R219, RZ, 0x1, R217 ;  /* 0x00000001ffdb7819 */ /* 0x000fe600000116d9 */
[----:B-1----:R-:W-:Y:S01]  /*4010*/  IMAD.WIDE.U32 R2, R3, -0x326172a9, RZ ;  /* 0xcd9e8d5703027825 */ /* 0x002fe200078e00ff */
[C---:B------:R-:W-:Y:S03]  /*4020*/  HMMA.16816.F32 R16, R196.reuse, R202, R16 ;  /* 0x000000cac410723c */ /* 0x040fe60000001810 */
[----:B------:R-:W-:Y:S01]  /*4030*/  IMAD.MOV.U32 R202, RZ, RZ, 0x8 ;  /* 0x00000008ffca7424 */ /* 0x000fe200078e00ff */
[----:B------:R-:W-:Y:S01]  /*4040*/  LOP3.LUT R194, R2, UR48, R201, 0x96, !PT ;  /* 0x0000003002c27c12 */ /* 0x000fe2000f8e96c9 */
[----:B------:R-:W-:Y:S01]  /*4050*/  IMAD.MOV.U32 R203, RZ, RZ, 0x10 ;  /* 0x00000010ffcb7424 */ /* 0x000fe200078e00ff */
[----:B------:R-:W-:Y:S01]  /*4060*/  LOP3.LUT R192, R188, UR56, R3, 0x96, !PT ;  /* 0x00000038bcc07c12 */ /* 0x000fe2000f8e9603 */
[----:B------:R-:W-:Y:S01]  /*4070*/  IMAD.WIDE.U32 R188, R189, -0x326172a9, RZ ;  /* 0xcd9e8d57bdbc7825 */ /* 0x000fe200078e00ff */
[-C--:B---3--:R-:W-:Y:S03]  /*4080*/  HMMA.16816.F32 R20, R196, R164.reuse, R20 ;  /* 0x000000a4c414723c */ /* 0x088fe60000001814 */
[----:B------:R-:W-:Y:S01]  /*4090*/  SEL R203, R203, 0xfffffff0, !P0 ;  /* 0xfffffff0cbcb7807 */ /* 0x000fe20004000000 */
[----:B------:R-:W-:Y:S01]  /*40a0*/  IMAD.WIDE.U32 R194, R194, -0x2daee0ad, RZ ;  /* 0xd2511f53c2c27825 */ /* 0x000fe200078e00ff */
[----:B------:R-:W-:Y:S02]  /*40b0*/  LOP3.LUT R187, R2, UR48, R189, 0x96, !PT ;  /* 0x0000003002bb7c12 */ /* 0x000fe4000f8e96bd */
[----:B------:R-:W-:Y:S01]  /*40c0*/  @!P3 LOP3.LUT R0, R0, 0x1e0, R219, 0xf8, !PT ;  /* 0x000001e00000b812 */ /* 0x000fe200078ef8db */
[C---:B------:R-:W-:Y:S01]  /*40d0*/  HMMA.16816.F32 R24, R204.reuse, R164, R24 ;  /* 0x000000a4cc18723c */ /* 0x040fe20000001818 */
[----:B------:R-:W-:Y:S03]  /*40e0*/  IMAD.U32 R164, RZ, RZ, UR36 ;  /* 0x00000024ffa47e24 */ /* 0x000fe6000f8e00ff */
[----:B------:R-:W-:Y:S01]  /*40f0*/  LOP3.LUT R165, R182, UR56, R3, 0x96, !PT ;  /* 0x00000038b6a57c12 */ /* 0x000fe2000f8e9603 */
[----:B------:R-:W-:Y:S02]  /*4100*/  @!P3 IMAD R0, R164, 0x80, R0 ;  /* 0x00000080a400b824 */ /* 0x000fe400078e0200 */
[----:B------:R-:W-:Y:S01]  /*4110*/  FMUL.FTZ R2, R250, 1.4426950216293334961 ;  /* 0x3fb8aa3bfa027820 */ /* 0x000fe20000410000 */
[----:B------:R-:W-:Y:S01]  /*4120*/  IMAD.MOV.U32 R182, RZ, RZ, 0x20 ;  /* 0x00000020ffb67424 */ /* 0x000fe200078e00ff */
[-C--:B------:R-:W-:Y:S01]  /*4130*/  HMMA.16816.F32 R28, R204, R166.reuse, R28 ;  /* 0x000000a6cc1c723c */ /* 0x080fe2000000181c */
[----:B------:R-:W-:Y:S02]  /*4140*/  IMAD.MOV.U32 R204, RZ, RZ, 0x40 ;  /* 0x00000040ffcc7424 */ /* 0x000fe400078e00ff */
[----:B------:R-:W-:Y:S01]  /*4150*/  IMAD.WIDE.U32 R164, R165, -0x2daee0ad, RZ ;  /* 0xd2511f53a5a47825 */ /* 0x000fe200078e00ff */
[----:B------:R-:W-:Y:S02]  /*4160*/  @!P3 VIADDMNMX R182, R235, -R182, UR33, PT ;  /* 0x00000021ebb6be46 */ /* 0x000fe4000b8009b6 */
[----:B------:R-:W-:Y:S01]  /*4170*/  SEL R204, R204, 0xffffffc0, !P0 ;  /* 0xffffffc0cccc7807 */ /* 0x000fe20004000000 */
[----:B------:R-:W-:Y:S01]  /*4180*/  @!P3 VIADD R184, R0, 0x1 ;  /* 0x0000000100b8b836 */ /* 0x000fe20000000000 */
[----:B------:R-:W-:Y:S04]  /*4190*/  HMMA.16816.F32 R32, R196, R166, R32 ;  /* 0x000000a6c420723c */ /* 0x000fe80000001820 */
[----:B------:R-:W-:Y:S01]  /*41a0*/  LOP3.LUT R191, R190, UR46, R165, 0x96, !PT ;  /* 0x0000002ebebf7c12 */ /* 0x000fe2000f8e96a5 */
[----:B------:R-:W-:Y:S01]  /*41b0*/  IMAD.WIDE.U32 R192, R192, -0x2daee0ad, RZ ;  /* 0xd2511f53c0c07825 */ /* 0x000fe200078e00ff */
[----:B------:R-:W-:Y:S02]  /*41c0*/  LOP3.LUT R190, R164, UR42, R195, 0x96, !PT ;  /* 0x0000002aa4be7c12 */ /* 0x000fe4000f8e96c3 */
[-C--:B--2---:R-:W-:Y:S01]  /*41d0*/  HMMA.16816.F32 R4, R168, R172.reuse, R4 ;  /* 0x000000aca804723c */ /* 0x084fe20000001804 */
[----:B------:R-:W1:Y:S04]  /*41e0*/  LDSM.16.M88.4 R164, [R212+0x10800] ;  /* 0x01080000d4a4783b */ /* 0x000e680000000200 */
[----:B------:R-:W-:Y:S01]  /*41f0*/  LOP3.LUT R189, R180, UR46, R193, 0x96, !PT ;  /* 0x0000002eb4bd7c12 */ /* 0x000fe2000f8e96c1 */
[----:B------:R-:W-:Y:S01]  /*4200*/  FMUL.FTZ R180, R248, 1.4426950216293334961 ;  /* 0x3fb8aa3bf8b47820 */ /* 0x000fe20000410000 */
[----:B------:R-:W-:Y:S01]  /*4210*/  FMUL.FTZ R3, R249, 1.4426950216293334961 ;  /* 0x3fb8aa3bf9037820 */ /* 0x000fe20000410000 */
[C---:B------:R-:W-:Y:S04]  /*4220*/  HMMA.16816.F32 R8, R176.reuse, R172, R8 ;  /* 0x000000acb008723c */ /* 0x040fe80000001808 */
[----:B------:R-:W-:Y:S02]  /*4230*/  FSEL R172, R2, RZ, P6 ;  /* 0x000000ff02ac7208 */ /* 0x000fe40003000000 */
[----:B------:R-:W-:Y:S02]  /*4240*/  FSEL R2, R180, RZ, P4 ;  /* 0x000000ffb4027208 */ /* 0x000fe40002000000 */
[-C--:B------:R-:W-:Y:S03]  /*4250*/  HMMA.16816.F32 R12, R176, R174.reuse, R12 ;  /* 0x000000aeb00c723c */ /* 0x080fe6000000180c */
[C---:B------:R-:W-:Y:S02]  /*4260*/  @!P3 ISETP.GE.AND P4, PT, R0.reuse, R182, PT ;  /* 0x000000b60000b20c */ /* 0x040fe40003f86270 */
[-C--:B------:R-:W-:Y:S02]  /*4270*/  @!P3 ISETP.GE.AND P6, PT, R0, R181.reuse, PT ;  /* 0x000000b50000b20c */ /* 0x080fe40003fc6270 */
[----:B------:R-:W-:Y:S01]  /*4280*/  @!P3 FSEL R4, R4, -INF , !P4 ;  /* 0xff8000000404b808 */ /* 0x000fe20006000000 */
[C---:B------:R-:W-:Y:S04]  /*4290*/  HMMA.16816.F32 R16, R168.reuse, R174, R16 ;  /* 0x000000aea810723c */ /* 0x040fe80000001810 */
[----:B------:R-:W-:Y:S01]  /*42a0*/  @!P3 ISETP.GE.AND P4, PT, R184, R181, PT ;  /* 0x000000b5b800b20c */ /* 0x000fe20003f86270 */
[----:B------:R-:W-:Y:S01]  /*42b0*/  FFMA.FTZ R4, R4, UR10, -R183 ;  /* 0x0000000a04047c23 */ /* 0x000fe200080108b7 */
[C---:B------:R-:W-:Y:S01]  /*42c0*/  @!P3 VIMNMX R180, PT, PT, R235.reuse, UR33, PT ;  /* 0x00000021ebb4bc48 */ /* 0x040fe2000bfe0100 */
[C---:B------:R-:W-:Y:S01]  /*42d0*/  @!P3 VIADD R174, R0.reuse, 0x8 ;  /* 0x0000000800aeb836 */ /* 0x040fe20000000000 */
[----:B------:R-:W-:Y:S01]  /*42e0*/  @!P3 VIADDMNMX R173, R235, R202, UR33, PT ;  /* 0x00000021ebadbe46 */ /* 0x000fe2000b8001ca */
[----:B------:R-:W-:Y:S01]  /*42f0*/  @!P3 VIADD R175, R0, 0x9 ;  /* 0x0000000900afb836 */ /* 0x000fe20000000000 */
[----:B------:R-:W-:Y:S01]  /*4300*/  FSEL R3, R3, RZ, P5 ;  /* 0x000000ff03037208 */ /* 0x000fe20002800000 */
[----:B------:R-:W2:Y:S01]  /*4310*/  LDL R202, [R1+0x4] ;  /* 0x0000040001ca7983 */ /* 0x000ea20000100800 */
[----:B------:R-:W-:Y:S02]  /*4320*/  @!P3 FSEL R6, R6, -INF , !P6 ;  /* 0xff8000000606b808 */ /* 0x000fe40007000000 */
[----:B------:R-:W-:Y:S02]  /*4330*/  @!P3 FSEL R7, R7, -INF , !P4 ;  /* 0xff8000000707b808 */ /* 0x000fe40006000000 */
[C---:B------:R-:W-:Y:S01]  /*4340*/  @!P3 ISETP.GE.AND P5, PT, R184.reuse, R182, PT ;  /* 0x000000b6b800b20c */ /* 0x040fe20003fa6270 */
[-C--:B-1----:R-:W-:Y:S03]  /*4350*/  HMMA.16816.F32 R20, R168, R164.reuse, R20 ;  /* 0x000000a4a814723c */ /* 0x082fe60000001814 */
[-C--:B------:R-:W-:Y:S01]  /*4360*/  @!P3 ISETP.GE.AND P6, PT, R184, R180.reuse, PT ;  /* 0x000000b4b800b20c */ /* 0x080fe20003fc6270 */
[--C-:B------:R-:W-:Y:S01]  /*4370*/  FFMA.FTZ R6, R6, UR10, -R172.reuse ;  /* 0x0000000a06067c23 */ /* 0x100fe200080108ac */
[-C--:B------:R-:W-:Y:S01]  /*4380*/  @!P3 ISETP.GE.AND P4, PT, R184, R173.reuse, PT ;  /* 0x000000adb800b20c */ /* 0x080fe20003f86270 */
[----:B------:R-:W-:Y:S01]  /*4390*/  FFMA.FTZ R7, R7, UR10, -R172 ;  /* 0x0000000a07077c23 */ /* 0x000fe200080108ac */
[----:B------:R1:W3:Y:S01]  /*43a0*/  MUFU.EX2 R184, R4 ;  /* 0x0000000400b87308 */ /* 0x0002e20000000800 */
[C---:B------:R-:W-:Y:S04]  /*43b0*/  HMMA.16816.F32 R24, R176.reuse, R164, R24 ;  /* 0x000000a4b018723c */ /* 0x040fe80000001818 */
[----:B------:R-:W-:Y:S02]  /*43c0*/  @!P3 FSEL R5, R5, -INF , !P5 ;  /* 0xff8000000505b808 */ /* 0x000fe40006800000 */
[----:B------:R-:W-:Y:S03]  /*43d0*/  @!P3 FSEL R9, R9, -INF , !P6 ;  /* 0xff8000000909b808 */ /* 0x000fe60007000000 */
[----:B------:R-:W-:Y:S01]  /*43e0*/  MUFU.EX2 R229, R6 ;  /* 0x0000000600e57308 */ /* 0x000fe20000000800 */
[-C--:B------:R-:W-:Y:S03]  /*43f0*/  HMMA.16816.F32 R28, R176, R166.reuse, R28 ;  /* 0x000000a6b01c723c */ /* 0x080fe6000000181c */
[-C--:B------:R-:W-:Y:S01]  /*4400*/  @!P3 ISETP.GE.AND P6, PT, R174, R180.reuse, PT ;  /* 0x000000b4ae00b20c */ /* 0x080fe20003fc6270 */
[----:B------:R-:W-:Y:S01]  /*4410*/  FFMA.FTZ R9, R9, UR10, -R3 ;  /* 0x0000000a09097c23 */ /* 0x000fe20008010803 */
[----:B------:R-:W-:Y:S02]  /*4420*/  @!P3 ISETP.GE.AND P5, PT, R0, R180, PT ;  /* 0x000000b40000b20c */ /* 0x000fe40003fa6270 */
[----:B------:R-:W-:Y:S01]  /*4430*/  @!P3 FSEL R11, R11, -INF , !P4 ;  /* 0xff8000000b0bb808 */ /* 0x000fe20006000000 */
[----:B------:R-:W-:Y:S01]  /*4440*/  HMMA.16816.F32 R32, R168, R166, R32 ;  /* 0x000000a6a820723c */ /* 0x000fe20000001820 */
[----:B------:R-:W-:Y:S03]  /*4450*/  MUFU.EX2 R230, R9 ;  /* 0x0000000900e67308 */ /* 0x000fe60000000800 */
[----:B-1----:R-:W-:Y:S01]  /*4460*/  FFMA.FTZ R4, R5, UR10, -R183 ;  /* 0x0000000a05047c23 */ /* 0x002fe200080108b7 */
[----:B------:R-:W-:Y:S01]  /*4470*/  @!P3 FSEL R12, R12, -INF , !P6 ;  /* 0xff8000000c0cb808 */ /* 0x000fe20007000000 */
[----:B------:R-:W-:Y:S01]  /*4480*/  @!P3 VIADD R5, R0, 0x10 ;  /* 0x000000100005b836 */ /* 0x000fe20000000000 */
[-C--:B------:R-:W-:Y:S01]  /*4490*/  @!P3 ISETP.GE.AND P4, PT, R174, R173.reuse, PT ;  /* 0x000000adae00b20c */ /* 0x080fe20003f86270 */
[--C-:B------:R-:W-:Y:S03]  /*44a0*/  FFMA.FTZ R11, R11, UR10, -R2.reuse ;  /* 0x0000000a0b0b7c23 */ /* 0x100fe60008010802 */
[----:B------:R1:W4:Y:S01]  /*44b0*/  MUFU.EX2 R224, R4 ;  /* 0x0000000400e07308 */ /* 0x0003220000000800 */
[-C--:B------:R-:W-:Y:S01]  /*44c0*/  @!P3 ISETP.GE.AND P6, PT, R175, R173.reuse, PT ;  /* 0x000000adaf00b20c */ /* 0x080fe20003fc6270 */
[--C-:B------:R-:W-:Y:S01]  /*44d0*/  FFMA.FTZ R12, R12, UR10, -R3.reuse ;  /* 0x0000000a0c0c7c23 */ /* 0x100fe20008010803 */
[----:B------:R-:W-:Y:S01]  /*44e0*/  @!P3 FSEL R8, R8, -INF , !P5 ;  /* 0xff8000000808b808 */ /* 0x000fe20006800000 */
[----:B------:R-:W-:Y:S01]  /*44f0*/  IMAD.WIDE.U32 R166, R190, -0x326172a9, RZ ;  /* 0xcd9e8d57bea67825 */ /* 0x000fe200078e00ff */
[----:B------:R-:W-:Y:S02]  /*4500*/  @!P3 ISETP.GE.AND P5, PT, R0, R173, PT ;  /* 0x000000ad0000b20c */ /* 0x000fe40003fa6270 */
[----:B------:R-:W-:Y:S01]  /*4510*/  @!P3 FSEL R14, R14, -INF , !P4 ;  /* 0xff8000000e0eb808 */ /* 0x000fe20006000000 */
[----:B------:R-:W-:Y:S01]  /*4520*/  FFMA.FTZ R8, R8, UR10, -R3 ;  /* 0x0000000a08087c23 */ /* 0x000fe20008010803 */
[----:B------:R-:W-:Y:S01]  /*4530*/  @!P3 FSEL R15, R15, -INF , !P6 ;  /* 0xff8000000f0fb808 */ /* 0x000fe20007000000 */
[----:B------:R3:W4:Y:S01]  /*4540*/  MUFU.EX2 R231, R7 ;  /* 0x0000000700e77308 */ /* 0x0007220000000800 */
[-C--:B------:R-:W-:Y:S01]  /*4550*/  @!P3 ISETP.GE.AND P4, PT, R174, R181.reuse, PT ;  /* 0x000000b5ae00b20c */ /* 0x080fe20003f86270 */
[--C-:B------:R-:W-:Y:S01]  /*4560*/  FFMA.FTZ R14, R14, UR10, -R2.reuse ;  /* 0x0000000a0e0e7c23 */ /* 0x100fe20008010802 */
[----:B------:R-:W-:Y:S01]  /*4570*/  @!P3 ISETP.GE.AND P6, PT, R175, R182, PT ;  /* 0x000000b6af00b20c */ /* 0x000fe20003fc6270 */
[--C-:B------:R-:W-:Y:S01]  /*4580*/  FFMA.FTZ R15, R15, UR10, -R2.reuse ;  /* 0x0000000a0f0f7c23 */ /* 0x100fe20008010802 */
[----:B------:R-:W-:Y:S01]  /*4590*/  @!P3 FSEL R10, R10, -INF , !P5 ;  /* 0xff8000000a0ab808 */ /* 0x000fe20006800000 */
[----:B-1----:R-:W-:Y:S01]  /*45a0*/  @!P3 VIADD R4, R0, 0x11 ;  /* 0x000000110004b836 */ /* 0x002fe20000000000 */
[----:B------:R-:W-:Y:S03]  /*45b0*/  @!P3 ISETP.GE.AND P5, PT, R175, R180, PT ;  /* 0x000000b4af00b20c */ /* 0x000fe60003fa6270 */
[----:B------:R1:W4:Y:S01]  /*45c0*/  MUFU.EX2 R232, R8 ;  /* 0x0000000800e87308 */ /* 0x0003220000000800 */
[----:B------:R-:W-:Y:S01]  /*45d0*/  @!P3 FSEL R17, R17, -INF , !P6 ;  /* 0xff8000001111b808 */ /* 0x000fe20007000000 */
[----:B------:R-:W-:Y:S01]  /*45e0*/  FFMA.FTZ R10, R10, UR10, -R2 ;  /* 0x0000000a0a0a7c23 */ /* 0x000fe20008010802 */
[----:B------:R-:W-:Y:S02]  /*45f0*/  @!P3 FSEL R18, R18, -INF , !P4 ;  /* 0xff8000001212b808 */ /* 0x000fe40006000000 */
[-C--:B------:R-:W-:Y:S01]  /*4600*/  @!P3 ISETP.GE.AND P6, PT, R5, R182.reuse, PT ;  /* 0x000000b60500b20c */ /* 0x080fe20003fc6270 */
[--C-:B------:R-:W-:Y:S01]  /*4610*/  FFMA.FTZ R17, R17, UR10, -R183.reuse ;  /* 0x0000000a11117c23 */ /* 0x100fe200080108b7 */
[-C--:B------:R-:W-:Y:S03]  /*4620*/  @!P3 ISETP.GE.AND P4, PT, R4, R182.reuse, PT ;  /* 0x000000b60400b20c */ /* 0x080fe60003f86270 */
[----:B------:R4:W-:Y:S01]  /*4630*/  MUFU.EX2 R234, R10 ;  /* 0x0000000a00ea7308 */ /* 0x0009e20000000800 */
[----:B------:R-:W-:Y:S01]  /*4640*/  @!P3 FSEL R13, R13, -INF , !P5 ;  /* 0xff8000000d0db808 */ /* 0x000fe20006800000 */
[----:B---3--:R-:W-:Y:S01]  /*4650*/  IMAD.WIDE.U32 R6, R189, -0x326172a9, RZ ;  /* 0xcd9e8d57bd067825 */ /* 0x008fe200078e00ff */
[----:B------:R-:W-:Y:S02]  /*4660*/  @!P3 ISETP.GE.AND P5, PT, R174, R182, PT ;  /* 0x000000b6ae00b20c */ /* 0x000fe40003fa6270 */
[----:B------:R-:W-:Y:S01]  /*4670*/  @!P3 FSEL R20, R20, -INF , !P6 ;  /* 0xff8000001414b808 */ /* 0x000fe20007000000 */
[--C-:B------:R-:W-:Y:S01]  /*4680*/  FFMA.FTZ R18, R18, UR10, -R172.reuse ;  /* 0x0000000a12127c23 */ /* 0x100fe200080108ac */
[----:B------:R-:W-:Y:S03]  /*4690*/  @!P3 FSEL R21, R21, -INF , !P4 ;  /* 0xff8000001515b808 */ /* 0x000fe60006000000 */
[----:B------:R3:W-:Y:S01]  /*46a0*/  MUFU.EX2 R233, R11 ;  /* 0x0000000b00e97308 */ /* 0x0007e20000000800 */
[-C--:B------:R-:W-:Y:S01]  /*46b0*/  @!P3 ISETP.GE.AND P6, PT, R4, R181.reuse, PT ;  /* 0x000000b50400b20c */ /* 0x080fe20003fc6270 */
[----:B-1----:R-:W-:Y:S01]  /*46c0*/  IMAD.WIDE.U32 R8, R187, -0x2daee0ad, RZ ;  /* 0xd2511f53bb087825 */ /* 0x002fe200078e00ff */
[-C--:B------:R-:W-:Y:S02]  /*46d0*/  @!P3 ISETP.GE.AND P4, PT, R5, R180.reuse, PT ;  /* 0x000000b40500b20c */ /* 0x080fe40003f86270 */
[----:B------:R-:W-:Y:S01]  /*46e0*/  @!P3 FSEL R16, R16, -INF , !P5 ;  /* 0xff8000001010b808 */ /* 0x000fe20006800000 */
[--C-:B------:R-:W-:Y:S01]  /*46f0*/  FFMA.FTZ R20, R20, UR10, -R183.reuse ;  /* 0x0000000a14147c23 */ /* 0x100fe200080108b7 */
[----:B------:R-:W-:Y:S03]  /*4700*/  @!P3 ISETP.GE.AND P5, PT, R175, R181, PT ;  /* 0x000000b5af00b20c */ /* 0x000fe60003fa6270 */
[----:B------:R1:W1:Y:S01]  /*4710*/  MUFU.EX2 R228, R12 ;  /* 0x0000000c00e47308 */ /* 0x0002620000000800 */
        /* <DEDUP_REMOVED lines=11> */
[----:B------:R1:W-:Y:S01]  /*47d0*/  MUFU.EX2 R227, R14 ;  /* 0x0000000e00e37308 */ /* 0x0003e20000000800 */
[----:B------:R-:W-:Y:S01]  /*47e0*/  @!P3 FSEL R25, R25, -INF , !P6 ;  /* 0xff8000001919b808 */ /* 0x000fe20007000000 */
[--C-:B------:R-:W-:Y:S01]  /*47f0*/  FFMA.FTZ R19, R19, UR10, -R172.reuse ;  /* 0x0000000a13137c23 */ /* 0x100fe200080108ac */
[----:B------:R-:W-:Y:S01]  /*4800*/  @!P3 FSEL R22, R22, -INF , !P5 ;  /* 0xff8000001616b808 */ /* 0x000fe20006800000 */
[--C-:B------:R-:W-:Y:S01]  /*4810*/  FFMA.FTZ R24, R24, UR10, -R3.reuse ;  /* 0x0000000a18187c23 */ /* 0x100fe20008010803 */
[-C--:B------:R-:W-:Y:S01]  /*4820*/  @!P3 ISETP.GE.AND P5, PT, R5, R173.reuse, PT ;  /* 0x000000ad0500b20c */ /* 0x080fe20003fa6270 */
[----:B------:R-:W-:Y:S01]  /*4830*/  FFMA.FTZ R25, R25, UR10, -R3 ;  /* 0x0000000a19197c23 */ /* 0x000fe20008010803 */
[-C--:B------:R-:W-:Y:S03]  /*4840*/  @!P3 ISETP.GE.AND P6, PT, R4, R180.reuse, PT ;  /* 0x000000b40400b20c */ /* 0x080fe60003fc6270 */
[----:B------:R-:W-:Y:S01]  /*4850*/  MUFU.EX2 R226, R15 ;  /* 0x0000000f00e27308 */ /* 0x000fe20000000800 */
[----:B------:R-:W-:Y:S01]  /*4860*/  @!P3 FSEL R26, R26, -INF , !P5 ;  /* 0xff8000001a1ab808 */ /* 0x000fe20006800000 */
[----:B------:R-:W-:Y:S01]  /*4870*/  FFMA.FTZ R22, R22, UR10, -R172 ;  /* 0x0000000a16167c23 */ /* 0x000fe200080108ac */
[----:B------:R-:W-:Y:S01]  /*4880*/  @!P3 FSEL R28, R28, -INF , !P6 ;  /* 0xff8000001c1cb808 */ /* 0x000fe20007000000 */
[----:B------:R-:W-:Y:S01]  /*4890*/  IMAD.IADD R187, R186, 0x1, R203 ;  /* 0x00000001babb7824 */ /* 0x000fe200078e02cb */
[----:B------:R-:W-:Y:S01]  /*48a0*/  @!P3 ISETP.GE.AND P5, PT, R0, R180, PT ;  /* 0x000000b40000b20c */ /* 0x000fe20003fa6270 */
[--C-:B------:R-:W-:Y:S01]  /*48b0*/  FFMA.FTZ R26, R26, UR10, -R2.reuse ;  /* 0x0000000a1a1a7c23 */ /* 0x100fe20008010802 */
[-C--:B------:R-:W-:Y:S03]  /*48c0*/  @!P3 ISETP.GE.AND P6, PT, R0, R173.reuse, PT ;  /* 0x000000ad0000b20c */ /* 0x080fe60003fc6270 */
[----:B------:R-:W-:Y:S01]  /*48d0*/  MUFU.EX2 R201, R16 ;  /* 0x0000001000c97308 */ /* 0x000fe20000000800 */
[----:B------:R-:W-:Y:S01]  /*48e0*/  @!P3 FSEL R29, R29, -INF , !P5 ;  /* 0xff8000001d1db808 */ /* 0x000fe20006800000 */
[----:B------:R-:W-:Y:S01]  /*48f0*/  FFMA.FTZ R28, R28, UR10, -R3 ;  /* 0x0000000a1c1c7c23 */ /* 0x000fe20008010803 */
[----:B------:R-:W-:Y:S02]  /*4900*/  @!P3 FSEL R31, R31, -INF , !P6 ;  /* 0xff8000001f1fb808 */ /* 0x000fe40007000000 */
[----:B------:R-:W-:Y:S02]  /*4910*/  @!P3 FSEL R27, R27, -INF , !P4 ;  /* 0xff8000001b1bb808 */ /* 0x000fe40006000000 */
[C---:B------:R-:W-:Y:S03]  /*4920*/  @!P3 ISETP.GE.AND P4, PT, R4.reuse, R173, PT ;  /* 0x000000ad0400b20c */ /* 0x040fe60003f86270 */
[----:B------:R-:W-:Y:S01]  /*4930*/  MUFU.EX2 R198, R17 ;  /* 0x0000001100c67308 */ /* 0x000fe20000000800 */
[CC--:B------:R-:W-:Y:S01]  /*4940*/  @!P3 ISETP.GE.AND P5, PT, R4.reuse, R182.reuse, PT ;  /* 0x000000b60400b20c */ /* 0x0c0fe20003fa6270 */
[----:B------:R-:W-:Y:S01]  /*4950*/  FFMA.FTZ R27, R27, UR10, -R2 ;  /* 0x0000000a1b1b7c23 */ /* 0x000fe20008010802 */
[-C--:B------:R-:W-:Y:S01]  /*4960*/  @!P3 ISETP.GE.AND P6, PT, R4, R181.reuse, PT ;  /* 0x000000b50400b20c */ /* 0x080fe20003fc6270 */
[----:B------:R-:W-:Y:S01]  /*4970*/  IMAD.WIDE.U32 R4, R191, -0x326172a9, RZ ;  /* 0xcd9e8d57bf047825 */ /* 0x000fe200078e00ff */
[----:B----4-:R-:W-:Y:S02]  /*4980*/  LOP3.LUT R10, R192, UR42, R9, 0x96, !PT ;  /* 0x0000002ac00a7c12 */ /* 0x010fe4000f8e9609 */
[----:B------:R-:W-:Y:S03]  /*4990*/  LOP3.LUT R164, R188, UR45, R7, 0x96, !PT ;  /* 0x0000002dbca47c12 */ /* 0x000fe6000f8e9607 */
[----:B------:R-:W-:Y:S01]  /*49a0*/  MUFU.EX2 R221, R18 ;  /* 0x0000001200dd7308 */ /* 0x000fe20000000800 */
[----:B------:R-:W-:Y:S01]  /*49b0*/  LOP3.LUT R168, R4, UR41, R167, 0x96, !PT ;  /* 0x0000002904a87c12 */ /* 0x000fe2000f8e96a7 */
[----:B---3--:R-:W-:Y:S01]  /*49c0*/  IMAD.WIDE.U32 R10, R10, -0x326172a9, RZ ;  /* 0xcd9e8d570a0a7825 */ /* 0x008fe200078e00ff */
        /* <DEDUP_REMOVED lines=9> */
[----:B-1----:R-:W-:Y:S01]  /*4a60*/  LOP3.LUT R12, R6, UR41, R11, 0x96, !PT ;  /* 0x00000029060c7c12 */ /* 0x002fe2000f8e960b */
        /* <DEDUP_REMOVED lines=9> */
[----:B------:R-:W4:Y:S01]  /*4b00*/  MUFU.EX2 R195, R20 ;  /* 0x0000001400c37308 */ /* 0x000f220000000800 */
[----:B------:R-:W-:Y:S01]  /*4b10*/  @!P3 FSEL R34, R34, -INF , !P6 ;  /* 0xff8000002222b808 */ /* 0x000fe20007000000 */
[----:B------:R-:W-:Y:S01]  /*4b20*/  IMAD.WIDE.U32 R6, R6, -0x326172a9, RZ ;  /* 0xcd9e8d5706067825 */ /* 0x000fe200078e00ff */
[----:B------:R-:W-:Y:S02]  /*4b30*/  LOP3.LUT R166, R166, UR15, R5, 0x96, !PT ;  /* 0x0000000fa6a67c12 */ /* 0x000fe4000f8e9605 */
[----:B------:R-:W-:Y:S01]  /*4b40*/  @!P3 FSEL R35, R35, -INF , !P5 ;  /* 0xff8000002323b808 */ /* 0x000fe20006800000 */
[----:B------:R-:W-:Y:S01]  /*4b50*/  IMAD.WIDE.U32 R8, R8, -0x326172a9, RZ ;  /* 0xcd9e8d5708087825 */ /* 0x000fe200078e00ff */
[----:B------:R-:W-:Y:S03]  /*4b60*/  LOP3.LUT R7, R4, UR13, R7, 0x96, !PT ;  /* 0x0000000d04077c12 */ /* 0x000fe6000f8e9607 */
[----:B------:R-:W4:Y:S01]  /*4b70*/  MUFU.EX2 R193, R21 ;  /* 0x0000001500c17308 */ /* 0x000f220000000800 */
[----:B------:R-:W-:Y:S01]  /*4b80*/  PRMT R11, R6, 0x7770, RZ ;  /* 0x00007770060b7816 */ /* 0x000fe200000000ff */
[----:B------:R-:W-:Y:S01]  /*4b90*/  IMAD.WIDE.U32 R4, R164, -0x326172a9, RZ ;  /* 0xcd9e8d57a4047825 */ /* 0x000fe200078e00ff */
[----:B------:R-:W-:Y:S02]  /*4ba0*/  LOP3.LUT R165, R10, UR15, R9, 0x96, !PT ;  /* 0x0000000f0aa57c12 */ /* 0x000fe4000f8e9609 */
[----:B------:R-:W-:Y:S01]  /*4bb0*/  LOP3.LUT R9, R7, 0xffff, RZ, 0xc0, !PT ;  /* 0x0000ffff07097812 */ /* 0x000fe200078ec0ff */
[--C-:B------:R-:W-:Y:S01]  /*4bc0*/  FFMA.FTZ R32, R32, UR10, -R183.reuse ;  /* 0x0000000a20207c23 */ /* 0x100fe200080108b7 */
[C---:B------:R-:W-:Y:S03]  /*4bd0*/  PRMT R10, R6.reuse, 0x7771, RZ ;  /* 0x00007771060a7816 */ /* 0x040fe600000000ff */
[----:B------:R-:W4:Y:S01]  /*4be0*/  MUFU.EX2 R199, R23 ;  /* 0x0000001700c77308 */ /* 0x000f220000000800 */
[C---:B------:R-:W-:Y:S01]  /*4bf0*/  PRMT R14, R6.reuse, 0x7772, RZ ;  /* 0x00007772060e7816 */ /* 0x040fe200000000ff */
[----:B------:R-:W-:Y:S01]  /*4c00*/  FFMA.FTZ R183, R33, UR10, -R183 ;  /* 0x0000000a21b77c23 */ /* 0x000fe200080108b7 */
[----:B------:R-:W-:Y:S01]  /*4c10*/  PRMT R13, R6, 0x7773, RZ ;  /* 0x00007773060d7816 */ /* 0x000fe200000000ff */
[----:B------:R-:W-:Y:S01]  /*4c20*/  FFMA.FTZ R3, R29, UR10, -R3 ;  /* 0x0000000a1d037c23 */ /* 0x000fe20008010803 */
[----:B-1----:R-:W-:Y:S01]  /*4c30*/  LOP3.LUT R0, R8, UR13, R5, 0x96, !PT ;  /* 0x0000000d08007c12 */ /* 0x002fe2000f8e9605 */
[--C-:B------:R-:W-:Y:S01]  /*4c40*/  FFMA.FTZ R34, R34, UR10, -R172.reuse ;  /* 0x0000000a22227c23 */ /* 0x100fe200080108ac */
[----:B------:R-:W-:Y:S03]  /*4c50*/  LOP3.LUT R6, R7, 0xff, RZ, 0xc0, !PT ;  /* 0x000000ff07067812 */ /* 0x000fe600078ec0ff */
[----:B------:R-:W-:Y:S01]  /*4c60*/  MUFU.EX2 R207, R25 ;  /* 0x0000001900cf7308 */ /* 0x000fe20000000800 */
[----:B------:R-:W-:Y:S01]  /*4c70*/  SHF.R.U32.HI R5, RZ, 0x8, R9 ;  /* 0x00000008ff057819 */ /* 0x000fe20000011609 */
[----:B------:R-:W-:Y:S01]  /*4c80*/  FFMA.FTZ R172, R35, UR10, -R172 ;  /* 0x0000000a23ac7c23 */ /* 0x000fe200080108ac */
[----:B------:R-:W-:Y:S01]  /*4c90*/  ISETP.LE.U32.AND P4, PT, R6, UR9, PT ;  /* 0x0000000906007c0c */ /* 0x000fe2000bf83070 */
[--C-:B------:R-:W-:Y:S01]  /*4ca0*/  FFMA.FTZ R30, R30, UR10, -R2.reuse ;  /* 0x0000000a1e1e7c23 */ /* 0x100fe20008010802 */
[----:B------:R-:W-:Y:S01]  /*4cb0*/  LOP3.LUT R5, R5, 0xffff, RZ, 0xc0, !PT ;  /* 0x0000ffff05057812 */ /* 0x000fe200078ec0ff */
[----:B------:R-:W-:Y:S01]  /*4cc0*/  FFMA.FTZ R2, R31, UR10, -R2 ;  /* 0x0000000a1f027c23 */ /* 0x000fe20008010802 */
[----:B------:R-:W-:Y:S03]  /*4cd0*/  PRMT R6, R7, 0x7632, R6 ;  /* 0x0000763207067816 */ /* 0x000fe60000000006 */
[----:B------:R-:W1:Y:S01]  /*4ce0*/  MUFU.EX2 R205, R22 ;  /* 0x0000001600cd7308 */ /* 0x000e620000000800 */
        /* <DEDUP_REMOVED lines=9> */
[----:B------:R-:W-:Y:S01]  /*4d80*/  @!P6 FADD.FTZ R224, -R224, -RZ ;  /* 0x800000ffe0e0e221 */ /* 0x000fe20000010100 */
[----:B------:R-:W-:Y:S02]  /*4d90*/  ISETP.LE.U32.AND P5, PT, R7, UR9, PT ;  /* 0x0000000907007c0c */ /* 0x000fe4000bfa3070 */
[----:B------:R-:W-:Y:S03]  /*4da0*/  ISETP.LE.U32.AND P4, PT, R6, UR9, PT ;  /* 0x0000000906007c0c */ /* 0x000fe6000bf83070 */
[----:B------:R-:W1:Y:S01]  /*4db0*/  MUFU.EX2 R219, R24 ;  /* 0x0000001800db7308 */ /* 0x000e620000000800 */
        /* <DEDUP_REMOVED lines=13> */
[----:B------:R-:W1:Y:S01]  /*4e90*/  MUFU.EX2 R222, R27 ;  /* 0x0000001b00de7308 */ /* 0x000e620000000800 */
[----:B------:R-:W-:Y:S01]  /*4ea0*/  ISETP.LE.U32.AND P5, PT, R5, UR9, PT ;  /* 0x0000000905007c0c */ /* 0x000fe2000bfa3070 */
[----:B------:R-:W-:Y:S01]  /*4eb0*/  @!P6 FADD.FTZ R230, -R230, -RZ ;  /* 0x800000ffe6e6e221 */ /* 0x000fe20000010100 */
[----:B------:R-:W-:Y:S02]  /*4ec0*/  PRMT R0, R4, 0x7771, RZ ;  /* 0x0000777104007816 */ /* 0x000fe400000000ff */
[----:B------:R-:W-:Y:S02]  /*4ed0*/  LOP3.LUT R7, R168, UR12, R7, 0x96, !PT ;  /* 0x0000000ca8077c12 */ /* 0x000fe4000f8e9607 */
[----:B------:R-:W-:Y:S01]  /*4ee0*/  ISETP.GT.U32.AND P6, PT, R0, UR9, PT ;  /* 0x0000000900007c0c */ /* 0x000fe2000bfc4070 */
[----:B------:R-:W-:Y:S01]  /*4ef0*/  @!P3 FADD.FTZ R228, -R228, -RZ ;  /* 0x800000ffe4e4b221 */ /* 0x000fe20000010100 */
[C---:B------:R-:W-:Y:S01]  /*4f00*/  PRMT R0, R4.reuse, 0x7772, RZ ;  /* 0x0000777204007816 */ /* 0x040fe200000000ff */
[----:B------:R-:W-:Y:S01]  /*4f10*/  MUFU.EX2 R192, R3 ;  /* 0x0000000300c07308 */ /* 0x000fe20000000800 */
        /* <DEDUP_REMOVED lines=8> */
[----:B------:R-:W-:Y:S01]  /*4fa0*/  LOP3.LUT R8, R7, 0xff, RZ, 0xc0, !PT ;  /* 0x000000ff07087812 */ /* 0x000fe200078ec0ff */
        /* <DEDUP_REMOVED lines=16> */
[----:B----4-:R-:W-:Y:S01]  /*50b0*/  @!P3 FADD.FTZ R195, -R195, -RZ ;  /* 0x800000ffc3c3b221 */ /* 0x010fe20000010100 */
        /* <DEDUP_REMOVED lines=8> */
[----:B------:R-:W4:Y:S01]  /*5140*/  MUFU.EX2 R191, R34 ;  /* 0x0000002200bf7308 */ /* 0x000f220000000800 */
[----:B------:R-:W-:Y:S01]  /*5150*/  ISETP.LE.U32.AND P4, PT, R7, UR9, PT ;  /* 0x0000000907007c0c */ /* 0x000fe2000bf83070 */
[----:B------:R-:W-:Y:S01]  /*5160*/  @!P6 FADD.FTZ R193, -R193, -RZ ;  /* 0x800000ffc1c1e221 */ /* 0x000fe20000010100 */
[C---:B------:R-:W-:Y:S02]  /*5170*/  LOP3.LUT R7, R0.reuse, 0xff, RZ, 0xc0, !PT ;  /* 0x000000ff00077812 */ /* 0x040fe400078ec0ff */
[----:B------:R-:W-:Y:S02]  /*5180*/  LOP3.LUT R5, R5, 0xffff, RZ, 0xc0, !PT ;  /* 0x0000ffff05057812 */ /* 0x000fe400078ec0ff */
[----:B------:R-:W-:Y:S03]  /*5190*/  ISETP.LE.U32.AND P3, PT, R7, UR9, PT ;  /* 0x0000000907007c0c */ /* 0x000fe6000bf63070 */
[----:B------:R-:W2:Y:S01]  /*51a0*/  MUFU.EX2 R194, R28 ;  /* 0x0000001c00c27308 */ /* 0x000ea20000000800 */
[----:B------:R-:W-:Y:S02]  /*51b0*/  ISETP.LE.U32.AND P6, PT, R5, UR9, PT ;  /* 0x0000000905007c0c */ /* 0x000fe4000bfc3070 */
[----:B------:R-:W-:Y:S01]  /*51c0*/  PRMT R7, R0, 0x7632, R7 ;  /* 0x0000763200077816 */ /* 0x000fe20000000007 */
[----:B------:R-:W-:Y:S01]  /*51d0*/  @!P5 FADD.FTZ R199, -R199, -RZ ;  /* 0x800000ffc7c7d221 */ /* 0x000fe20000010100 */
[----:B------:R-:W-:Y:S01]  /*51e0*/  SHF.R.U32.HI R5, RZ, 0x18, R0 ;  /* 0x00000018ff057819 */ /* 0x000fe20000011600 */
[----:B-1----:R-:W-:Y:S01]  /*51f0*/  @!P4 FADD.FTZ R205, -R205, -RZ ;  /* 0x800000ffcdcdc221 */ /* 0x002fe20000010100 */
[----:B------:R-:W-:Y:S03]  /*5200*/  LOP3.LUT R0, R7, 0xff, RZ, 0xc0, !PT ;  /* 0x000000ff07007812 */ /* 0x000fe600078ec0ff */
[----:B------:R-:W1:Y:S01]  /*5210*/  MUFU.EX2 R197, R30 ;  /* 0x0000001e00c57308 */ /* 0x000e620000000800 */
[----:B------:R-:W-:Y:S02]  /*5220*/  ISETP.LE.U32.AND P4, PT, R5, UR9, PT ;  /* 0x0000000905007c0c */ /* 0x000fe4000bf83070 */
[----:B------:R-:W-:Y:S01]  /*5230*/  ISETP.LE.U32.AND P5, PT, R0, UR9, PT ;  /* 0x0000000900007c0c */ /* 0x000fe2000bfa3070 */
[----:B------:R-:W-:Y:S01]  /*5240*/  @!P3 FADD.FTZ R219, -R219, -RZ ;  /* 0x800000ffdbdbb221 */ /* 0x000fe20000010100 */
[C---:B------:R-:W-:Y:S01]  /*5250*/  PRMT R0, R6.reuse, 0x7771, RZ ;  /* 0x0000777106007816 */ /* 0x040fe200000000ff */
[----:B------:R-:W-:Y:S01]  /*5260*/  @!P6 FADD.FTZ R207, -R207, -RZ ;  /* 0x800000ffcfcfe221 */ /* 0x000fe20000010100 */
[----:B------:R-:W-:Y:S02]  /*5270*/  PRMT R5, R6, 0x7770, RZ ;  /* 0x0000777006057816 */ /* 0x000fe400000000ff */
[----:B------:R-:W-:Y:S02]  /*5280*/  ISETP.GT.U32.AND P6, PT, R0, UR9, PT ;  /* 0x0000000900007c0c */ /* 0x000fe4000bfc4070 */
[----:B------:R-:W-:Y:S02]  /*5290*/  PRMT R0, R4, 0x7771, RZ ;  /* 0x0000777104007816 */ /* 0x000fe400000000ff */
[----:B------:R-:W-:Y:S01]  /*52a0*/  PRMT R7, R6, 0x7772, RZ ;  /* 0x0000777206077816 */ /* 0x000fe200000000ff */
[----:B------:R-:W-:Y:S01]  /*52b0*/  @!P4 FADD.FTZ R222, -R222, -RZ ;  /* 0x800000ffdedec221 */ /* 0x000fe20000010100 */
[----:B------:R-:W-:Y:S01]  /*52c0*/  PRMT R6, R6, 0x7773, RZ ;  /* 0x0000777306067816 */ /* 0x000fe200000000ff */
[----:B------:R-:W-:Y:S01]  /*52d0*/  @!P5 FADD.FTZ R223, -R223, -RZ ;  /* 0x800000ffdfdfd221 */ /* 0x000fe20000010100 */
[----:B------:R-:W-:Y:S02]  /*52e0*/  ISETP.GT.U32.AND P5, PT, R7, UR9, PT ;  /* 0x0000000907007c0c */ /* 0x000fe4000bfa4070 */
[----:B------:R-:W-:Y:S02]  /*52f0*/  ISETP.LE.U32.AND P3, PT, R5, UR9, PT ;  /* 0x0000000905007c0c */ /* 0x000fe4000bf63070 */
[----:B------:R-:W-:Y:S01]  /*5300*/  ISETP.GT.U32.AND P4, PT, R6, UR9, PT ;  /* 0x0000000906007c0c */ /* 0x000fe2000bf84070 */
[----:B------:R-:W-:Y:S01]  /*5310*/  @P6 FADD.FTZ R189, -R189, -RZ ;  /* 0x800000ffbdbd6221 */ /* 0x000fe20000010100 */
[----:B------:R-:W-:Y:S02]  /*5320*/  ISETP.GT.U32.AND P6, PT, R0, UR9, PT ;  /* 0x0000000900007c0c */ /* 0x000fe4000bfc4070 */
[----:B------:R-:W-:Y:S02]  /*5330*/  F2FP.RELU.F16.F32.PACK_AB R0, R231, R229 ;  /* 0x000000e5e700723e */ /* 0x000fe400000008ff */
[C---:B------:R-:W-:Y:S02]  /*5340*/  PRMT R6, R4.reuse, 0x7770, RZ ;  /* 0x0000777004067816 */ /* 0x040fe400000000ff */
[C---:B------:R-:W-:Y:S01]  /*5350*/  PRMT R7, R4.reuse, 0x7772, RZ ;  /* 0x0000777204077816 */ /* 0x040fe200000000ff */
[----:B------:R1:W-:Y:S01]  /*5360*/  STS [R186+0x20400], R0 ;  /* 0x02040000ba007388 */ /* 0x0003e20000000800 */
[----:B------:R-:W-:Y:S01]  /*5370*/  PRMT R5, R4, 0x7773, RZ ;  /* 0x0000777304057816 */ /* 0x000fe200000000ff */
[----:B---3--:R-:W-:Y:S01]  /*5380*/  @!P3 FADD.FTZ R188, -R188, -RZ ;  /* 0x800000ffbcbcb221 */ /* 0x008fe20000010100 */
[----:B------:R-:W-:Y:S01]  /*5390*/  F2FP.RELU.F16.F32.PACK_AB R4, R224, R184 ;  /* 0x000000b8e004723e */ /* 0x000fe200000008ff */
[----:B------:R-:W-:Y:S01]  /*53a0*/  @P4 FADD.FTZ R190, -R190, -RZ ;  /* 0x800000ffbebe4221 */ /* 0x000fe20000010100 */
[----:B------:R-:W-:Y:S01]  /*53b0*/  F2FP.RELU.F16.F32.PACK_AB R3, R198, R201 ;  /* 0x000000c9c603723e */ /* 0x000fe200000008ff */
[----:B----4-:R-:W-:Y:S01]  /*53c0*/  @P5 FADD.FTZ R191, -R191, -RZ ;  /* 0x800000ffbfbf5221 */ /* 0x010fe20000010100 */
[----:B------:R-:W-:Y:S01]  /*53d0*/  ISETP.GT.U32.AND P4, PT, R5, UR9, PT ;  /* 0x0000000905007c0c */ /* 0x000fe2000bf84070 */
[----:B------:R3:W-:Y:S01]  /*53e0*/  STS [R186+0x20000], R4 ;  /* 0x02000004ba007388 */ /* 0x0007e20000000800 */
[----:B------:R-:W-:Y:S01]  /*53f0*/  F2FP.RELU.F16.F32.PACK_AB R5, R230, R232 ;  /* 0x000000e8e605723e */ /* 0x000fe200000008ff */
[----:B------:R-:W-:Y:S01]  /*5400*/  @P6 FADD.FTZ R192, -R192, -RZ ;  /* 0x800000ffc0c06221 */ /* 0x000fe20000010100 */
[----:B------:R-:W-:Y:S01]  /*5410*/  ISETP.LE.U32.AND P3, PT, R6, UR9, PT ;  /* 0x0000000906007c0c */ /* 0x000fe2000bf63070 */
[----:B------:R4:W-:Y:S01]  /*5420*/  STS [R187+0x20000], R3 ;  /* 0x02000003bb007388 */ /* 0x0009e20000000800 */
[----:B------:R-:W-:Y:S02]  /*5430*/  F2FP.RELU.F16.F32.PACK_AB R6, R225, R228 ;  /* 0x000000e4e106723e */ /* 0x000fe400000008ff */
[----:B------:R-:W-:Y:S02]  /*5440*/  F2FP.RELU.F16.F32.PACK_AB R2, R189, R188 ;  /* 0x000000bcbd02723e */ /* 0x000fe400000008ff */
[----:B------:R-:W-:Y:S01]  /*5450*/  ISETP.GT.U32.AND P5, PT, R7, UR9, PT ;  /* 0x0000000907007c0c */ /* 0x000fe2000bfa4070 */
[----:B------:R-:W-:Y:S01]  /*5460*/  IMAD.MOV.U32 R7, RZ, RZ, 0x20 ;  /* 0x00000020ff077424 */ /* 0x000fe200078e00ff */
[----:B------:R-:W-:Y:S01]  /*5470*/  LEA R200, R215, UR4, 0x1 ;  /* 0x00000004d7c87c11 */ /* 0x000fe2000f8e08ff */
[----:B------:R-:W-:Y:S01]  /*5480*/  @P4 FADD.FTZ R196, -R196, -RZ ;  /* 0x800000ffc4c44221 */ /* 0x000fe20000010100 */
[----:B--2---:R-:W-:Y:S02]  /*5490*/  LEA R209, R202, UR4, 0x1 ;  /* 0x00000004cad17c11 */ /* 0x004fe4000f8e08ff */
[----:B------:R-:W-:Y:S01]  /*54a0*/  FSETP.GE.FTZ.AND P4, PT, R224, RZ, PT ;  /* 0x000000ffe000720b */ /* 0x000fe20003f96000 */
[----:B------:R-:W-:Y:S01]  /*54b0*/  @!P3 FADD.FTZ R194, -R194, -RZ ;  /* 0x800000ffc2c2b221 */ /* 0x000fe20000010100 */
[----:B-1----:R-:W-:Y:S01]  /*54c0*/  F2FP.RELU.F16.F32.PACK_AB R0, R220, R221 ;  /* 0x000000dddc00723e */ /* 0x002fe200000008ff */
[----:B------:R-:W-:Y:S01]  /*54d0*/  IMAD.IADD R210, R204, 0x1, R209 ;  /* 0x00000001ccd27824 */ /* 0x000fe200078e02d1 */
[----:B------:R-:W-:Y:S03]  /*54e0*/  FSETP.GE.FTZ.AND P6, PT, R198, RZ, PT ;  /* 0x000000ffc600720b */ /* 0x000fe60003fd6000 */
[----:B------:R1:W-:Y:S01]  /*54f0*/  STS [R187+0x20400], R0 ;  /* 0x02040000bb007388 */ /* 0x0003e20000000800 */
[----:B------:R-:W-:Y:S01]  /*5500*/  @P5 FADD.FTZ R197, -R197, -RZ ;  /* 0x800000ffc5c55221 */ /* 0x000fe20000010100 */
[----:B------:R-:W-:Y:S02]  /*5510*/  FSETP.GE.FTZ.AND P5, PT, R195, RZ, PT ;  /* 0x000000ffc300720b */ /* 0x000fe40003fb6000 */
[----:B---3--:R-:W-:Y:S01]  /*5520*/  F2FP.RELU.F16.F32.PACK_AB R4, R233, R234 ;  /* 0x000000eae904723e */ /* 0x008fe200000008ff */
[----:B------:R2:W-:Y:S01]  /*5530*/  STS [R186+0x21000], R5 ;  /* 0x02100005ba007388 */ /* 0x0005e20000000800 */
[----:B----4-:R-:W-:Y:S03]  /*5540*/  F2FP.RELU.F16.F32.PACK_AB R3, R199, R205 ;  /* 0x000000cdc703723e */ /* 0x010fe600000008ff */
[----:B------:R3:W-:Y:S04]  /*5550*/  STS [R186+0x21400], R4 ;  /* 0x02140004ba007388 */ /* 0x0007e80000000800 */
[----:B------:R-:W-:Y:S01]  /*5560*/  STS [R187+0x21000], R6 ;  /* 0x02100006bb007388 */ /* 0x000fe20000000800 */
[----:B-1----:R-:W-:Y:S01]  /*5570*/  IMAD.IADD R0, R203, 0x1, R185 ;  /* 0x00000001cb007824 */ /* 0x002fe200078e02b9 */
[----:B------:R-:W-:Y:S02]  /*5580*/  SEL R203, R7, 0xffffffe0, !P1 ;  /* 0xffffffe007cb7807 */ /* 0x000fe40004800000 */
[----:B--2---:R-:W-:Y:S03]  /*5590*/  F2FP.RELU.F16.F32.PACK_AB R5, R226, R227 ;  /* 0x000000e3e205723e */ /* 0x004fe600000008ff */
[----:B------:R-:W-:Y:S02]  /*55a0*/  IMAD.IADD R202, R200, 0x1, R203 ;  /* 0x00000001c8ca7824 */ /* 0x000fe400078e02cb */
[----:B------:R-:W-:Y:S01]  /*55b0*/  IMAD.IADD R211, R203, 0x1, R209 ;  /* 0x00000001cbd37824 */ /* 0x000fe200078e02d1 */
[----:B---3--:R-:W-:Y:S01]  /*55c0*/  F2FP.RELU.F16.F32.PACK_AB R4, R193, R195 ;  /* 0x000000c3c104723e */ /* 0x008fe200000008ff */
[----:B------:R-:W-:Y:S01]  /*55d0*/  STS [R187+0x21400], R5 ;  /* 0x02140005bb007388 */ /* 0x000fe20000000800 */
[----:B------:R-:W-:Y:S03]  /*55e0*/  IMAD.IADD R212, R203, 0x1, R210 ;  /* 0x00000001cbd47824 */ /* 0x000fe600078e02d2 */
[----:B------:R1:W-:Y:S04]  /*55f0*/  STS [R185], R4 ;  /* 0x00000004b9007388 */ /* 0x0003e80000000800 */
[----:B------:R2:W-:Y:S04]  /*5600*/  STS [R185+0x400], R3 ;  /* 0x00040003b9007388 */ /* 0x0005e80000000800 */
[----:B------:R3:W-:Y:S01]  /*5610*/  STS [R0], R2 ;  /* 0x0000000200007388 */ /* 0x0007e20000000800 */
[----:B-1----:R-:W-:Y:S02]  /*5620*/  F2FP.RELU.F16.F32.PACK_AB R4, R222, R223 ;  /* 0x000000dfde04723e */ /* 0x002fe400000008ff */
[----:B--2---:R-:W-:Y:S02]  /*5630*/  F2FP.RELU.F16.F32.PACK_AB R3, R207, R219 ;  /* 0x000000dbcf03723e */ /* 0x004fe400000008ff */
[----:B---3--:R-:W-:Y:S05]  /*5640*/  F2FP.RELU.F16.F32.PACK_AB R2, R190, R191 ;  /* 0x000000bfbe02723e */ /* 0x008fea00000008ff */
[----:B------:R1:W-:Y:S04]  /*5650*/  STS [R0+0x400], R2 ;  /* 0x0004000200007388 */ /* 0x0003e80000000800 */
[----:B------:R2:W-:Y:S04]  /*5660*/  STS [R185+0x1000], R3 ;  /* 0x00100003b9007388 */ /* 0x0005e80000000800 */
[----:B------:R-:W-:Y:S01]  /*5670*/  STS [R185+0x1400], R4 ;  /* 0x00140004b9007388 */ /* 0x000fe20000000800 */
[----:B-1----:R-:W-:Y:S02]  /*5680*/  F2FP.RELU.F16.F32.PACK_AB R2, R196, R197 ;  /* 0x000000c5c402723e */ /* 0x002fe400000008ff */
[----:B--2---:R-:W-:Y:S03]  /*5690*/  F2FP.RELU.F16.F32.PACK_AB R3, R192, R194 ;  /* 0x000000c2c003723e */ /* 0x004fe600000008ff */
        /* <DEDUP_REMOVED lines=98> */
[----:B------:R1:W4:Y:S03]  /*5cc0*/  LDSM.16.M88.4 R172, [R2+0xb000] ;  /* 0x00b0000002ac783b */ /* 0x0003260000000200 */
        /* <DEDUP_REMOVED lines=17> */
[-C--:B------:R-:W-:Y:S10]  /*5de0*/  FSEL R0, R0, R177.reuse, P3 ;  /* 0x000000b100007208 */ /* 0x080ff40001800000 */
[----:B------:R-:W-:Y:S01]  /*5df0*/  FADD.FTZ R32, -R177, R32 ;  /* 0x00000020b1207221 */ /* 0x000fe20000010100 */
[----:B------:R-:W-:Y:S01]  /*5e00*/  FSETP.GE.FTZ.AND P3, PT, R201, RZ, PT ;  /* 0x000000ffc900720b */ /* 0x000fe20003f76000 */
[----:B---3--:R-:W-:Y:S01]  /*5e10*/  FADD.FTZ R6, -R176, R6 ;  /* 0x00000006b0067221 */ /* 0x008fe20000010100 */
[-C--:B------:R-:W-:Y:S01]  /*5e20*/  FSEL R165, R5, R177.reuse, P4 ;  /* 0x000000b105a57208 */ /* 0x080fe20002000000 */
[----:B------:R-:W-:Y:S01]  /*5e30*/  FMUL.FTZ R178, R184, R0 ;  /* 0x00000000b8b27220 */ /* 0x000fe20000410000 */
[----:B------:R-:W-:Y:S01]  /*5e40*/  FSETP.GE.FTZ.AND P4, PT, R193, RZ, PT ;  /* 0x000000ffc100720b */ /* 0x000fe20003f96000 */
[----:B------:R-:W-:Y:S01]  /*5e50*/  IMAD.SHL.U32 R184, R217, 0x40, RZ ;  /* 0x00000040d9b87824 */ /* 0x000fe200078e00ff */
[----:B------:R-:W-:Y:S01]  /*5e60*/  FSEL R17, R164, R177, P3 ;  /* 0x000000b1a4117208 */ /* 0x000fe20001800000 */
[----:B------:R-:W-:Y:S01]  /*5e70*/  FADD.FTZ R5, -R177, R20 ;  /* 0x00000014b1057221 */ /* 0x000fe20000010100 */
[----:B------:R-:W-:Y:S01]  /*5e80*/  FSETP.GE.FTZ.AND P3, PT, R189, RZ, PT ;  /* 0x000000ffbd00720b */ /* 0x000fe20003f76000 */
[----:B------:R-:W-:Y:S01]  /*5e90*/  FMUL.FTZ R20, R224, R165 ;  /* 0x000000a5e0147220 */ /* 0x000fe20000410000 */
[----:B------:R-:W-:Y:S01]  /*5ea0*/  LOP3.LUT R0, R184, 0x1c0, RZ, 0xc0, !PT ;  /* 0x000001c0b8007812 */ /* 0x000fe200078ec0ff */
[----:B------:R-:W-:Y:S01]  /*5eb0*/  FMUL.FTZ R17, R201, R17 ;  /* 0x00000011c9117220 */ /* 0x000fe20000410000 */
[-C--:B------:R-:W-:Y:S02]  /*5ec0*/  FSEL R5, R5, R177.reuse, P5 ;  /* 0x000000b105057208 */ /* 0x080fe40002800000 */
[----:B------:R-:W-:Y:S02]  /*5ed0*/  LOP3.LUT R0, R0, 0x38, R216, 0xf8, !PT ;  /* 0x0000003800007812 */ /* 0x000fe400078ef8d8 */
[----:B------:R-:W-:Y:S02]  /*5ee0*/  FSEL R16, R16, R177, P6 ;  /* 0x000000b110107208 */ /* 0x000fe40003000000 */
[----:B------:R-:W-:Y:S01]  /*5ef0*/  LOP3.LUT R0, R2, R0, RZ, 0x3c, !PT ;  /* 0x0000000002007212 */ /* 0x000fe200078e3cff */
[----:B------:R-:W-:Y:S01]  /*5f00*/  FADD.FTZ R2, -R177, R21 ;  /* 0x00000015b1027221 */ /* 0x000fe20000010100 */
[----:B------:R-:W-:Y:S01]  /*5f10*/  FMUL.FTZ R21, R195, R5 ;  /* 0x00000005c3157220 */ /* 0x000fe20000410000 */
[----:B------:R-:W-:Y:S01]  /*5f20*/  F2FP.F16.F32.PACK_AB R5, R20, R178 ;  /* 0x000000b21405723e */ /* 0x000fe200000000ff */
[----:B------:R-:W-:Y:S02]  /*5f30*/  FMUL.FTZ R16, R198, R16 ;  /* 0x00000010c6107220 */ /* 0x000fe40000410000 */
[----:B------:R-:W-:Y:S02]  /*5f40*/  FSEL R2, R2, R177, P4 ;  /* 0x000000b102027208 */ /* 0x000fe40002000000 */
[----:B------:R-:W-:Y:S02]  /*5f50*/  FSETP.GE.FTZ.AND P4, PT, R188, RZ, PT ;  /* 0x000000ffbc00720b */ /* 0x000fe40003f96000 */
[----:B------:R-:W-:Y:S01]  /*5f60*/  F2FP.F16.F32.PACK_AB R20, R16, R17 ;  /* 0x000000111014723e */ /* 0x000fe200000000ff */
[----:B------:R-:W-:Y:S05]  /*5f70*/  FMUL.FTZ R2, R193, R2 ;  /* 0x00000002c1027220 */ /* 0x000fea0000410000 */
[----:B------:R-:W-:Y:S02]  /*5f80*/  F2FP.F16.F32.PACK_AB R21, R2, R21 ;  /* 0x000000150215723e */ /* 0x000fe400000000ff */
[----:B------:R-:W-:Y:S01]  /*5f90*/  FSEL R2, R32, R177, P4 ;  /* 0x000000b120027208 */ /* 0x000fe20002000000 */
[----:B------:R-:W-:Y:S01]  /*5fa0*/  @P3 FADD.FTZ R177, -R177, R33 ;  /* 0x00000021b1b13221 */ /* 0x000fe20000010100 */
[----:B------:R-:W-:Y:S01]  /*5fb0*/  FSETP.GE.FTZ.AND P3, PT, R229, RZ, PT ;  /* 0x000000ffe500720b */ /* 0x000fe20003f76000 */
[----:B------:R-:W-:Y:S01]  /*5fc0*/  FADD.FTZ R32, -R176, R7 ;  /* 0x00000007b0207221 */ /* 0x000fe20000010100 */
[----:B------:R-:W-:Y:S01]  /*5fd0*/  FSETP.GE.FTZ.AND P4, PT, R231, RZ, PT ;  /* 0x000000ffe700720b */ /* 0x000fe20003f96000 */
[----:B------:R-:W-:Y:S01]  /*5fe0*/  FMUL.FTZ R188, R188, R2 ;  /* 0x00000002bcbc7220 */ /* 0x000fe20000410000 */
[----:B------:R-:W-:Y:S01]  /*5ff0*/  FSEL R33, R6, R176, P3 ;  /* 0x000000b006217208 */ /* 0x000fe20001800000 */
[----:B-1----:R-:W-:Y:S10]  /*6000*/  BRA.U !UP0, `(.L_x_977) ;  /* 0x0000000108647547 */ /* 0x002ff4000b800000 */
        /* <DEDUP_REMOVED lines=25> */
.L_x_977:
[----:B------:R2:W-:Y:S01]  /*61a0*/  STS [R186+0x1c000], R5 ;  /* 0x01c00005ba007388 */ /* 0x0005e20000000800 */
[-C--:B------:R-:W-:Y:S01]  /*61b0*/  FSEL R2, R32, R176.reuse, P4 ;  /* 0x000000b020027208 */ /* 0x080fe20002000000 */
[----:B------:R-:W-:Y:S01]  /*61c0*/  FADD.FTZ R18, -R176, R18 ;  /* 0x00000012b0127221 */ /* 0x000fe20000010100 */
[----:B------:R-:W-:Y:S01]  /*61d0*/  FSETP.GE.FTZ.AND P4, PT, R221, RZ, PT ;  /* 0x000000ffdd00720b */ /* 0x000fe20003f96000 */
[----:B------:R-:W-:Y:S01]  /*61e0*/  FMUL.FTZ R33, R229, R33 ;  /* 0x00000021e5217220 */ /* 0x000fe20000410000 */
[----:B------:R-:W-:Y:S01]  /*61f0*/  FSETP.GE.FTZ.AND P3, PT, R220, RZ, PT ;  /* 0x000000ffdc00720b */ /* 0x000fe20003f76000 */
[----:B------:R-:W-:Y:S01]  /*6200*/  FADD.FTZ R23, -R176, R23 ;  /* 0x00000017b0177221 */ /* 0x000fe20000010100 */
[----:B------:R-:W-:Y:S01]  /*6210*/  FSEL R18, R18, R176, P4 ;  /* 0x000000b012127208 */ /* 0x000fe20002000000 */
[C---:B------:R-:W-:Y:S01]  /*6220*/  FADD.FTZ R22, -R176.reuse, R22 ;  /* 0x00000016b0167221 */ /* 0x040fe20000010100 */
[----:B------:R-:W-:Y:S01]  /*6230*/  FSETP.GE.FTZ.AND P4, PT, R199, RZ, PT ;  /* 0x000000ffc700720b */ /* 0x000fe20003f96000 */
[----:B------:R-:W-:Y:S01]  /*6240*/  FADD.FTZ R34, -R176, R34 ;  /* 0x00000022b0227221 */ /* 0x000fe20000010100 */
[----:B------:R-:W-:Y:S01]  /*6250*/  FSETP.GE.FTZ.AND P5, PT, R205, RZ, PT ;  /* 0x000000ffcd00720b */ /* 0x000fe20003fb6000 */
[----:B-1----:R-:W-:Y:S01]  /*6260*/  FMUL.FTZ R6, R221, R18 ;  /* 0x00000012dd067220 */ /* 0x002fe20000410000 */
[-C--:B------:R-:W-:Y:S01]  /*6270*/  FSEL R23, R23, R176.reuse, P4 ;  /* 0x000000b017177208 */ /* 0x080fe20002000000 */
[----:B-----5:R-:W-:Y:S01]  /*6280*/  FADD.FTZ R9, -R3, R9 ;  /* 0x0000000903097221 */ /* 0x020fe20000010100 */
[----:B------:R-:W-:Y:S01]  /*6290*/  FSETP.GE.FTZ.AND P4, PT, R191, RZ, PT ;  /* 0x000000ffbf00720b */ /* 0x000fe20003f96000 */
[C---:B------:R-:W-:Y:S01]  /*62a0*/  FADD.FTZ R12, -R3.reuse, R12 ;  /* 0x0000000c030c7221 */ /* 0x040fe20000010100 */
[-C--:B------:R-:W-:Y:S01]  /*62b0*/  FSEL R22, R22, R176.reuse, P5 ;  /* 0x000000b016167208 */ /* 0x080fe20002800000 */
[C---:B------:R-:W-:Y:S01]  /*62c0*/  FADD.FTZ R7, -R3.reuse, R13 ;  /* 0x0000000d03077221 */ /* 0x040fe20000010100 */
[----:B------:R-:W-:Y:S01]  /*62d0*/  FSEL R34, R34, R176, P4 ;  /* 0x000000b022227208 */ /* 0x000fe20002000000 */
[C---:B------:R-:W-:Y:S01]  /*62e0*/  FADD.FTZ R24, -R3.reuse, R24 ;  /* 0x0000001803187221 */ /* 0x040fe20000010100 */
[----:B------:R-:W-:Y:S01]  /*62f0*/  FSETP.GE.FTZ.AND P4, PT, R232, RZ, PT ;  /* 0x000000ffe800720b */ /* 0x000fe20003f96000 */
[----:B------:R-:W-:Y:S01]  /*6300*/  FADD.FTZ R28, -R3, R28 ;  /* 0x0000001c031c7221 */ /* 0x000fe20000010100 */
[----:B------:R-:W-:Y:S01]  /*6310*/  FSETP.GE.FTZ.AND P5, PT, R207, RZ, PT ;  /* 0x000000ffcf00720b */ /* 0x000fe20003fb6000 */
[----:B------:R-:W-:Y:S01]  /*6320*/  FADD.FTZ R11, -R4, R11 ;  /* 0x0000000b040b7221 */ /* 0x000fe20000010100 */
[----:B--2---:R-:W-:Y:S01]  /*6330*/  FMUL.FTZ R5, R231, R2 ;  /* 0x00000002e7057220 */ /* 0x004fe20000410000 */
[----:B------:R-:W-:Y:S01]  /*6340*/  FADD.FTZ R2, -R176, R19 ;  /* 0x00000013b0027221 */ /* 0x000fe20000010100 */
[----:B------:R-:W-:Y:S01]  /*6350*/  FSETP.GE.FTZ.AND P6, PT, R219, RZ, PT ;  /* 0x000000ffdb00720b */ /* 0x000fe20003fd6000 */
[C---:B------:R-:W-:Y:S01]  /*6360*/  FADD.FTZ R14, -R4.reuse, R14 ;  /* 0x0000000e040e7221 */ /* 0x040fe20000010100 */
[----:B------:R-:W-:Y:S01]  /*6370*/  FADD.FTZ R27, -R4, R27 ;  /* 0x0000001b041b7221 */ /* 0x000fe20000010100 */
[----:B------:R-:W-:Y:S01]  /*6380*/  F2FP.F16.F32.PACK_AB R5, R5, R33 ;  /* 0x000000210505723e */ /* 0x000fe200000000ff */
[----:B------:R-:W-:Y:S01]  /*6390*/  FMUL.FTZ R22, R205, R22 ;  /* 0x00000016cd167220 */ /* 0x000fe20000410000 */
[----:B------:R-:W-:Y:S01]  /*63a0*/  FSEL R2, R2, R176, P3 ;  /* 0x000000b002027208 */ /* 0x000fe20001800000 */
[----:B------:R-:W-:Y:S01]  /*63b0*/  FMUL.FTZ R18, R199, R23 ;  /* 0x00000017c7127220 */ /* 0x000fe20000410000 */
[----:B------:R-:W-:Y:S01]  /*63c0*/  FSETP.GE.FTZ.AND P3, PT, R190, RZ, PT ;  /* 0x000000ffbe00720b */ /* 0x000fe20003f76000 */
[----:B------:R1:W-:Y:S01]  /*63d0*/  STS [R186+0x1c400], R5 ;  /* 0x01c40005ba007388 */ /* 0x0003e20000000800 */
[----:B------:R-:W-:Y:S01]  /*63e0*/  FSEL R24, R24, R3, P6 ;  /* 0x0000000318187208 */ /* 0x000fe20003000000 */
[----:B------:R-:W-:Y:S01]  /*63f0*/  FMUL.FTZ R2, R220, R2 ;  /* 0x00000002dc027220 */ /* 0x000fe20000410000 */
[----:B------:R-:W-:Y:S01]  /*6400*/  FSETP.GE.FTZ.AND P6, PT, R223, RZ, PT ;  /* 0x000000ffdf00720b */ /* 0x000fe20003fd6000 */
[----:B------:R-:W-:Y:S01]  /*6410*/  STS [R187+0x1c000], R20 ;  /* 0x01c00014bb007388 */ /* 0x000fe20000000800 */
[----:B------:R-:W-:Y:S01]  /*6420*/  FADD.FTZ R30, -R4, R30 ;  /* 0x0000001e041e7221 */ /* 0x000fe20000010100 */
[----:B------:R-:W-:Y:S01]  /*6430*/  FMUL.FTZ R17, R189, R177 ;  /* 0x000000b1bd117220 */ /* 0x000fe20000410000 */
[----:B------:R-:W-:Y:S01]  /*6440*/  F2FP.F16.F32.PACK_AB R2, R2, R6 ;  /* 0x000000060202723e */ /* 0x000fe200000000ff */
[----:B------:R-:W-:Y:S01]  /*6450*/  FADD.FTZ R6, -R3, R8 ;  /* 0x0000000803067221 */ /* 0x000fe20000010100 */
[----:B------:R-:W-:Y:S01]  /*6460*/  FMUL.FTZ R34, R191, R34 ;  /* 0x00000022bf227220 */ /* 0x000fe20000410000 */
[----:B------:R-:W-:Y:S01]  /*6470*/  F2FP.F16.F32.PACK_AB R18, R18, R22 ;  /* 0x000000161212723e */ /* 0x000fe200000000ff */
[----:B------:R-:W-:Y:S01]  /*6480*/  FMUL.FTZ R24, R219, R24 ;  /* 0x00000018db187220 */ /* 0x000fe20000410000 */
[----:B------:R2:W-:Y:S01]  /*6490*/  STS [R187+0x1c400], R2 ;  /* 0x01c40002bb007388 */ /* 0x0005e20000000800 */
[----:B------:R-:W-:Y:S01]  /*64a0*/  @P3 FADD.FTZ R176, -R176, R35 ;  /* 0x00000023b0b03221 */ /* 0x000fe20000010100 */
[----:B------:R-:W-:Y:S01]  /*64b0*/  FSETP.GE.FTZ.AND P3, PT, R230, RZ, PT ;  /* 0x000000ffe600720b */ /* 0x000fe20003f76000 */
[----:B------:R-:W-:Y:S01]  /*64c0*/  IMAD R219, R239, UR8, RZ ;  /* 0x00000008efdb7c24 */ /* 0x000fe2000f8e02ff */
[-C--:B------:R-:W-:Y:S01]  /*64d0*/  FSEL R6, R6, R3.reuse, P4 ;  /* 0x0000000306067208 */ /* 0x080fe20002000000 */
[----:B------:R-:W-:Y:S01]  /*64e0*/  FMUL.FTZ R16, R190, R176 ;  /* 0x000000b0be107220 */ /* 0x000fe20000410000 */
[----:B------:R-:W-:Y:S02]  /*64f0*/  FSETP.GE.FTZ.AND P4, PT, R225, RZ, PT ;  /* 0x000000ffe100720b */ /* 0x000fe40003f96000 */
[----:B------:R-:W-:Y:S01]  /*6500*/  F2FP.F16.F32.PACK_AB R17, R17, R188 ;  /* 0x000000bc1111723e */ /* 0x000fe200000000ff */
[----:B------:R-:W-:Y:S01]  /*6510*/  FMUL.FTZ R8, R232, R6 ;  /* 0x00000006e8087220 */ /* 0x000fe20000410000 */
[-C--:B------:R-:W-:Y:S02]  /*6520*/  FSEL R7, R7, R3.reuse, P4 ;  /* 0x0000000307077208 */ /* 0x080fe40002000000 */
[----:B------:R-:W-:Y:S02]  /*6530*/  FSETP.GE.FTZ.AND P4, PT, R194, RZ, PT ;  /* 0x000000ffc200720b */ /* 0x000fe40003f96000 */
[----:B-1----:R-:W-:Y:S01]  /*6540*/  FSEL R5, R9, R3, P3 ;  /* 0x0000000309057208 */ /* 0x002fe20001800000 */
[----:B------:R-:W-:Y:S01]  /*6550*/  FMUL.FTZ R7, R225, R7 ;  /* 0x00000007e1077220 */ /* 0x000fe20000410000 */
[----:B------:R-:W-:Y:S02]  /*6560*/  FSETP.GE.FTZ.AND P3, PT, R228, RZ, PT ;  /* 0x000000ffe400720b */ /* 0x000fe40003f76000 */
[----:B------:R-:W-:Y:S01]  /*6570*/  FSEL R28, R28, R3, P4 ;  /* 0x000000031c1c7208 */ /* 0x000fe20002000000 */
[----:B------:R-:W-:Y:S01]  /*6580*/  FMUL.FTZ R6, R230, R5 ;  /* 0x00000005e6067220 */ /* 0x000fe20000410000 */
[----:B------:R-:W-:Y:S02]  /*6590*/  FSEL R5, R12, R3, P3 ;  /* 0x000000030c057208 */ /* 0x000fe40001800000 */
[----:B------:R-:W-:Y:S01]  /*65a0*/  FSETP.GE.FTZ.AND P3, PT, R192, RZ, PT ;  /* 0x000000ffc000720b */ /* 0x000fe20003f76000 */
[----:B------:R-:W-:Y:S01]  /*65b0*/  FMUL.FTZ R28, R194, R28 ;  /* 0x0000001cc21c7220 */ /* 0x000fe20000410000 */
[----:B------:R-:W-:Y:S01]  /*65c0*/  FSETP.GE.FTZ.AND P4, PT, R233, RZ, PT ;  /* 0x000000ffe900720b */ /* 0x000fe20003f96000 */
[----:B--2---:R-:W-:Y:S01]  /*65d0*/  FADD.FTZ R2, -R3, R25 ;  /* 0x0000001903027221 */ /* 0x004fe20000010100 */
[----:B------:R-:W-:Y:S01]  /*65e0*/  FMUL.FTZ R5, R228, R5 ;  /* 0x00000005e4057220 */ /* 0x000fe20000410000 */
[----:B------:R-:W-:Y:S02]  /*65f0*/  F2FP.F16.F32.PACK_AB R16, R16, R34 ;  /* 0x000000221010723e */ /* 0x000fe400000000ff */
[----:B------:R-:W-:Y:S02]  /*6600*/  FSEL R11, R11, R4, P4 ;  /* 0x000000040b0b7208 */ /* 0x000fe40002000000 */
[----:B------:R-:W-:Y:S02]  /*6610*/  FSEL R2, R2, R3, P5 ;  /* 0x0000000302027208 */ /* 0x000fe40002800000 */
[----:B------:R-:W-:Y:S02]  /*6620*/  FSETP.GE.FTZ.AND P5, PT, R234, RZ, PT ;  /* 0x000000ffea00720b */ /* 0x000fe40003fb6000 */
[----:B------:R-:W-:Y:S01]  /*6630*/  @P3 FADD.FTZ R3, -R3, R29 ;  /* 0x0000001d03033221 */ /* 0x000fe20000010100 */
[----:B------:R-:W-:Y:S01]  /*6640*/  FMUL.FTZ R9, R207, R2 ;  /* 0x00000002cf097220 */ /* 0x000fe20000410000 */
[----:B------:R-:W-:Y:S01]  /*6650*/  F2FP.F16.F32.PACK_AB R2, R6, R8 ;  /* 0x000000080602723e */ /* 0x000fe200000000ff */
[----:B------:R-:W-:Y:S02]  /*6660*/  IMAD.SHL.U32 R207, R217, 0x20, RZ ;  /* 0x00000020d9cf7824 */ /* 0x000fe400078e00ff */
[----:B------:R-:W-:Y:S01]  /*6670*/  FMUL.FTZ R8, R192, R3 ;  /* 0x00000003c0087220 */ /* 0x000fe20000410000 */
[----:B------:R-:W-:Y:S01]  /*6680*/  FADD.FTZ R3, -R4, R10 ;  /* 0x0000000a04037221 */ /* 0x000fe20000010100 */
[----:B------:R-:W-:Y:S01]  /*6690*/  FSETP.GE.FTZ.AND P3, PT, R227, RZ, PT ;  /* 0x000000ffe300720b */ /* 0x000fe20003f76000 */
[----:B------:R1:W-:Y:S01]  /*66a0*/  STS [R186+0x1d000], R2 ;  /* 0x01d00002ba007388 */ /* 0x0003e20000000800 */
[----:B------:R-:W-:Y:S01]  /*66b0*/  FSETP.GE.FTZ.AND P4, PT, R226, RZ, PT ;  /* 0x000000ffe200720b */ /* 0x000fe20003f96000 */
[----:B------:R-:W-:Y:S01]  /*66c0*/  IMAD.MOV.U32 R10, RZ, RZ, 0x10 ;  /* 0x00000010ff0a7424 */ /* 0x000fe200078e00ff */
[-C--:B------:R-:W-:Y:S02]  /*66d0*/  FSEL R3, R3, R4.reuse, P5 ;  /* 0x0000000403037208 */ /* 0x080fe40002800000 */
[----:B------:R-:W-:Y:S01]  /*66e0*/  F2FP.F16.F32.PACK_AB R7, R7, R5 ;  /* 0x000000050707723e */ /* 0x000fe200000000ff */
[----:B------:R-:W-:Y:S01]  /*66f0*/  FMUL.FTZ R5, R233, R11 ;  /* 0x0000000be9057220 */ /* 0x000fe20000410000 */
[----:B------:R-:W-:Y:S01]  /*6700*/  FSEL R14, R14, R4, P3 ;  /* 0x000000040e0e7208 */ /* 0x000fe20001800000 */
[----:B------:R-:W-:Y:S01]  /*6710*/  FMUL.FTZ R6, R234, R3 ;  /* 0x00000003ea067220 */ /* 0x000fe20000410000 */
[----:B------:R-:W-:Y:S01]  /*6720*/  FSETP.GE.FTZ.AND P3, PT, R196, RZ, PT ;  /* 0x000000ffc400720b */ /* 0x000fe20003f76000 */
[----:B------:R-:W-:Y:S01]  /*6730*/  FADD.FTZ R3, -R4, R26 ;  /* 0x0000001a04037221 */ /* 0x000fe20000010100 */
[----:B------:R-:W-:Y:S01]  /*6740*/  FSETP.GE.FTZ.AND P5, PT, R222, RZ, PT ;  /* 0x000000ffde00720b */ /* 0x000fe20003fb6000 */
[----:B------:R-:W-:Y:S01]  /*6750*/  FMUL.FTZ R14, R227, R14 ;  /* 0x0000000ee30e7220 */ /* 0x000fe20000410000 */
[----:B------:R-:W-:Y:S02]  /*6760*/  F2FP.F16.F32.PACK_AB R5, R5, R6 ;  /* 0x000000060505723e */ /* 0x000fe400000000ff */
[-C--:B------:R-:W-:Y:S02]  /*6770*/  FSEL R3, R3, R4.reuse, P6 ;  /* 0x0000000403037208 */ /* 0x080fe40003000000 */
[----:B------:R-:W-:Y:S01]  /*6780*/  FSEL R27, R27, R4, P5 ;  /* 0x000000041b1b7208 */ /* 0x000fe20002800000 */
[----:B------:R2:W-:Y:S01]  /*6790*/  STS [R186+0x1d400], R5 ;  /* 0x01d40005ba007388 */ /* 0x0005e20000000800 */
[----:B------:R-:W-:Y:S01]  /*67a0*/  F2FP.F16.F32.PACK_AB R9, R9, R24 ;  /* 0x000000180909723e */ /* 0x000fe200000000ff */
[----:B------:R-:W-:Y:S01]  /*67b0*/  FMUL.FTZ R3, R223, R3 ;  /* 0x00000003df037220 */ /* 0x000fe20000410000 */
[----:B------:R-:W-:Y:S01]  /*67c0*/  F2FP.F16.F32.PACK_AB R8, R8, R28 ;  /* 0x0000001c0808723e */ /* 0x000fe200000000ff */
[----:B------:R-:W-:Y:S01]  /*67d0*/  STS [R187+0x1d000], R7 ;  /* 0x01d00007bb007388 */ /* 0x000fe20000000800 */
[----:B------:R-:W-:Y:S01]  /*67e0*/  FMUL.FTZ R27, R222, R27 ;  /* 0x0000001bde1b7220 */ /* 0x000fe20000410000 */
[----:B------:R-:W-:Y:S01]  /*67f0*/  SHF.R.U32.HI R205, RZ, 0x1, R217 ;  /* 0x00000001ffcd7819 */ /* 0x000fe200000116d9 */
[----:B-1----:R-:W-:Y:S01]  /*6800*/  FADD.FTZ R2, -R4, R15 ;  /* 0x0000000f04027221 */ /* 0x002fe20000010100 */
[--C-:B------:R-:W-:Y:S04]  /*6810*/  LOP3.LUT R180, R0, 0x200, R184.reuse, 0xf8, !PT ;  /* 0x0000020000b47812 */ /* 0x100fe800078ef8b8 */
[----:B------:R-:W-:Y:S02]  /*6820*/  FSEL R2, R2, R4, P4 ;  /* 0x0000000402027208 */ /* 0x000fe40002000000 */
[C---:B------:R-:W-:Y:S02]  /*6830*/  FSETP.GE.FTZ.AND P4, PT, R197.reuse, RZ, PT ;  /* 0x000000ffc500720b */ /* 0x040fe40003f96000 */
[----:B------:R-:W-:Y:S01]  /*6840*/  LEA R180, R180, UR4, 0x1 ;  /* 0x00000004b4b47c11 */ /* 0x000fe2000f8e08ff */
[----:B------:R-:W-:Y:S01]  /*6850*/  FMUL.FTZ R2, R226, R2 ;  /* 0x00000002e2027220 */ /* 0x000fe20000410000 */
[----:B------:R-:W-:Y:S01]  /*6860*/  FSEL R30, R30, R4, P4 ;  /* 0x000000041e1e7208 */ /* 0x000fe20002000000 */
[----:B------:R-:W-:Y:S02]  /*6870*/  @P3 FADD.FTZ R4, -R4, R31 ;  /* 0x0000001f04043221 */ /* 0x000fe40000010100 */
[----:B------:R-:W-:Y:S01]  /*6880*/  VIADD R0, R180, 0x8040 ;  /* 0x00008040b4007836 */ /* 0x000fe20000000000 */
[----:B------:R-:W-:Y:S01]  /*6890*/  F2FP.F16.F32.PACK_AB R2, R2, R14 ;  /* 0x0000000e0202723e */ /* 0x000fe200000000ff */
[----:B------:R-:W-:Y:S01]  /*68a0*/  FMUL.FTZ R30, R197, R30 ;  /* 0x0000001ec51e7220 */ /* 0x000fe20000410000 */
[----:B------:R-:W-:Y:S01]  /*68b0*/  FMUL.FTZ R6, R196, R4 ;  /* 0x00000004c4067220 */ /* 0x000fe20000410000 */
[----:B--2---:R-:W-:Y:S02]  /*68c0*/  SEL R5, R10, 0xfffffff0, !P0 ;  /* 0xfffffff00a057807 */ /* 0x004fe40004000000 */
[----:B------:R1:W-:Y:S01]  /*68d0*/  STS [R187+0x1d400], R2 ;  /* 0x01d40002bb007388 */ /* 0x0003e20000000800 */
[----:B------:R-:W-:Y:S02]  /*68e0*/  F2FP.F16.F32.PACK_AB R4, R27, R3 ;  /* 0x000000031b04723e */ /* 0x000fe400000000ff */
[----:B------:R-:W-:Y:S01]  /*68f0*/  F2FP.F16.F32.PACK_AB R6, R6, R30 ;  /* 0x0000001e0606723e */ /* 0x000fe200000000ff */
[----:B------:R-:W-:Y:S01]  /*6900*/  STS [R185+-0x4000], R21 ;  /* 0xffc00015b9007388 */ /* 0x000fe20000000800 */
[----:B------:R-:W-:Y:S03]  /*6910*/  LOP3.LUT R3, R205, 0x30, RZ, 0xc0, !PT ;  /* 0x00000030cd037812 */ /* 0x000fe600078ec0ff */
[----:B------:R-:W-:Y:S01]  /*6920*/  STS [R185+-0x3c00], R18 ;  /* 0xffc40012b9007388 */ /* 0x000fe20000000800 */
[----:B------:R-:W-:Y:S04]  /*6930*/  LOP3.LUT R3, R3, 0x8, R217, 0xf8, !PT ;  /* 0x0000000803037812 */ /* 0x000fe800078ef8d9 */
[----:B------:R-:W-:Y:S04]  /*6940*/  LOP3.LUT R3, R3, 0x1c0, R184, 0xf8, !PT ;  /* 0x000001c003037812 */ /* 0x000fe800078ef8b8 */
[----:B------:R-:W-:Y:S04]  /*6950*/  LOP3.LUT R3, R3, 0x38, R216, 0x78, !PT ;  /* 0x0000003803037812 */ /* 0x000fe800078e78d8 */
[----:B------:R-:W-:Y:S01]  /*6960*/  LOP3.LUT R3, R3, 0x200, R207, 0xf8, !PT ;  /* 0x0000020003037812 */ /* 0x000fe200078ef8cf */
[----:B-1----:R-:W-:Y:S03]  /*6970*/  IMAD.IADD R2, R5, 0x1, R185 ;  /* 0x0000000105027824 */ /* 0x002fe600078e02b9 */
[----:B------:R-:W-:Y:S02]  /*6980*/  LEA R3, R3, UR4, 0x1 ;  /* 0x0000000403037c11 */ /* 0x000fe4000f8e08ff */
[----:B------:R-:W-:Y:S04]  /*6990*/  STS [R2+-0x4000], R17 ;  /* 0xffc0001102007388 */ /* 0x000fe80000000800 */
[----:B------:R-:W-:Y:S04]  /*69a0*/  STS [R2+-0x3c00], R16 ;  /* 0xffc4001002007388 */ /* 0x000fe80000000800 */
[----:B------:R-:W-:Y:S04]  /*69b0*/  STS [R185+-0x3000], R9 ;  /* 0xffd00009b9007388 */ /* 0x000fe80000000800 */
[----:B------:R-:W-:Y:S04]  /*69c0*/  STS [R185+-0x2c00], R4 ;  /* 0xffd40004b9007388 */ /* 0x000fe80000000800 */
[----:B------:R-:W-:Y:S04]  /*69d0*/  STS [R2+-0x3000], R8 ;  /* 0xffd0000802007388 */ /* 0x000fe80000000800 */
[----:B------:R1:W-:Y:S01]  /*69e0*/  STS [R2+-0x2c00], R6 ;  /* 0xffd4000602007388 */ /* 0x0003e20000000800 */
[----:B------:R-:W-:Y:S01]  /*69f0*/  BAR.SYNC.DEFER_BLOCKING 0x0 ;  /* 0x0000000000007b1d */ /* 0x000fe20000010000 */
[----:B-1----:R-:W-:Y:S05]  /*6a00*/  VIADD R2, R180, 0x8000 ;  /* 0x00008000b4027836 */ /* 0x002fea0000000000 */
[----:B------:R-:W-:Y:S01]  /*6a10*/  LDSM.16.MT88.4 R4, [R3+0x20000] ;  /* 0x020000000304783b */ /* 0x000fe20000004200 */
[----:B------:R-:W-:Y:S07]  /*6a20*/  @P0 VIADD R0, R2, 0xffffffc0 ;  /* 0xffffffc002000836 */ /* 0x000fee0000000000 */
        /* <DEDUP_REMOVED lines=119> */
.L_x_978:
        /* <DEDUP_REMOVED lines=13> */
[----:B------:R-:W-:Y:S01]  /*7270*/  VIADD R235, R235, 0xffffffc0 ;  /* 0xffffffc0ebeb7836 */ /* 0x000fe20000000000 */
[----:B------:R-:W-:Y:S01]  /*7280*/  LEA R0, R0, UR4, 0x1 ;  /* 0x0000000400007c11 */ /* 0x000fe2000f8e08ff */
[----:B------:R-:W-:Y:S01]  /*7290*/  @P0 VIADD R2, R184, 0xffffffc0 ;  /* 0xffffffc0b8020836 */ /* 0x000fe20000000000 */
[----:B------:R-:W-:Y:S01]  /*72a0*/  LDSM.16.M88.4 R176, [R202+0x1d000] ;  /* 0x01d00000cab0783b */ /* 0x000fe20000000200 */
[----:B------:R-:W-:Y:S01]  /*72b0*/  @P5 LOP3.LUT R205, R205, 0x10, RZ, 0xc0, !PT ;  /* 0x00000010cdcd5812 */ /* 0x000fe200078ec0ff */
[----:B------:R-:W-:Y:S01]  /*72c0*/  VIADD R241, R241, 0xfffffffc ;  /* 0xfffffffcf1f17836 */ /* 0x000fe20000000000 */
[----:B------:R-:W-:Y:S01]  /*72d0*/  @UP0 UIADD3.X UR59, UPT, UPT, UR55, -0x1, URZ, UP1, !UPT ;  /* 0xffffffff373b0890 */ /* 0x000fe20008ffe4ff */
[----:B------:R-:W-:Y:S01]  /*72e0*/  IMAD.IADD R201, R203, 0x1, R2 ;  /* 0x00000001cbc97824 */ /* 0x000fe200078e0202 */
[----:B------:R-:W1:Y:S01]  /*72f0*/  LDSM.16.MT88.4 R16, [R0+0xc000] ;  /* 0x00c000000010783b */ /* 0x000e620000004200 */
[----:B------:R-:W-:Y:S02]  /*7300*/  @UP0 UIADD3 UR16, UP1, UPT, UR16, -0x100, URZ ;  /* 0xffffff0010100890 */ /* 0x000fe4000ff3e0ff */
[----:B------:R-:W-:Y:S02]  /*7310*/  ULOP3.LUT UR5, UR43, 0x1, URZ, 0xc0, !UPT ;  /* 0x000000012b057892 */ /* 0x000fe4000f8ec0ff */
[----:B------:R-:W2:Y:S01]  /*7320*/  LDSM.16.MT88.4 R164, [R0+0x10000] ;  /* 0x0100000000a4783b */ /* 0x000ea20000004200 */
[----:B------:R-:W-:Y:S02]  /*7330*/  @UP0 UIADD3.X UR17, UPT, UPT, UR17, -0x1, URZ, UP1, !UPT ;  /* 0xffffffff11110890 */ /* 0x000fe40008ffe4ff */
[----:B------:R-:W-:Y:S02]  /*7340*/  UISETP.NE.U32.AND UP1, UPT, UR5, 0x1, UPT ;  /* 0x000000010500788c */ /* 0x000fe4000bf25070 */
[----:B------:R-:W3:Y:S04]  /*7350*/  LDSM.16.MT88.4 R172, [R0+0xc800] ;  /* 0x00c8000000ac783b */ /* 0x000ee80000004200 */
[----:B------:R-:W-:Y:S01]  /*7360*/  PLOP3.LUT P4, PT, PT, PT, UP1, 0x80, 0x8 ;  /* 0x000000000008781c */ /* 0x000fe20003f8f018 */
[----:B------:R-:W4:Y:S05]  /*7370*/  LDSM.16.MT88.4 R180, [R0+0x10800] ;  /* 0x0108000000b4783b */ /* 0x000f2a0000004200 */
[----:B------:R-:W-:Y:S05]  /*7380*/  LDSM.16.M88.4 R184, [R2+0x14000] ;  /* 0x0140000002b8783b */ /* 0x000fea0000000200 */
[----:B------:R-:W4:Y:S05]  /*7390*/  LDSM.16.MT88.4 R188, [R0+0xd000] ;  /* 0x00d0000000bc783b */ /* 0x000f2a0000004200 */
[----:B------:R-:W4:Y:S05]  /*73a0*/  LDSM.16.M88.4 R192, [R2+0x15000] ;  /* 0x0150000002c0783b */ /* 0x000f2a0000000200 */
[----:B------:R-:W-:Y:S01]  /*73b0*/  LDSM.16.M88.4 R196, [R201+0x15000] ;  /* 0x01500000c9c4783b */ /* 0x000fe20000000200 */
[-C--:B-1----:R-:W-:Y:S08]  /*73c0*/  HMMA.16816.F32 R4, R32, R16.reuse, RZ ;  /* 0x000000102004723c */ /* 0x082ff000000018ff */
[C---:B------:R-:W-:Y:S08]  /*73d0*/  HMMA.16816.F32 R8, R28.reuse, R16, RZ ;  /* 0x000000101c08723c */ /* 0x040ff000000018ff */
[-C--:B------:R-:W-:Y:S08]  /*73e0*/  HMMA.16816.F32 R12, R28, R18.reuse, RZ ;  /* 0x000000121c0c723c */ /* 0x080ff000000018ff */
[C---:B------:R-:W-:Y:S08]  /*73f0*/  HMMA.16816.F32 R16, R32.reuse, R18, RZ ;  /* 0x000000122010723c */ /* 0x040ff000000018ff */
[-C--:B--2---:R-:W-:Y:S08]  /*7400*/  HMMA.16816.F32 R20, R32, R164.reuse, RZ ;  /* 0x000000a42014723c */ /* 0x084ff000000018ff */
[C---:B------:R-:W-:Y:S08]  /*7410*/  HMMA.16816.F32 R24, R28.reuse, R164, RZ ;  /* 0x000000a41c18723c */ /* 0x040ff000000018ff */
[-C--:B------:R-:W-:Y:S08]  /*7420*/  HMMA.16816.F32 R28, R28, R166.reuse, RZ ;  /* 0x000000a61c1c723c */ /* 0x080ff000000018ff */
[----:B------:R-:W-:Y:S01]  /*7430*/  HMMA.16816.F32 R32, R32, R166, RZ ;  /* 0x000000a62020723c */ /* 0x000fe200000018ff */
[----:B------:R-:W1:Y:S07]  /*7440*/  LDSM.16.MT88.4 R164, [R0+0x11000] ;  /* 0x0110000000a4783b */ /* 0x000e6e0000004200 */
        /* <DEDUP_REMOVED lines=12> */
[-C--:B------:R-:W-:Y:S08]  /*7510*/  HMMA.16816.F32 R4, R184, R188.reuse, R4 ;  /* 0x000000bcb804723c */ /* 0x080ff00000001804 */
[C---:B------:R-:W-:Y:S08]  /*7520*/  HMMA.16816.F32 R8, R192.reuse, R188, R8 ;  /* 0x000000bcc008723c */ /* 0x040ff00000001808 */
[-C--:B------:R-:W-:Y:S08]  /*7530*/  HMMA.16816.F32 R12, R192, R190.reuse, R12 ;  /* 0x000000bec00c723c */ /* 0x080ff0000000180c */
[C---:B------:R-:W-:Y:S01]  /*7540*/  HMMA.16816.F32 R16, R184.reuse, R190, R16 ;  /* 0x000000beb810723c */ /* 0x040fe20000001810 */
[----:B------:R-:W4:Y:S07]  /*7550*/  LDSM.16.MT88.4 R188, [R0+0xe000] ;  /* 0x00e0000000bc783b */ /* 0x000f2e0000004200 */
[-C--:B-1----:R-:W-:Y:S08]  /*7560*/  HMMA.16816.F32 R20, R184, R164.reuse, R20 ;  /* 0x000000a4b814723c */ /* 0x082ff00000001814 */
[C---:B------:R-:W-:Y:S08]  /*7570*/  HMMA.16816.F32 R24, R192.reuse, R164, R24 ;  /* 0x000000a4c018723c */ /* 0x040ff00000001818 */
[-C--:B------:R-:W-:Y:S01]  /*7580*/  HMMA.16816.F32 R28, R192, R166.reuse, R28 ;  /* 0x000000a6c01c723c */ /* 0x080fe2000000181c */
[----:B------:R-:W1:Y:S07]  /*7590*/  LDSM.16.M88.4 R192, [R200+0x1f000] ;  /* 0x01f00000c8c0783b */ /* 0x000e6e0000000200 */
[----:B------:R-:W-:Y:S01]  /*75a0*/  HMMA.16816.F32 R32, R184, R166, R32 ;  /* 0x000000a6b820723c */ /* 0x000fe20000001820 */
[----:B------:R-:W1:Y:S05]  /*75b0*/  LDSM.16.MT88.4 R164, [R0+0x12000] ;  /* 0x0120000000a4783b */ /* 0x000e6a0000004200 */
[----:B------:R-:W-:Y:S02]  /*75c0*/  LDSM.16.MT88.4 R184, [R0+0xe800] ;  /* 0x00e8000000b8783b */ /* 0x000fe40000004200 */
[-C--:B--2---:R-:W-:Y:S08]  /*75d0*/  HMMA.16816.F32 R4, R172, R176.reuse, R4 ;  /* 0x000000b0ac04723c */ /* 0x084ff00000001804 */
[C---:B------:R-:W-:Y:S08]  /*75e0*/  HMMA.16816.F32 R8, R196.reuse, R176, R8 ;  /* 0x000000b0c408723c */ /* 0x040ff00000001808 */
[-C--:B------:R-:W-:Y:S08]  /*75f0*/  HMMA.16816.F32 R12, R196, R178.reuse, R12 ;  /* 0x000000b2c40c723c */ /* 0x080ff0000000180c */
[C---:B------:R-:W-:Y:S01]  /*7600*/  HMMA.16816.F32 R16, R172.reuse, R178, R16 ;  /* 0x000000b2ac10723c */ /* 0x040fe20000001810 */
[----:B------:R-:W2:Y:S07]  /*7610*/  LDSM.16.M88.4 R176, [R202+0x1e000] ;  /* 0x01e00000cab0783b */ /* 0x000eae0000000200 */
[-C--:B---3--:R-:W-:Y:S08]  /*7620*/  HMMA.16816.F32 R20, R172, R168.reuse, R20 ;  /* 0x000000a8ac14723c */ /* 0x088ff00000001814 */
[C---:B------:R-:W-:Y:S08]  /*7630*/  HMMA.16816.F32 R24, R196.reuse, R168, R24 ;  /* 0x000000a8c418723c */ /* 0x040ff00000001818 */
[-C--:B------:R-:W-:Y:S01]  /*7640*/  HMMA.16816.F32 R28, R196, R170.reuse, R28 ;  /* 0x000000aac41c723c */ /* 0x080fe2000000181c */
[----:B------:R-:W3:Y:S07]  /*7650*/  LDSM.16.M88.4 R196, [R202+0x1f000] ;  /* 0x01f00000cac4783b */ /* 0x000eee0000000200 */
[----:B------:R-:W-:Y:S01]  /*7660*/  HMMA.16816.F32 R32, R172, R170, R32 ;  /* 0x000000aaac20723c */ /* 0x000fe20000001820 */
[----:B------:R-:W3:Y:S05]  /*7670*/  LDSM.16.MT88.4 R168, [R0+0x12800] ;  /* 0x0128000000a8783b */ /* 0x000eea0000004200 */
[----:B------:R-:W-:Y:S02]  /*7680*/  LDSM.16.MT88.4 R172, [R0+0xf000] ;  /* 0x00f0000000ac783b */ /* 0x000fe40000004200 */
[-C--:B----4-:R-:W-:Y:S08]  /*7690*/  HMMA.16816.F32 R4, R180, R188.reuse, R4 ;  /* 0x000000bcb404723c */ /* 0x090ff00000001804 */
[C---:B-1----:R-:W-:Y:S08]  /*76a0*/  HMMA.16816.F32 R8, R192.reuse, R188, R8 ;  /* 0x000000bcc008723c */ /* 0x042ff00000001808 */
[-C--:B------:R-:W-:Y:S08]  /*76b0*/  HMMA.16816.F32 R12, R192, R190.reuse, R12 ;  /* 0x000000bec00c723c */ /* 0x080ff0000000180c */
[C---:B------:R-:W-:Y:S08]  /*76c0*/  HMMA.16816.F32 R16, R180.reuse, R190, R16 ;  /* 0x000000beb410723c */ /* 0x040ff00000001810 */
[-C--:B------:R-:W-:Y:S08]  /*76d0*/  HMMA.16816.F32 R20, R180, R164.reuse, R20 ;  /* 0x000000a4b414723c */ /* 0x080ff00000001814 */
[C---:B------:R-:W-:Y:S08]  /*76e0*/  HMMA.16816.F32 R24, R192.reuse, R164, R24 ;  /* 0x000000a4c018723c */ /* 0x040ff00000001818 */
[-C--:B------:R-:W-:Y:S08]  /*76f0*/  HMMA.16816.F32 R28, R192, R166.reuse, R28 ;  /* 0x000000a6c01c723c */ /* 0x080ff0000000181c */
[----:B------:R-:W-:Y:S01]  /*7700*/  HMMA.16816.F32 R32, R180, R166, R32 ;  /* 0x000000a6b420723c */ /* 0x000fe20000001820 */
[----:B------:R-:W1:Y:S05]  /*7710*/  LDSM.16.M88.4 R164, [R2+0x16000] ;  /* 0x0160000002a4783b */ /* 0x000e6a0000000200 */
[----:B------:R4:W1:Y:S02]  /*7720*/  LDSM.16.M88.4 R180, [R2+0x17000] ;  /* 0x0170000002b4783b */ /* 0x0008640000000200 */
[-C--:B--2---:R-:W-:Y:S08]  /*7730*/  HMMA.16816.F32 R4, R176, R184.reuse, R4 ;  /* 0x000000b8b004723c */ /* 0x084ff00000001804 */
[C---:B---3--:R-:W-:Y:S08]  /*7740*/  HMMA.16816.F32 R8, R196.reuse, R184, R8 ;  /* 0x000000b8c408723c */ /* 0x048ff00000001808 */
[-C--:B------:R-:W-:Y:S01]  /*7750*/  HMMA.16816.F32 R12, R196, R186.reuse, R12 ;  /* 0x000000bac40c723c */ /* 0x080fe2000000180c */
[----:B----4-:R-:W-:Y:S07]  /*7760*/  IMAD.U32 R2, RZ, RZ, UR53 ;  /* 0x00000035ff027e24 */ /* 0x010fee000f8e00ff */
[C---:B------:R-:W-:Y:S01]  /*7770*/  HMMA.16816.F32 R16, R176.reuse, R186, R16 ;  /* 0x000000bab010723c */ /* 0x040fe20000001810 */
[----:B------:R-:W2:Y:S03]  /*7780*/  LDSM.16.MT88.4 R184, [R0+0x13000] ;  /* 0x0130000000b8783b */ /* 0x000ea60000004200 */
[----:B------:R-:W-:Y:S02]  /*7790*/  LEA.HI.X.SX32 R225, R2, R237, 0x2, P3 ;  /* 0x000000ed02e17211 */ /* 0x000fe400018f16ff */
[C---:B------:R-:W-:Y:S02]  /*77a0*/  LEA R222, P3, R219.reuse, R224, 0x5 ;  /* 0x000000e0dbde7211 */ /* 0x040fe400078628ff */
[-C--:B------:R-:W-:Y:S03]  /*77b0*/  HMMA.16816.F32 R20, R176, R168.reuse, R20 ;  /* 0x000000a8b014723c */ /* 0x080fe60000001814 */
[C---:B------:R-:W-:Y:S02]  /*77c0*/  LEA.HI.X.SX32 R223, R219.reuse, R225, 0x5, P3 ;  /* 0x000000e1dbdf7211 */ /* 0x040fe400018f2eff */
[C---:B------:R-:W-:Y:S03]  /*77d0*/  LEA R220, P3, R219.reuse, R222, 0x5 ;  /* 0x000000dedbdc7211 */ /* 0x040fe600078628ff */
[C---:B------:R-:W-:Y:S04]  /*77e0*/  HMMA.16816.F32 R24, R196.reuse, R168, R24 ;  /* 0x000000a8c418723c */ /* 0x040fe80000001818 */
[C---:B------:R-:W-:Y:S04]  /*77f0*/  LEA.HI.X.SX32 R221, R219.reuse, R223, 0x5, P3 ;  /* 0x000000dfdbdd7211 */ /* 0x040fe800018f2eff */
        /* <DEDUP_REMOVED lines=15> */
[C---:B------:R-:W-:Y:S01]  /*78f0*/  HMMA.16816.F32 R16, R164.reuse, R174, R16 ;  /* 0x000000aea410723c */ /* 0x040fe20000001810 */
[----:B------:R-:W1:Y:S03]  /*7900*/  LDSM.16.MT88.4 R172, [R0+0xf800] ;  /* 0x00f8000000ac783b */ /* 0x000e660000004200 */
[C---:B------:R-:W-:Y:S04]  /*7910*/  IMAD.WIDE R230, R219.reuse, -0xc0, R226 ;  /* 0xffffff40dbe67825 */ /* 0x040fe800078e02e2 */
[-C--:B--2---:R-:W-:Y:S03]  /*7920*/  HMMA.16816.F32 R20, R164, R184.reuse, R20 ;  /* 0x000000b8a414723c */ /* 0x084fe60000001814 */
[C---:B------:R-:W-:Y:S04]  /*7930*/  LEA R190, P3, R219.reuse, R230, 0x5 ;  /* 0x000000e6dbbe7211 */ /* 0x040fe800078628ff */
[C---:B------:R-:W-:Y:S01]  /*7940*/  LEA.HI.X.SX32 R191, R219.reuse, R231, 0x5, P3 ;  /* 0x000000e7dbbf7211 */ /* 0x040fe200018f2eff */
        /* <DEDUP_REMOVED lines=22> */
[C---:B------:R-:W-:Y:S04]  /*7ab0*/  IMAD.WIDE R228, R219.reuse, -0xc0, R194 ;  /* 0xffffff40dbe47825 */ /* 0x040fe800078e02c2 */
[----:B------:R-:W-:Y:S01]  /*7ac0*/  @P0 VIADD R0, R208, 0xffffffc0 ;  /* 0xffffffc0d0000836 */ /* 0x000fe20000000000 */
[C---:B------:R-:W-:Y:S04]  /*7ad0*/  HMMA.16816.F32 R24, R176.reuse, R164, R24 ;  /* 0x000000a4b018723c */ /* 0x040fe80000001818 */
[----:B------:R-:W-:Y:S01]  /*7ae0*/  @P5 IMAD.WIDE.U32 R164, R240, R232, UR54 ;  /* 0x00000036f0a45e25 */ /* 0x000fe2000f8e00e8 */
[----:B------:R-:W-:Y:S01]  /*7af0*/  @UP0 UMOV UR54, UR60 ;  /* 0x0000003c00360c82 */ /* 0x000fe20008000000 */
[----:B------:R-:W-:Y:S01]  /*7b00*/  @UP0 UMOV UR55, UR59 ;  /* 0x0000003b00370c82 */ /* 0x000fe20008000000 */
[----:B------:R-:W-:Y:S01]  /*7b10*/  UISETP.GT.AND UP0, UPT, UR43, UR49, UPT ;  /* 0x000000312b00728c */ /* 0x000fe2000bf04270 */
[-C--:B------:R-:W-:Y:S01]  /*7b20*/  HMMA.16816.F32 R28, R176, R166.reuse, R28 ;  /* 0x000000a6b01c723c */ /* 0x080fe2000000181c */
[----:B------:R-:W5:Y:S02]  /*7b30*/  @P5 LDG.E R251, desc[UR34][R164.64+-0x100] ;  /* 0xffff0022a4fb5981 */ /* 0x000f64000c1e1900 */
[C---:B------:R-:W-:Y:S03]  /*7b40*/  LEA R178, P3, R219.reuse, R228, 0x5 ;  /* 0x000000e4dbb27211 */ /* 0x040fe600078628ff */
[----:B------:R-:W5:Y:S01]  /*7b50*/  @P5 LDG.E R250, desc[UR34][R164.64+-0xe0] ;  /* 0xffff2022a4fa5981 */ /* 0x000f62000c1e1900 */
[C---:B------:R-:W-:Y:S01]  /*7b60*/  LEA.HI.X.SX32 R179, R219.reuse, R229, 0x5, P3 ;  /* 0x000000e5dbb37211 */ /* 0x040fe200018f2eff */
        /* <DEDUP_REMOVED lines=152> */
[C---:B------:R-:W-:Y:S02]  /*84f0*/  SHF.L.U32 R202, R217.reuse, 0x1, RZ ;  /* 0x00000001d9ca7819 */ /* 0x040fe400000006ff */
[C---:B------:R-:W-:Y:S01]  /*8500*/  LOP3.LUT P1, RZ, R217.reuse, 0x10, RZ, 0xc0, !PT ;  /* 0x00000010d9ff7812 */ /* 0x040fe2000782c0ff */
[----:B------:R-:W2:Y:S01]  /*8510*/  LDCU UR5, c[0x0][0x500] ;  /* 0x0000a000ff0577ac */ /* 0x000ea20008000800 */
[----:B------:R-:W-:Y:S01]  /*8520*/  LOP3.LUT P0, RZ, R217, 0x8, RZ, 0xc0, !PT ;  /* 0x00000008d9ff7812 */ /* 0x000fe2000780c0ff */
[----:B------:R-:W-:Y:S01]  /*8530*/  UISETP.NE.AND UP0, UPT, UR40, -0x1, UPT ;  /* 0xffffffff2800788c */ /* 0x000fe2000bf05270 */
[----:B------:R-:W-:Y:S01]  /*8540*/  UMOV UR24, UR18 ;  /* 0x0000001200187c82 */ /* 0x000fe20008000000 */
[----:B------:R-:W-:Y:S01]  /*8550*/  UISETP.NE.AND UP1, UPT, UR40, -0x1, UPT ;  /* 0xffffffff2800788c */ /* 0x000fe2000bf25270 */
[----:B-1----:R-:W-:Y:S01]  /*8560*/  FMUL.FTZ R0, R60, UR8 ;  /* 0x000000083c007c20 */ /* 0x002fe20008410000 */
        /* <DEDUP_REMOVED lines=10> */
[----:B------:R-:W-:Y:S01]  /*8610*/  FMUL.FTZ R169, R42, UR8 ;  /* 0x000000082aa97c20 */ /* 0x000fe20008410000 */
[----:B------:R-:W-:Y:S01]  /*8620*/  LOP3.LUT R2, R207, 0xc00, RZ, 0xc0, !PT ;  /* 0x00000c00cf027812 */ /* 0x000fe200078ec0ff */
[----:B------:R-:W-:Y:S01]  /*8630*/  FMUL.FTZ R36, R37, UR8 ;  /* 0x0000000825247c20 */ /* 0x000fe20008410000 */
[----:B------:R-:W-:Y:S01]  /*8640*/  LOP3.LUT R0, R0, 0x1c0, RZ, 0xc0, !PT ;  /* 0x000001c000007812 */ /* 0x000fe200078ec0ff */
[----:B------:R-:W-:Y:S01]  /*8650*/  FMUL.FTZ R171, R38, UR8 ;  /* 0x0000000826ab7c20 */ /* 0x000fe20008410000 */
[--C-:B------:R-:W-:Y:S01]  /*8660*/  LOP3.LUT R2, R2, 0x6, R202.reuse, 0xf8, !PT ;  /* 0x0000000602027812 */ /* 0x100fe200078ef8ca */
[----:B------:R-:W-:Y:S01]  /*8670*/  FMUL.FTZ R3, R56, UR8 ;  /* 0x0000000838037c20 */ /* 0x000fe20008410000 */
[----:B------:R-:W-:Y:S01]  /*8680*/  LOP3.LUT R0, R0, 0x38, R202, 0xf8, !PT ;  /* 0x0000003800007812 */ /* 0x000fe200078ef8ca */
[----:B------:R-:W-:Y:S01]  /*8690*/  FMUL.FTZ R26, R57, UR8 ;  /* 0x00000008391a7c20 */ /* 0x000fe20008410000 */
[----:B------:R-:W-:Y:S01]  /*86a0*/  F2FP.F16.F32.PACK_AB R27, R27, R4 ;  /* 0x000000041b1b723e */ /* 0x000fe200000000ff */
[----:B--2---:R-:W-:Y:S01]  /*86b0*/  FMUL.FTZ R100, R100, UR5 ;  /* 0x0000000564647c20 */ /* 0x004fe20008410000 */
[----:B------:R-:W-:Y:S01]  /*86c0*/  LOP3.LUT R0, R2, R0, R206, 0xf6, !PT ;  /* 0x0000000002007212 */ /* 0x000fe200078ef6ce */
[----:B------:R-:W-:Y:S01]  /*86d0*/  FMUL.FTZ R42, R101, UR5 ;  /* 0x00000005652a7c20 */ /* 0x000fe20008410000 */
[----:B------:R-:W-:Y:S01]  /*86e0*/  MOV R4, 0x20 ;  /* 0x0000002000047802 */ /* 0x000fe20000000f00 */
[----:B------:R-:W-:Y:S01]  /*86f0*/  FMUL.FTZ R102, R102, UR5 ;  /* 0x0000000566667c20 */ /* 0x000fe20008410000 */
[----:B------:R-:W-:Y:S01]  /*8700*/  LEA R0, R0, UR4, 0x1 ;  /* 0x0000000400007c11 */ /* 0x000fe2000f8e08ff */
        /* <DEDUP_REMOVED lines=32> */
[----:B------:R-:W-:Y:S01]  /*8910*/  IADD3 R2, PT, PT, R0, 0xc040, RZ ;  /* 0x0000c04000027810 */ /* 0x000fe20007ffe0ff */
        /* <DEDUP_REMOVED lines=10> */
[----:B------:R-:W-:Y:S01]  /*89c0*/  @P1 IADD3 R2, PT, PT, R61, -0x40, RZ ;  /* 0xffffffc03d021810 */ /* 0x000fe20007ffe0ff */
        /* <DEDUP_REMOVED lines=31> */
[----:B------:R-:W-:Y:S01]  /*8bc0*/  IADD3 R4, PT, PT, R4, R2, RZ ;  /* 0x0000000204047210 */ /* 0x000fe20007ffe0ff */
        /* <DEDUP_REMOVED lines=127> */
[----:B------:R-:W2:Y:S01]  /*93c0*/  @UP0 LDCU.64 UR10, c[0x0][0x5c0] ;  /* 0x0000b800ff0a07ac */ /* 0x000ea20008000a00 */
        /* <DEDUP_REMOVED lines=16> */
[----:B--2---:R-:W-:-:S02]  /*94d0*/  @UP0 UIMAD.WIDE.U32 UR42, UR15, UR10, URZ ;  /* 0x0000000a0f2a02a5 */ /* 0x004fc4000f8e00ff */
[----:B------:R1:W-:Y:S01]  /*94e0*/  STS [R3+0x16000], R30 ;  /* 0x0160001e03007388 */ /* 0x0003e20000000800 */
[----:B------:R-:W-:-:S03]  /*94f0*/  @UP0 UIMAD UR15, UR15, UR11, URZ ;  /* 0x0000000b0f0f02a4 */ /* 0x000fc6000f8e02ff */
[----:B------:R1:W-:Y:S01]  /*9500*/  STS [R3+0x16400], R29 ;  /* 0x0164001d03007388 */ /* 0x0003e20000000800 */
[----:B------:R-:W-:-:S03]  /*9510*/  @UP0 UIADD3 UR15, UPT, UPT, UR43, UR15, URZ ;  /* 0x0000000f2b0f0290 */ /* 0x000fc6000fffe0ff */
        /* <DEDUP_REMOVED lines=31> */
[----:B------:R-:W-:-:S04]  /*9710*/  UIADD3 UR13, UPT, UPT, UR13, UR5, URZ ;  /* 0x000000050d0d7290 */ /* 0x000fc8000fffe0ff */
[----:B---3--:R-:W-:-:S04]  /*9720*/  UIMAD.WIDE.U32 UR42, UR24, UR8, UR12 ;  /* 0x00000008182a72a5 */ /* 0x008fc8000f8e000c */
[----:B------:R-:W-:-:S12]  /*9730*/  UIMAD UR15, UR24, UR9, UR43 ;  /* 0x00000009180f72a4 */ /* 0x000fd8000f8e022b */
.L_x_980:
        /* <DEDUP_REMOVED lines=9> */
[----:B------:R-:W-:-:S06]  /*97d0*/  UIMAD UR13, UR24, UR13, UR17 ;  /* 0x0000000d180d72a4 */ /* 0x000fcc000f8e0211 */
[----:B-1----:R-:W-:Y:S01]  /*97e0*/  MOV R31, UR13 ;  /* 0x0000000d001f7c02 */ /* 0x002fe20008000f00 */
[----:B------:R-:W-:Y:S06]  /*97f0*/  BRA `(.L_x_982) ;  /* 0x0000000000187947 */ /* 0x000fec0003800000 */
.L_x_981:
[----:B------:R-:W2:Y:S01]  /*9800*/  LDCU.64 UR8, c[0x0][0x5c8] ;  /* 0x0000b900ff0877ac */ /* 0x000ea20008000a00 */
[----:B------:R-:W-:-:S04]  /*9810*/  UIADD3 UR5, UPT, UPT, UR37, UR40, URZ ;  /* 0x0000002825057290 */ /* 0x000fc8000fffe0ff */
[----:B--2---:R-:W-:Y:S02]  /*9820*/  UIMAD.WIDE.U32 UR16, UR5, UR8, URZ ;  /* 0x00000008051072a5 */ /* 0x004fe4000f8e00ff */
[----:B------:R-:W-:-:S04]  /*9830*/  UIMAD UR5, UR5, UR9, URZ ;  /* 0x00000009050572a4 */ /* 0x000fc8000f8e02ff */
[----:B------:R-:W-:-:S06]  /*9840*/  UIADD3 UR5, UPT, UPT, UR17, UR5, URZ ;  /* 0x0000000511057290 */ /* 0x000fcc000fffe0ff */
[----:B-1----:R-:W-:-:S07]  /*9850*/  MOV R31, UR5 ;  /* 0x00000005001f7c02 */ /* 0x002fce0008000f00 */
.L_x_982:
        /* <DEDUP_REMOVED lines=55> */
.L_x_984:
[----:B------:R-:W-:Y:S05]  /*9bd0*/  BSYNC.RECONVERGENT B0 ;  /* 0x0000000000007941 */ /* 0x000fea0003800200 */
.L_x_983:
        /* <DEDUP_REMOVED lines=13> */
.L_x_986:
[----:B------:R-:W-:Y:S05]  /*9cb0*/  BSYNC.RECONVERGENT B0 ;  /* 0x0000000000007941 */ /* 0x000fea0003800200 */
.L_x_985:
        /* <DEDUP_REMOVED lines=17> */
.L_x_988:
[----:B------:R-:W-:Y:S05]  /*9dd0*/  BSYNC.RECONVERGENT B0 ;  /* 0x0000000000007941 */ /* 0x000fea0003800200 */
.L_x_987:
        /* <DEDUP_REMOVED lines=18> */
.L_x_990:
[----:B------:R-:W-:Y:S05]  /*9f00*/  BSYNC.RECONVERGENT B0 ;  /* 0x0000000000007941 */ /* 0x000fea0003800200 */
.L_x_989:
        /* <DEDUP_REMOVED lines=22> */
.L_x_992:
[----:B------:R-:W-:Y:S05]  /*a070*/  BSYNC.RECONVERGENT B0 ;  /* 0x0000000000007941 */ /* 0x000fea0003800200 */
.L_x_991:
        /* <DEDUP_REMOVED lines=13> */
.L_x_994:
[----:B------:R-:W-:Y:S05]  /*a150*/  BSYNC.RECONVERGENT B0 ;  /* 0x0000000000007941 */ /* 0x000fea0003800200 */
.L_x_993:
        /* <DEDUP_REMOVED lines=13> */
.L_x_996:
[----:B------:R-:W-:Y:S05]  /*a230*/  BSYNC.RECONVERGENT B0 ;  /* 0x0000000000007941 */ /* 0x000fea0003800200 */
.L_x_995:
        /* <DEDUP_REMOVED lines=12> */
.L_x_976:
[----:B------:R-:W-:Y:S05]  /*a300*/  BSYNC.RECONVERGENT B1 ;  /* 0x0000000000017941 */ /* 0x000fea0003800200 */
.L_x_946:
[----:B------:R-:W2:Y:S01]  /*a310*/  LDCU UR8, c[0x0][0x438] ;  /* 0x00008700ff0877ac */ /* 0x000ea20008000800 */
[----:B------:R-:W4:Y:S01]  /*a320*/  LDCU UR9, c[0x0][0x370] ;  /* 0x00006e00ff0977ac */ /* 0x000f220008000800 */
[----:B------:R-:W-:Y:S01]  /*a330*/  UMOV UR10, UR19 ;  /* 0x00000013000a7c82 */ /* 0x000fe20008000000 */
        /* <DEDUP_REMOVED lines=8> */
.L_x_998:
        /* <DEDUP_REMOVED lines=12> */
.L_x_1265:


//--------------------- .text._ZN5flash44flash_bwd_dq_dk_dv_loop_seqk_parallel_kernelI23Flash_bwd_kernel_traitsILi128ELi64ELi128ELi8ELi2ELi4ELi2ELb0ELb0EN7cutlass6half_tE19Flash_kernel_traitsILi128ELi64ELi128ELi8ES3_EELb0ELb1ELb0ELb0ELb0ELb1ELb1EEEvNS_16Flash_bwd_paramsE --------------------------
	.section	.text._ZN5flash44flash_bwd_dq_dk_dv_loop_seqk_parallel_kernelI23Flash_bwd_kernel_traitsILi128ELi64ELi128ELi8ELi2ELi4ELi2ELb0ELb0EN7cutlass6half_tE19Flash_kernel_traitsILi128ELi64ELi128ELi8ES3_EELb0ELb1ELb0ELb0ELb0ELb1ELb1EEEvNS_16Flash_bwd_paramsE,"ax",@progbits
	.align	128
        .global         _ZN5flash44flash_bwd_dq_dk_dv_loop_seqk_parallel_kernelI23Flash_bwd_kernel_traitsILi128ELi64ELi128ELi8ELi2ELi4ELi2ELb0ELb0EN7cutlass6half_tE19Flash_kernel_traitsILi128ELi64ELi128ELi8ES3_EELb0ELb1ELb0ELb0ELb0ELb1ELb1EEEvNS_16Flash_bwd_paramsE
        .type           _ZN5flash44flash_bwd_dq_dk_dv_loop_seqk_parallel_kernelI23Flash_bwd_kernel_traitsILi128ELi64ELi128ELi8ELi2ELi4ELi2ELb0ELb0EN7cutlass6half_tE19Flash_kernel_traitsILi128ELi64ELi128ELi8ES3_EELb0ELb1ELb0ELb0ELb0ELb1ELb1EEEvNS_16Flash_bwd_paramsE,@function
        .size           _ZN5flash44flash_bwd_dq_dk_dv_loop_seqk_parallel_kernelI23Flash_bwd_kernel_traitsILi128ELi64ELi128ELi8ELi2ELi4ELi2ELb0ELb0EN7cutlass6half_tE19Flash_kernel_traitsILi128ELi64ELi128ELi8ES3_EELb0ELb1ELb0ELb0ELb0ELb1ELb1EEEvNS_16Flash_bwd_paramsE,(.L_x_1266 - _ZN5flash44flash_bwd_dq_dk_dv_loop_seqk_parallel_kernelI23Flash_bwd_kernel_traitsILi128ELi64ELi128ELi8ELi2ELi4ELi2ELb0ELb0EN7cutlass6half_tE19Flash_kernel_traitsILi128ELi64ELi128ELi8ES3_EELb0ELb1ELb0ELb0ELb0ELb1ELb1EEEvNS_16Flash_bwd_paramsE)
        .other          _ZN5flash44flash_bwd_dq_dk_dv_loop_seqk_parallel_kernelI23Flash_bwd_kernel_traitsILi128ELi64ELi128ELi8ELi2ELi4ELi2ELb0ELb0EN7cutlass6half_tE19Flash_kernel_traitsILi128ELi64ELi128ELi8ES3_EELb0ELb1ELb0ELb0ELb0ELb1ELb1EEEvNS_16Flash_bwd_paramsE,@"STO_CUDA_ENTRY STV_DEFAULT"
_ZN5flash44flash_bwd_dq_dk_dv_loop_seqk_parallel_kernelI23Flash_bwd_kernel_traitsILi128ELi64ELi128ELi8ELi2ELi4ELi2ELb0ELb0EN7cutlass6half_tE19Flash_kernel_traitsILi128ELi64ELi128ELi8ES3_EELb0ELb1ELb0ELb0ELb0ELb1ELb1EEEvNS_16Flash_bwd_paramsE:
.text._ZN5flash44flash_bwd_dq_dk_dv_loop_seqk_parallel_kernelI23Flash_bwd_kernel_traitsILi128ELi64ELi128ELi8ELi2ELi4ELi2ELb0ELb0EN7cutlass6half_tE19Flash_kernel_traitsILi128ELi64ELi128ELi8ES3_EELb0ELb1ELb0ELb0ELb0ELb1ELb1EEEvNS_16Flash_bwd_paramsE:
        /* <DEDUP_REMOVED lines=49> */
.L_x_1051:
[----:B------:R-:W5:Y:S01]  /*0310*/  LDCU.64 UR8, c[0x0][0x478] ;  /* 0x00008f00ff0877ac */ /* 0x000f620008000a00 */
[----:B------:R-:W-:Y:S02]  /*0320*/  PLOP3.LUT P1, PT, PT, PT, UP3, 0x80, 0x8 ;  /* 0x000000000008781c */ /* 0x000fe40003f2f038 */
[----:B------:R-:W-:Y:S01]  /*0330*/  PLOP3.LUT P4, PT, PT, PT, UP5, 0x80, 0x8 ;  /* 0x000000000008781c */ /* 0x000fe20003f8f058 */
[----:B------:R-:W-:Y:S01]  /*0340*/  @UP3 ULEA UR12, UP0, UR38, UR6, 0x2 ;  /* 0x00000006260c3291 */ /* 0x000fe2000f8010ff */
[----:B------:R-:W-:Y:S01]  /*0350*/  PLOP3.LUT P2, PT, PT, PT, UP4, 0x80, 0x8 ;  /* 0x000000000008781c */ /* 0x000fe20003f4f048 */
[----:B------:R-:W-:Y:S02]  /*0360*/  UISETP.NE.AND UP2, UPT, UR26, URZ, UPT ;  /* 0x000000ff1a00728c */ /* 0x000fe4000bf45270 */
[----:B------:R-:W-:Y:S02]  /*0370*/  @UP3 ULEA.HI.X UR13, UR38, UR7, URZ, 0x2, UP0 ;  /* 0x00000007260d3291 */ /* 0x000fe400080f14ff */
[----:B--234-:R-:W-:-:S04]  /*0380*/  IMAD.U32 R4, RZ, RZ, UR12 ;  /* 0x0000000cff047e24 */ /* 0x01cfc8000f8e00ff */
        /* <DEDUP_REMOVED lines=44> */
.L_x_999:
        /* <DEDUP_REMOVED lines=35> */
.L_x_1001:
[----:B------:R-:W1:Y:S01]  /*0880*/  LDCU.64 UR14, c[0x0][0x3b8] ;  /* 0x00007700ff0e77ac */ /* 0x000e620008000a00 */
[----:B------:R-:W-:-:S04]  /*0890*/  UIADD3 UR8, UPT, UPT, UR34, UR39, URZ ;  /* 0x0000002722087290 */ /* 0x000fc8000fffe0ff */
[----:B-1----:R-:W-:Y:S02]  /*08a0*/  UIMAD.WIDE.U32 UR10, UR8, UR14, URZ ;  /* 0x0000000e080a72a5 */ /* 0x002fe4000f8e00ff */
[----:B------:R-:W-:-:S04]  /*08b0*/  UIMAD UR8, UR8, UR15, URZ ;  /* 0x0000000f080872a4 */ /* 0x000fc8000f8e02ff */
[----:B------:R-:W-:Y:S01]  /*08c0*/  UIADD3 UR8, UPT, UPT, UR11, UR8, URZ ;  /* 0x000000080b087290 */ /* 0x000fe2000fffe0ff */
[----:B------:R-:W-:-:S05]  /*08d0*/  UMOV UR46, UR10 ;  /* 0x0000000a002e7c82 */ /* 0x000fca0008000000 */
[----:B------:R-:W-:Y:S02]  /*08e0*/  MOV R21, UR8 ;  /* 0x0000000800157c02 */ /* 0x000fe40008000f00 */
.L_x_1002:
        /* <DEDUP_REMOVED lines=43> */
.L_x_1003:
[----:B------:R-:W1:Y:S01]  /*0ba0*/  LDCU.64 UR12, c[0x0][0x3c0] ;  /* 0x00007800ff0c77ac */ /* 0x000e620008000a00 */
[----:B------:R-:W-:-:S04]  /*0bb0*/  UIADD3 UR8, UPT, UPT, UR34, UR39, URZ ;  /* 0x0000002722087290 */ /* 0x000fc8000fffe0ff */
[----:B-1----:R-:W-:Y:S02]  /*0bc0*/  UIMAD.WIDE.U32 UR48, UR8, UR12, URZ ;  /* 0x0000000c083072a5 */ /* 0x002fe4000f8e00ff */
[----:B------:R-:W-:-:S04]  /*0bd0*/  UIMAD UR8, UR8, UR13, URZ ;  /* 0x0000000d080872a4 */ /* 0x000fc8000f8e02ff */
[----:B------:R-:W-:-:S06]  /*0be0*/  UIADD3 UR8, UPT, UPT, UR49, UR8, URZ ;  /* 0x0000000831087290 */ /* 0x000fcc000fffe0ff */
[----:B------:R-:W-:-:S07]  /*0bf0*/  MOV R19, UR8 ;  /* 0x0000000800137c02 */ /* 0x000fce0008000f00 */
.L_x_1004:
        /* <DEDUP_REMOVED lines=27> */
.L_x_1005:
[----:B------:R-:W-:Y:S02]  /*0db0*/  UIMAD.WIDE.U32 UR56, UR66, UR17, URZ ;  /* 0x00000011423872a5 */ /* 0x000fe4000f8e00ff */
[----:B------:R-:W-:-:S04]  /*0dc0*/  UIMAD UR8, UR67, UR17, URZ ;  /* 0x00000011430872a4 */ /* 0x000fc8000f8e02ff */
[----:B------:R-:W-:Y:S02]  /*0dd0*/  UIADD3 UR8, UPT, UPT, UR57, UR8, URZ ;  /* 0x0000000839087290 */ /* 0x000fe4000fffe0ff */
.L_x_1006:
        /* <DEDUP_REMOVED lines=20> */
.L_x_1007:
[----:B------:R-:W1:Y:S01]  /*0f20*/  LDCU UR58, c[0x0][0x434] ;  /* 0x00008680ff3a77ac */ /* 0x000e620008000800 */
[----:B------:R-:W-:-:S04]  /*0f30*/  UIMAD UR10, UR38, UR16, UR23 ;  /* 0x00000010260a72a4 */ /* 0x000fc8000f8e0217 */
[----:B-1----:R-:W-:Y:S02]  /*0f40*/  UIMAD UR58, UR10, UR58, URZ ;  /* 0x0000003a0a3a72a4 */ /* 0x002fe4000f8e02ff */
.L_x_1008:
        /* <DEDUP_REMOVED lines=11> */
.L_x_1009:
[----:B------:R-:W1:Y:S01]  /*1000*/  LDCU UR57, c[0x0][0x444] ;  /* 0x00008880ff3977ac */ /* 0x000e620008000800 */
[----:B------:R-:W-:-:S04]  /*1010*/  UIMAD UR10, UR38, UR16, UR23 ;  /* 0x00000010260a72a4 */ /* 0x000fc8000f8e0217 */
[----:B-1----:R-:W-:-:S12]  /*1020*/  UIMAD UR57, UR10, UR57, URZ ;  /* 0x000000390a3972a4 */ /* 0x002fd8000f8e02ff */
.L_x_1010:
[----:B------:R-:W-:Y:S01]  /*1030*/  USHF.R.S32.HI UR10, URZ, 0x1f, UR9 ;  /* 0x0000001fff0a7899 */ /* 0x000fe20008011409 */
[----:B------:R-:W1:Y:S01]  /*1040*/  S2R R219, SR_TID.X ;  /* 0x0000000000db7919 */ /* 0x000e620000002100 */
[----:B------:R-:W-:Y:S01]  /*1050*/  UIADD3 UR56, UP1, UP0, UR64, UR56, UR9 ;  /* 0x0000003840387290 */ /* 0x000fe2000f83e009 */
[----:B------:R-:W2:Y:S01]  /*1060*/  LDC.64 R10, c[0x0][0x3b0] ;  /* 0x0000ec00ff0a7b82 */ /* 0x000ea20000000a00 */
[----:B------:R-:W3:Y:S01]  /*1070*/  LDCU UR9, c[0x0][0x508] ;  /* 0x0000a100ff0977ac */ /* 0x000ee20008000800 */
[----:B------:R-:W-:Y:S01]  /*1080*/  MOV R13, RZ ;  /* 0x000000ff000d7202 */ /* 0x000fe20000000f00 */
[----:B------:R-:W-:Y:S01]  /*1090*/  BSSY.RECONVERGENT B1, `(.L_x_1000) ;  /* 0x0000907000017945 */ /* 0x000fe20003800200 */
[----:B------:R-:W-:Y:S01]  /*10a0*/  ISETP.NE.AND P6, PT, RZ, UR60, PT ;  /* 0x0000003cff007c0c */ /* 0x000fe2000bfc5270 */
        /* <DEDUP_REMOVED lines=9> */
[----:B------:R-:W-:Y:S02]  /*1140*/  ULEA.HI UR8, UR8, UR9, URZ, 0x6 ;  /* 0x0000000908087291 */ /* 0x000fe4000f8f30ff */
[----:B-----5:R-:W-:Y:S01]  /*1150*/  UIMAD.WIDE UR60, UR58, 0x4, UR60 ;  /* 0x000000043a3c78a5 */ /* 0x020fe2000f8e023c */
[C---:B-1----:R-:W-:Y:S01]  /*1160*/  IMAD.SHL.U32 R40, R219.reuse, 0x8, RZ ;  /* 0x00000008db287824 */ /* 0x042fe200078e00ff */
[----:B------:R-:W-:Y:S01]  /*1170*/  USHF.R.S32.HI UR49, URZ, 0x6, UR8 ;  /* 0x00000006ff317899 */ /* 0x000fe20008011408 */
[--C-:B------:R-:W-:Y:S02]  /*1180*/  SHF.R.U32.HI R39, RZ, 0x3, R219.reuse ;  /* 0x00000003ff277819 */ /* 0x100fe400000116db */
[----:B------:R-:W-:Y:S01]  /*1190*/  SHF.R.U32.HI R9, RZ, 0x5, R219 ;  /* 0x00000005ff097819 */ /* 0x000fe200000116db */
[----:B------:R-:W-:Y:S01]  /*11a0*/  UISETP.LT.AND UP0, UPT, URZ, UR49, UPT ;  /* 0x00000031ff00728c */ /* 0x000fe2000bf01270 */
[----:B------:R-:W-:Y:S02]  /*11b0*/  LOP3.LUT R12, R40, 0x38, RZ, 0xc0, !PT ;  /* 0x00000038280c7812 */ /* 0x000fe400078ec0ff */
[----:B------:R-:W1:Y:S01]  /*11c0*/  LDCU.128 UR8, c[0x0][0x590] ;  /* 0x0000b200ff0877ac */ /* 0x000e620008000c00 */
[----:B------:R-:W-:-:S02]  /*11d0*/  LOP3.LUT R8, R219, 0x1f, RZ, 0xc0, !PT ;  /* 0x0000001fdb087812 */ /* 0x000fc400078ec0ff */
[----:B------:R-:W-:Y:S01]  /*11e0*/  IADD3 R2, P0, PT, R12, UR62, RZ ;  /* 0x0000003e0c027c10 */ /* 0x000fe2000ff1e0ff */
[----:B------:R-:W3:Y:S02]  /*11f0*/  LDCU.64 UR62, c[0x0][0x5e8] ;  /* 0x0000bd00ff3e77ac */ /* 0x000ee40008000a00 */
[----:B------:R-:W-:Y:S02]  /*1200*/  IMAD R8, R9, UR59, R8 ;  /* 0x0000003b09087c24 */ /* 0x000fe4000f8e0208 */
[----:B------:R-:W-:Y:S01]  /*1210*/  IMAD.X R3, RZ, RZ, UR53, P0 ;  /* 0x00000035ff037e24 */ /* 0x000fe200080e06ff */
[----:B------:R-:W-:Y:S02]  /*1220*/  USHF.L.U32 UR59, UR59, 0x6, URZ ;  /* 0x000000063b3b7899 */ /* 0x000fe400080006ff */
[----:B------:R-:W-:-:S04]  /*1230*/  USEL UR49, URZ, UR49, !UP0 ;  /* 0x00000031ff317287 */ /* 0x000fc8000c000000 */
[----:B------:R-:W-:Y:S02]  /*1240*/  UISETP.GT.AND UP0, UPT, UR43, UR49, UPT ;  /* 0x000000312b00728c */ /* 0x000fe4000bf04270 */
[----:B-1----:R-:W-:Y:S01]  /*1250*/  UIMAD UR17, UR52, UR8, URZ ;  /* 0x00000008341172a4 */ /* 0x002fe2000f8e02ff */
[----:B------:R-:W-:Y:S01]  /*1260*/  IMAD.U32 R0, RZ, RZ, UR8 ;  /* 0x00000008ff007e24 */ /* 0x000fe2000f8e00ff */
[----:B------:R-:W-:Y:S01]  /*1270*/  USHF.L.U64.HI UR53, UR8, 0x5, UR9 ;  /* 0x0000000508357899 */ /* 0x000fe20008010209 */
[----:B------:R-:W-:Y:S01]  /*1280*/  IMAD.U32 R4, RZ, RZ, UR10 ;  /* 0x0000000aff047e24 */ /* 0x000fe2000f8e00ff */
[----:B------:R-:W-:Y:S01]  /*1290*/  UIMAD UR17, UR45, UR9, UR17 ;  /* 0x000000092d1172a4 */ /* 0x000fe2000f8e0211 */
[----:B------:R-:W-:Y:S01]  /*12a0*/  IMAD.WIDE.U32 R2, R0, UR45, R2 ;  /* 0x0000002d00027c25 */ /* 0x000fe2000f8e0002 */
[----:B---3--:R-:W-:-:S03]  /*12b0*/  UIMAD.WIDE UR62, UR57, 0x4, UR62 ;  /* 0x00000004393e78a5 */ /* 0x008fc6000f8e023e */
        /* <DEDUP_REMOVED lines=17> */
[----:B-1----:R-:W-:-:S03]  /*13d0*/  LEA R24, P2, R6, UR10, 0x1 ;  /* 0x0000000a06187c11 */ /* 0x002fc6000f8408ff */
[----:B------:R-:W-:Y:S01]  /*13e0*/  IMAD.WIDE.U32 R2, R0, UR23, R2 ;  /* 0x0000001700027c25 */ /* 0x000fe2000f8e0002 */
[----:B------:R-:W-:Y:S01]  /*13f0*/  SEL R4, R4, RZ, P6 ;  /* 0x000000ff04047207 */ /* 0x000fe20003000000 */
[----:B------:R1:W-:Y:S01]  /*1400*/  STL [R1+0x24], R24 ;  /* 0x0000241801007387 */ /* 0x0003e20000100800 */
[----:B------:R-:W-:Y:S01]  /*1410*/  LEA.HI.X R25, R6, UR11, R15, 0x1, P2 ;  /* 0x0000000b06197c11 */ /* 0x000fe200090f0c0f */
[----:B------:R-:W-:Y:S01]  /*1420*/  IMAD.U32 R0, RZ, RZ, UR17 ;  /* 0x00000011ff007e24 */ /* 0x000fe2000f8e00ff */
[----:B------:R-:W-:Y:S01]  /*1430*/  IADD3 R9, P1, P0, R8, UR56, R4 ;  /* 0x0000003808097c10 */ /* 0x000fe2000f83e004 */
[----:B------:R-:W-:Y:S01]  /*1440*/  IMAD R7, R17, UR21, R5 ;  /* 0x0000001511077c24 */ /* 0x000fe2000f8e0205 */
[----:B------:R-:W-:Y:S01]  /*1450*/  SHF.R.S32.HI R5, RZ, 0x1f, R8 ;  /* 0x0000001fff057819 */ /* 0x000fe20000011408 */
[----:B------:R-:W-:Y:S01]  /*1460*/  IMAD R3, R0, UR23, R3 ;  /* 0x0000001700037c24 */ /* 0x000fe2000f8e0203 */
[----:B------:R-:W3:Y:S01]  /*1470*/  LDCU.64 UR16, c[0x0][0x570] ;  /* 0x0000ae00ff1077ac */ /* 0x000ee20008000a00 */
[----:B------:R1:W-:Y:S01]  /*1480*/  STL [R1+0x20], R25 ;  /* 0x0000201901007387 */ /* 0x0003e20000100800 */
[----:B------:R-:W-:Y:S01]  /*1490*/  SEL R0, R7, RZ, P6 ;  /* 0x000000ff07007207 */ /* 0x000fe20003000000 */
[----:B------:R-:W-:Y:S01]  /*14a0*/  IMAD.WIDE.U32 R2, R39, R10, R2 ;  /* 0x0000000a27027225 */ /* 0x000fe200078e0002 */
[----:B------:R-:W-:-:S02]  /*14b0*/  MOV R4, UR59 ;  /* 0x0000003b00047c02 */ /* 0x000fc40008000f00 */
[----:B------:R-:W-:Y:S01]  /*14c0*/  IADD3.X R5, PT, PT, R5, UR55, R0, P1, P0 ;  /* 0x0000003705057c10 */ /* 0x000fe20008fe0400 */
[----:B------:R-:W-:Y:S01]  /*14d0*/  IMAD R3, R39, R11, R3 ;  /* 0x0000000b27037224 */ /* 0x000fe200078e0203 */
[C---:B--2---:R-:W-:Y:S02]  /*14e0*/  LEA R22, P1, R2.reuse, UR8, 0x1 ;  /* 0x0000000802167c11 */ /* 0x044fe4000f8208ff */
[----:B------:R-:W-:Y:S02]  /*14f0*/  IADD3 R0, P0, PT, R9, UR59, RZ ;  /* 0x0000003b09007c10 */ /* 0x000fe4000ff1e0ff */
[----:B------:R-:W-:Y:S01]  /*1500*/  LEA.HI.X R23, R2, UR9, R3, 0x1, P1 ;  /* 0x0000000902177c11 */ /* 0x000fe200088f0c03 */
[----:B------:R1:W-:Y:S01]  /*1510*/  STL [R1+0x1c], R22 ;  /* 0x00001c1601007387 */ /* 0x0003e20000100800 */
[----:B------:R-:W-:Y:S01]  /*1520*/  LEA.HI.X.SX32 R4, R4, R5, 0x1, P0 ;  /* 0x0000000504047211 */ /* 0x000fe200000f0eff */
[C---:B------:R-:W-:Y:S01]  /*1530*/  VIADD R5, R39.reuse, 0x40 ;  /* 0x0000004027057836 */ /* 0x040fe20000000000 */
[C---:B------:R-:W-:Y:S01]  /*1540*/  IADD3 R26, P2, PT, R39.reuse, 0x40, RZ ;  /* 0x00000040271a7810 */ /* 0x040fe20007f5e0ff */
[----:B------:R1:W-:Y:S01]  /*1550*/  STL [R1+0x18], R23 ;  /* 0x0000181701007387 */ /* 0x0003e20000100800 */
[C---:B---3--:R-:W-:Y:S01]  /*1560*/  LEA R246, P0, R0.reuse, UR16, 0x2 ;  /* 0x0000001000f67c11 */ /* 0x048fe2000f8010ff */
[----:B------:R-:W-:Y:S01]  /*1570*/  UMOV UR16, UR62 ;  /* 0x0000003e00107c82 */ /* 0x000fe20008000000 */
[C---:B------:R-:W-:Y:S01]  /*1580*/  IADD3 R27, P1, PT, R39.reuse, 0x60, RZ ;  /* 0x00000060271b7810 */ /* 0x040fe20007f3e0ff */
[----:B------:R-:W-:Y:S01]  /*1590*/  IMAD.X R32, RZ, RZ, RZ, P2 ;  /* 0x000000ffff207224 */ /* 0x000fe200010e06ff */
[----:B------:R-:W-:Y:S01]  /*15a0*/  LEA.HI.X R247, R0, UR17, R4, 0x2, P0 ;  /* 0x0000001100f77c11 */ /* 0x000fe200080f1404 */
[C---:B------:R-:W-:Y:S01]  /*15b0*/  IMAD.SHL.U32 R0, R10.reuse, 0x20, RZ ;  /* 0x000000200a007824 */ /* 0x040fe200078e00ff */
[C---:B------:R-:W-:Y:S01]  /*15c0*/  IADD3 R18, P0, PT, R39.reuse, 0x20, RZ ;  /* 0x0000002027127810 */ /* 0x040fe20007f1e0ff */
[C---:B------:R-:W-:Y:S01]  /*15d0*/  VIADD R4, R39.reuse, 0x20 ;  /* 0x0000002027047836 */ /* 0x040fe20000000000 */
[----:B------:R-:W-:Y:S01]  /*15e0*/  SHF.L.U64.HI R11, R10, 0x5, R11 ;  /* 0x000000050a0b7819 */ /* 0x000fe2000001020b */
[----:B------:R-:W-:Y:S01]  /*15f0*/  UMOV UR17, UR63 ;  /* 0x0000003f00117c82 */ /* 0x000fe20008000000 */
[----:B------:R-:W-:Y:S01]  /*1600*/  IADD3 R8, PT, PT, R39, 0x60, RZ ;  /* 0x0000006027087810 */ /* 0x000fe20007ffe0ff */
[----:B------:R-:W-:Y:S01]  /*1610*/  IMAD.X R15, RZ, RZ, RZ, P0 ;  /* 0x000000ffff0f7224 */ /* 0x000fe200000e06ff */
[----:B------:R-:W-:Y:S01]  /*1620*/  IADD3.X R37, PT, PT, RZ, RZ, RZ, P1, !PT ;  /* 0x000000ffff257210 */ /* 0x000fe20000ffe4ff */
[----:B------:R-:W-:Y:S06]  /*1630*/  BRA.U UP0, `(.L_x_1011) ;  /* 0x0000000900b07547 */ /* 0x000fec000b800000 */
        /* <DEDUP_REMOVED lines=10> */
[----:B------:R-:W-:-:S06]  /*16e0*/  UIMAD UR9, UR38, UR9, UR17 ;  /* 0x00000009260972a4 */ /* 0x000fcc000f8e0211 */
[----:B------:R-:W-:Y:S01]  /*16f0*/  MOV R0, UR9 ;  /* 0x0000000900007c02 */ /* 0x000fe20008000f00 */
[----:B------:R-:W-:Y:S05]  /*1700*/  BRA `(.L_x_1013) ;  /* 0x0000000000187947 */ /* 0x000fea0003800000 */
.L_x_1012:
[----:B------:R-:W2:Y:S01]  /*1710*/  LDCU.64 UR12, c[0x0][0x5c0] ;  /* 0x0000b800ff0c77ac */ /* 0x000ea20008000a00 */
[----:B------:R-:W-:-:S04]  /*1720*/  UIADD3 UR8, UPT, UPT, UR34, UR39, URZ ;  /* 0x0000002722087290 */ /* 0x000fc8000fffe0ff */
[----:B--2---:R-:W-:Y:S02]  /*1730*/  UIMAD.WIDE.U32 UR16, UR8, UR12, URZ ;  /* 0x0000000c081072a5 */ /* 0x004fe4000f8e00ff */
[----:B------:R-:W-:-:S04]  /*1740*/  UIMAD UR8, UR8, UR13, URZ ;  /* 0x0000000d080872a4 */ /* 0x000fc8000f8e02ff */
[----:B------:R-:W-:-:S06]  /*1750*/  UIADD3 UR8, UPT, UPT, UR17, UR8, URZ ;  /* 0x0000000811087290 */ /* 0x000fcc000fffe0ff */
[----:B------:R-:W-:Y:S02]  /*1760*/  MOV R0, UR8 ;  /* 0x0000000800007c02 */ /* 0x000fe40008000f00 */
.L_x_1013:
        /* <DEDUP_REMOVED lines=12> */
[----:B------:R-:W-:Y:S06]  /*1830*/  BRA `(.L_x_1015) ;  /* 0x0000000000187947 */ /* 0x000fec0003800000 */
.L_x_1014:
[----:B------:R-:W2:Y:S01]  /*1840*/  LDCU.64 UR10, c[0x0][0x5c8] ;  /* 0x0000b900ff0a77ac */ /* 0x000ea20008000a00 */
[----:B------:R-:W-:-:S04]  /*1850*/  UIADD3 UR34, UPT, UPT, UR34, UR39, URZ ;  /* 0x0000002722227290 */ /* 0x000fc8000fffe0ff */
[----:B--2---:R-:W-:Y:S02]  /*1860*/  UIMAD.WIDE.U32 UR14, UR34, UR10, URZ ;  /* 0x0000000a220e72a5 */ /* 0x004fe4000f8e00ff */
[----:B------:R-:W-:-:S04]  /*1870*/  UIMAD UR34, UR34, UR11, URZ ;  /* 0x0000000b222272a4 */ /* 0x000fc8000f8e02ff */
[----:B------:R-:W-:-:S06]  /*1880*/  UIADD3 UR34, UPT, UPT, UR15, UR34, URZ ;  /* 0x000000220f227290 */ /* 0x000fcc000fffe0ff */
[----:B------:R-:W-:-:S07]  /*1890*/  MOV R9, UR34 ;  /* 0x0000002200097c02 */ /* 0x000fce0008000f00 */
.L_x_1015:
[----:B------:R-:W2:Y:S01]  /*18a0*/  LDCU.64 UR8, c[0x0][0x5d8] ;  /* 0x0000bb00ff0877ac */ /* 0x000ea20008000a00 */
        /* <DEDUP_REMOVED lines=10> */
[----:B--2---:R-:W-:Y:S01]  /*1950*/  IMAD.U32 R0, RZ, RZ, UR8 ;  /* 0x00000008ff007e24 */ /* 0x004fe2000f8e00ff */
[----:B------:R-:W-:Y:S01]  /*1960*/  ISETP.GE.AND P1, PT, R8, UR31, PT ;  /* 0x0000001f08007c0c */ /* 0x000fe2000bf26270 */
[----:B------:R-:W-:Y:S01]  /*1970*/  IMAD.U32 R4, RZ, RZ, UR9 ;  /* 0x00000009ff047e24 */ /* 0x000fe2000f8e00ff */
[----:B------:R-:W-:Y:S01]  /*1980*/  ISETP.GE.AND P2, PT, R5, UR31, PT ;  /* 0x0000001f05007c0c */ /* 0x000fe2000bf46270 */
[----:B------:R-:W-:-:S04]  /*1990*/  IMAD.WIDE.U32 R6, R0, UR23, R2 ;  /* 0x0000001700067c25 */ /* 0x000fc8000f8e0002 */
[----:B------:R-:W-:Y:S01]  /*19a0*/  IMAD R8, R4, UR23, R7 ;  /* 0x0000001704087c24 */ /* 0x000fe2000f8e0207 */
[----:B------:R-:W-:Y:S07]  /*19b0*/  @P4 BRA `(.L_x_1017) ;  /* 0x0000000000244947 */ /* 0x000fee0003800000 */
[----:B------:R-:W2:Y:S01]  /*19c0*/  LDCU.64 UR8, c[0x0][0x560] ;  /* 0x0000ac00ff0877ac */ /* 0x000ea20008000a00 */
[----:B------:R-:W-:Y:S02]  /*19d0*/  MOV R2, R6 ;  /* 0x0000000600027202 */ /* 0x000fe40000000f00 */
[----:B------:R-:W-:-:S03]  /*19e0*/  MOV R3, R8 ;  /* 0x0000000800037202 */ /* 0x000fc60000000f00 */
[----:B------:R-:W-:-:S04]  /*19f0*/  IMAD.WIDE.U32 R2, R39, UR12, R2 ;  /* 0x0000000c27027c25 */ /* 0x000fc8000f8e0002 */
[----:B------:R-:W-:Y:S01]  /*1a00*/  IMAD R0, R39, UR13, R3 ;  /* 0x0000000d27007c24 */ /* 0x000fe2000f8e0203 */
[----:B--2---:R-:W-:-:S04]  /*1a10*/  LEA R4, P0, R2, UR8, 0x1 ;  /* 0x0000000802047c11 */ /* 0x004fc8000f8008ff */
[----:B------:R-:W-:-:S05]  /*1a20*/  LEA.HI.X R5, R2, UR9, R0, 0x1, P0 ;  /* 0x0000000902057c11 */ /* 0x000fca00080f0c00 */
[----:B------:R2:W-:Y:S04]  /*1a30*/  STG.E.128 desc[UR32][R4.64], RZ ;  /* 0x000000ff04007986 */ /* 0x0005e8000c101d20 */
[----:B------:R2:W-:Y:S02]  /*1a40*/  STG.E.128 desc[UR32][R4.64+0x80], RZ ;  /* 0x000080ff04007986 */ /* 0x0005e4000c101d20 */
.L_x_1017:
[----:B------:R-:W-:Y:S05]  /*1a50*/  BSYNC.RECONVERGENT B0 ;  /* 0x0000000000007941 */ /* 0x000fea0003800200 */
.L_x_1016:
[----:B------:R-:W-:Y:S04]  /*1a60*/  BSSY.RECONVERGENT B0, `(.L_x_1018) ;  /* 0x000000d000007945 */ /* 0x000fe80003800200 */
[----:B------:R-:W-:Y:S05]  /*1a70*/  @P3 BRA `(.L_x_1019) ;  /* 0x00000000002c3947 */ /* 0x000fea0003800000 */
[----:B------:R-:W2:Y:S01]  /*1a80*/  LDCU.64 UR8, c[0x0][0x560] ;  /* 0x0000ac00ff0877ac */ /* 0x000ea20008000a00 */
[----:B------:R-:W-:Y:S01]  /*1a90*/  MOV R2, R6 ;  /* 0x0000000600027202 */ /* 0x000fe20000000f00 */
[----:B------:R-:W-:Y:S01]  /*1aa0*/  IMAD R0, R15, UR12, RZ ;  /* 0x0000000c0f007c24 */ /* 0x000fe2000f8e02ff */
[----:B------:R-:W-:-:S03]  /*1ab0*/  MOV R3, R8 ;  /* 0x0000000800037202 */ /* 0x000fc60000000f00 */
[C---:B------:R-:W-:Y:S02]  /*1ac0*/  IMAD R0, R18.reuse, UR13, R0 ;  /* 0x0000000d12007c24 */ /* 0x040fe4000f8e0200 */
[----:B------:R-:W-:-:S05]  /*1ad0*/  IMAD.WIDE.U32 R2, R18, UR12, R2 ;  /* 0x0000000c12027c25 */ /* 0x000fca000f8e0002 */
[----:B------:R-:W-:Y:S02]  /*1ae0*/  IADD3 R0, PT, PT, R3, R0, RZ ;  /* 0x0000000003007210 */ /* 0x000fe40007ffe0ff */
[----:B--2---:R-:W-:-:S04]  /*1af0*/  LEA R4, P0, R2, UR8, 0x1 ;  /* 0x0000000802047c11 */ /* 0x004fc8000f8008ff */
[----:B------:R-:W-:-:S05]  /*1b00*/  LEA.HI.X R5, R2, UR9, R0, 0x1, P0 ;  /* 0x0000000902057c11 */ /* 0x000fca00080f0c00 */
[----:B------:R3:W-:Y:S04]  /*1b10*/  STG.E.128 desc[UR32][R4.64], RZ ;  /* 0x000000ff04007986 */ /* 0x0007e8000c101d20 */
[----:B------:R3:W-:Y:S02]  /*1b20*/  STG.E.128 desc[UR32][R4.64+0x80], RZ ;  /* 0x000080ff04007986 */ /* 0x0007e4000c101d20 */
.L_x_1019:
[----:B------:R-:W-:Y:S05]  /*1b30*/  BSYNC.RECONVERGENT B0 ;  /* 0x0000000000007941 */ /* 0x000fea0003800200 */
.L_x_1018:
        /* <DEDUP_REMOVED lines=9> */
[----:B--23--:R-:W-:-:S04]  /*1bd0*/  LEA R4, P0, R2, UR8, 0x1 ;  /* 0x0000000802047c11 */ /* 0x00cfc8000f8008ff */
[----:B------:R-:W-:-:S05]  /*1be0*/  LEA.HI.X R5, R2, UR9, R0, 0x1, P0 ;  /* 0x0000000902057c11 */ /* 0x000fca00080f0c00 */
[----:B------:R4:W-:Y:S04]  /*1bf0*/  STG.E.128 desc[UR32][R4.64], RZ ;  /* 0x000000ff04007986 */ /* 0x0009e8000c101d20 */
[----:B------:R4:W-:Y:S02]  /*1c00*/  STG.E.128 desc[UR32][R4.64+0x80], RZ ;  /* 0x000080ff04007986 */ /* 0x0009e4000c101d20 */
.L_x_1021:
[----:B------:R-:W-:Y:S05]  /*1c10*/  BSYNC.RECONVERGENT B0 ;  /* 0x0000000000007941 */ /* 0x000fea0003800200 */
.L_x_1020:
[----:B------:R-:W-:Y:S04]  /*1c20*/  BSSY.RECONVERGENT B0, `(.L_x_1022) ;  /* 0x000000d000007945 */ /* 0x000fe80003800200 */
[----:B------:R-:W-:Y:S05]  /*1c30*/  @P1 BRA `(.L_x_1023) ;  /* 0x00000000002c1947 */ /* 0x000fea0003800000 */
[----:B------:R-:W5:Y:S01]  /*1c40*/  LDCU.64 UR8, c[0x0][0x560] ;  /* 0x0000ac00ff0877ac */ /* 0x000f620008000a00 */
[----:B------:R-:W-:Y:S01]  /*1c50*/  MOV R2, R6 ;  /* 0x0000000600027202 */ /* 0x000fe20000000f00 */
[----:B------:R-:W-:Y:S01]  /*1c60*/  IMAD R0, R37, UR12, RZ ;  /* 0x0000000c25007c24 */ /* 0x000fe2000f8e02ff */
[----:B------:R-:W-:-:S03]  /*1c70*/  MOV R3, R8 ;  /* 0x0000000800037202 */ /* 0x000fc60000000f00 */
[C---:B------:R-:W-:Y:S02]  /*1c80*/  IMAD R0, R27.reuse, UR13, R0 ;  /* 0x0000000d1b007c24 */ /* 0x040fe4000f8e0200 */
[----:B--234-:R-:W-:-:S05]  /*1c90*/  IMAD.WIDE.U32 R4, R27, UR12, R2 ;  /* 0x0000000c1b047c25 */ /* 0x01cfca000f8e0002 */
[----:B------:R-:W-:Y:S02]  /*1ca0*/  IADD3 R0, PT, PT, R5, R0, RZ ;  /* 0x0000000005007210 */ /* 0x000fe40007ffe0ff */
[----:B-----5:R-:W-:-:S04]  /*1cb0*/  LEA R2, P0, R4, UR8, 0x1 ;  /* 0x0000000804027c11 */ /* 0x020fc8000f8008ff */
[----:B------:R-:W-:-:S05]  /*1cc0*/  LEA.HI.X R3, R4, UR9, R0, 0x1, P0 ;  /* 0x0000000904037c11 */ /* 0x000fca00080f0c00 */
[----:B------:R2:W-:Y:S04]  /*1cd0*/  STG.E.128 desc[UR32][R2.64], RZ ;  /* 0x000000ff02007986 */ /* 0x0005e8000c101d20 */
[----:B------:R2:W-:Y:S02]  /*1ce0*/  STG.E.128 desc[UR32][R2.64+0x80], RZ ;  /* 0x000080ff02007986 */ /* 0x0005e4000c101d20 */
.L_x_1023:
[----:B------:R-:W-:Y:S05]  /*1cf0*/  BSYNC.RECONVERGENT B0 ;  /* 0x0000000000007941 */ /* 0x000fea0003800200 */
.L_x_1022:
[----:B------:R-:W5:Y:S01]  /*1d00*/  LDCU.64 UR8, c[0x0][0x5e0] ;  /* 0x0000bc00ff0877ac */ /* 0x000f620008000a00 */
[----:B--2---:R-:W-:Y:S01]  /*1d10*/  MOV R2, UR10 ;  /* 0x0000000a00027c02 */ /* 0x004fe20008000f00 */
[----:B------:R-:W-:Y:S01]  /*1d20*/  BSSY.RECONVERGENT B0, `(.L_x_1024) ;  /* 0x0000014000007945 */ /* 0x000fe20003800200 */
[----:B------:R-:W-:-:S03]  /*1d30*/  UIMAD UR41, UR41, UR10, URZ ;  /* 0x0000000a292972a4 */ /* 0x000fc6000f8e02ff */
[----:B------:R-:W-:Y:S01]  /*1d40*/  IMAD.WIDE.U32 R2, R2, UR40, R12 ;  /* 0x0000002802027c25 */ /* 0x000fe2000f8e000c */
[----:B------:R-:W-:Y:S02]  /*1d50*/  UIMAD UR41, UR40, UR11, UR41 ;  /* 0x0000000b282972a4 */ /* 0x000fe4000f8e0229 */
[----:B------:R-:W-:-:S04]  /*1d60*/  IADD3 R2, P0, PT, R2, UR14, RZ ;  /* 0x0000000e02027c10 */ /* 0x000fc8000ff1e0ff */
[----:B------:R-:W-:Y:S02]  /*1d70*/  IADD3.X R3, PT, PT, R9, UR41, R3, P0, !PT ;  /* 0x0000002909037c10 */ /* 0x000fe400087fe403 */
[----:B-----5:R-:W-:Y:S02]  /*1d80*/  MOV R0, UR8 ;  /* 0x0000000800007c02 */ /* 0x020fe40008000f00 */
[----:B---34-:R-:W-:-:S03]  /*1d90*/  MOV R4, UR9 ;  /* 0x0000000900047c02 */ /* 0x018fc60008000f00 */
[----:B------:R-:W-:-:S04]  /*1da0*/  IMAD.WIDE.U32 R6, R0, UR23, R2 ;  /* 0x0000001700067c25 */ /* 0x000fc8000f8e0002 */
[----:B------:R-:W-:Y:S01]  /*1db0*/  IMAD R8, R4, UR23, R7 ;  /* 0x0000001704087c24 */ /* 0x000fe2000f8e0207 */
[----:B------:R-:W-:Y:S06]  /*1dc0*/  @P4 BRA `(.L_x_1025) ;  /* 0x0000000000244947 */ /* 0x000fec0003800000 */
        /* <DEDUP_REMOVED lines=9> */
.L_x_1025:
[----:B------:R-:W-:Y:S05]  /*1e60*/  BSYNC.RECONVERGENT B0 ;  /* 0x0000000000007941 */ /* 0x000fea0003800200 */
.L_x_1024:
        /* <DEDUP_REMOVED lines=13> */
.L_x_1027:
[----:B------:R-:W-:Y:S05]  /*1f40*/  BSYNC.RECONVERGENT B0 ;  /* 0x0000000000007941 */ /* 0x000fea0003800200 */
.L_x_1026:
        /* <DEDUP_REMOVED lines=13> */
.L_x_1029:
[----:B------:R-:W-:Y:S05]  /*2020*/  BSYNC.RECONVERGENT B0 ;  /* 0x0000000000007941 */ /* 0x000fea0003800200 */
.L_x_1028:
        /* <DEDUP_REMOVED lines=11> */
[----:B------:R2:W-:Y:S01]  /*20e0*/  STG.E.128 desc[UR32][R2.64+0x80], RZ ;  /* 0x000080ff02007986 */ /* 0x0005e2000c101d20 */
[----:B------:R-:W-:Y:S05]  /*20f0*/  BRA `(.L_x_1030) ;  /* 0x0000008000007947 */ /* 0x000fea0003800000 */
.L_x_1011:
[----:B------:R-:W-:Y:S01]  /*2100*/  UIMAD UR47, UR54, -0x40, UR42 ;  /* 0xffffffc0362f78a4 */ /* 0x000fe2000f8e022a */
[----:B------:R-:W-:Y:S01]  /*2110*/  IMAD.U32 R7, RZ, RZ, UR45 ;  /* 0x0000002dff077e24 */ /* 0x000fe2000f8e00ff */
[----:B------:R-:W-:Y:S01]  /*2120*/  UIADD3 UR38, UPT, UPT, -UR40, UR31, URZ ;  /* 0x0000001f28267290 */ /* 0x000fe2000fffe1ff */
[----:B------:R-:W-:Y:S01]  /*2130*/  IMAD.U32 R2, RZ, RZ, UR14 ;  /* 0x0000000eff027e24 */ /* 0x000fe2000f8e00ff */
[----:B------:R-:W-:Y:S01]  /*2140*/  @P6 BAR.SYNC.DEFER_BLOCKING 0x0 ;  /* 0x0000000000006b1d */ /* 0x000fe20000010000 */
[----:B------:R-:W-:Y:S01]  /*2150*/  UIMAD UR8, UR41, UR14, URZ ;  /* 0x0000000e290872a4 */ /* 0x000fe2000f8e02ff */
[----:B------:R-:W-:Y:S01]  /*2160*/  ISETP.GE.AND P0, PT, R4, UR47, PT ;  /* 0x0000002f04007c0c */ /* 0x000fe2000bf06270 */
[----:B------:R-:W-:Y:S01]  /*2170*/  IMAD.WIDE.U32 R2, R2, UR40, R12 ;  /* 0x0000002802027c25 */ /* 0x000fe2000f8e000c */
[----:B------:R-:W-:Y:S01]  /*2180*/  ISETP.GE.AND P3, PT, R4, UR38, PT ;  /* 0x0000002604007c0c */ /* 0x000fe2000bf66270 */
[----:B------:R-:W-:Y:S01]  /*2190*/  UIMAD UR8, UR40, UR15, UR8 ;  /* 0x0000000f280872a4 */ /* 0x000fe2000f8e0208 */
[----:B------:R-:W-:Y:S01]  /*21a0*/  ISETP.GE.AND P2, PT, R5, UR38, PT ;  /* 0x0000002605007c0c */ /* 0x000fe2000bf46270 */
[----:B------:R-:W-:Y:S01]  /*21b0*/  IMAD.U32 R4, RZ, RZ, UR45 ;  /* 0x0000002dff047e24 */ /* 0x000fe2000f8e00ff */
[----:B------:R-:W-:Y:S01]  /*21c0*/  ISETP.GE.AND P1, PT, R8, UR38, PT ;  /* 0x0000002608007c0c */ /* 0x000fe2000bf26270 */
[----:B------:R-:W-:Y:S01]  /*21d0*/  IMAD.U32 R5, RZ, RZ, UR53 ;  /* 0x00000035ff057e24 */ /* 0x000fe2000f8e00ff */
[----:B------:R-:W-:Y:S01]  /*21e0*/  IADD3 R8, P4, PT, R2, UR46, RZ ;  /* 0x0000002e02087c10 */ /* 0x000fe2000ff9e0ff */
[----:B------:R-:W2:Y:S01]  /*21f0*/  LDCU.64 UR10, c[0x0][0x3d0] ;  /* 0x00007a00ff0a77ac */ /* 0x000ea20008000a00 */
[----:B------:R-:W-:Y:S01]  /*2200*/  SHF.R.U32.HI R207, RZ, 0x1, R219 ;  /* 0x00000001ffcf7819 */ /* 0x000fe200000116db */
[----:B------:R-:W-:Y:S01]  /*2210*/  IMAD.U32 R6, RZ, RZ, UR12 ;  /* 0x0000000cff067e24 */ /* 0x000fe2000f8e00ff */
[----:B------:R-:W-:Y:S01]  /*2220*/  IADD3.X R9, PT, PT, R21, UR8, R3, P4, !PT ;  /* 0x0000000815097c10 */ /* 0x000fe2000a7fe403 */
[----:B------:R-:W-:Y:S01]  /*2230*/  UIMAD UR41, UR41, UR12, URZ ;  /* 0x0000000c292972a4 */ /* 0x000fe2000f8e02ff */
[----:B------:R-:W-:Y:S01]  /*2240*/  @!P0 LEA R4, P5, R4, R24, 0x1 ;  /* 0x0000001804048211 */ /* 0x000fe200078a08ff */
[----:B------:R-:W3:Y:S01]  /*2250*/  LDCU.64 UR8, c[0x0][0x3d8] ;  /* 0x00007b00ff0877ac */ /* 0x000ee20008000a00 */
[----:B------:R-:W-:Y:S01]  /*2260*/  SHF.R.U32.HI R3, RZ, 0x2, R219 ;  /* 0x00000002ff037819 */ /* 0x000fe200000116db */
[----:B------:R-:W4:Y:S01]  /*2270*/  @!P2 LDC.64 R34, c[0x0][0x388] ;  /* 0x0000e200ff22ab82 */ /* 0x000f220000000a00 */
[----:B------:R-:W-:Y:S01]  /*2280*/  @!P0 LEA.HI.X R5, R7, R25, R5, 0x1, P5 ;  /* 0x0000001907058211 */ /* 0x000fe200028f0c05 */
[----:B------:R-:W-:Y:S01]  /*2290*/  IMAD.WIDE.U32 R6, R6, UR40, R12 ;  /* 0x0000002806067c25 */ /* 0x000fe2000f8e000c */
[C---:B------:R-:W-:Y:S01]  /*22a0*/  @!P0 LEA R10, P5, R0.reuse, R22, 0x1 ;  /* 0x00000016000a8211 */ /* 0x040fe200078a08ff */
[----:B------:R-:W-:Y:S01]  /*22b0*/  ULOP3.LUT UR54, UR54, 0x80000001, URZ, 0xc0, !UPT ;  /* 0x8000000136367892 */ /* 0x000fe2000f8ec0ff */
[----:B------:R-:W-:Y:S01]  /*22c0*/  LOP3.LUT R2, R207, 0x10, RZ, 0xc0, !PT ;  /* 0x00000010cf027812 */ /* 0x000fe200078ec0ff */
[----:B------:R-:W-:Y:S01]  /*22d0*/  UIMAD UR41, UR40, UR13, UR41 ;  /* 0x0000000d282972a4 */ /* 0x000fe2000f8e0229 */
[----:B------:R-:W-:Y:S01]  /*22e0*/  @!P0 LEA.HI.X R11, R0, R23, R11, 0x1, P5 ;  /* 0x00000017000b8211 */ /* 0x000fe200028f0c0b */
[----:B------:R-:W-:Y:S01]  /*22f0*/  UISETP.NE.AND UP0, UPT, UR54, 0x1, UPT ;  /* 0x000000013600788c */ /* 0x000fe2000bf05270 */
[----:B------:R-:W-:Y:S01]  /*2300*/  ISETP.GE.AND P5, PT, R39, UR47, PT ;  /* 0x0000002f27007c0c */ /* 0x000fe2000bfa6270 */
[----:B------:R-:W-:Y:S01]  /*2310*/  IMAD.MOV.U32 R45, RZ, RZ, 0x7f800000 ;  /* 0x7f800000ff2d7424 */ /* 0x000fe200078e00ff */
[----:B------:R-:W-:Y:S01]  /*2320*/  LOP3.LUT R0, R40, 0x1f8, RZ, 0xc0, !PT ;  /* 0x000001f828007812 */ /* 0x000fe200078ec0ff */
[----:B------:R-:W-:Y:S01]  /*2330*/  USEL UR40, URZ, 0x4000, UP0 ;  /* 0x00004000ff287887 */ /* 0x000fe20008000000 */
[----:B------:R-:W-:Y:S01]  /*2340*/  LOP3.LUT R41, R2, 0x7, R3, 0xf8, !PT ;  /* 0x0000000702297812 */ /* 0x000fe200078ef803 */
[----:B------:R-:W-:Y:S01]  /*2350*/  IMAD.MOV.U32 R44, RZ, RZ, 0x7f800000 ;  /* 0x7f800000ff2c7424 */ /* 0x000fe200078e00ff */
[----:B------:R-:W-:Y:S01]  /*2360*/  LOP3.LUT R0, R0, 0x38, R219, 0x78, !PT ;  /* 0x0000003800007812 */ /* 0x000fe200078e78db */
[----:B------:R-:W-:Y:S01]  /*2370*/  IMAD.MOV.U32 R43, RZ, RZ, 0x7f800000 ;  /* 0x7f800000ff2b7424 */ /* 0x000fe200078e00ff */
[----:B------:R-:W-:Y:S01]  /*2380*/  IADD3 R6, P4, PT, R6, UR48, RZ ;  /* 0x0000003006067c10 */ /* 0x000fe2000ff9e0ff */
[----:B------:R-:W-:Y:S01]  /*2390*/  STL [R1+0x14], R41 ;  /* 0x0000142901007387 */ /* 0x000fe20000100800 */
[----:B------:R-:W-:Y:S01]  /*23a0*/  LOP3.LUT R0, R0, 0x1e00, R40, 0xf8, !PT ;  /* 0x00001e0000007812 */ /* 0x000fe200078ef828 */
[----:B------:R-:W-:Y:S01]  /*23b0*/  IMAD.MOV.U32 R42, RZ, RZ, 0x7f800000 ;  /* 0x7f800000ff2a7424 */ /* 0x000fe200078e00ff */
[----:B------:R-:W-:Y:S01]  /*23c0*/  IADD3.X R7, PT, PT, R19, UR41, R7, P4, !PT ;  /* 0x0000002913077c10 */ /* 0x000fe2000a7fe407 */
[----:B------:R-:W-:Y:S01]  /*23d0*/  @!P5 IMAD.MOV.U32 R2, RZ, RZ, R24 ;  /* 0x000000ffff02d224 */ /* 0x000fe200078e0018 */
[----:B------:R-:W-:Y:S01]  /*23e0*/  LEA R0, R0, UR24, 0x1 ;  /* 0x0000001800007c11 */ /* 0x000fe2000f8e08ff */
[----:B------:R-:W-:Y:S01]  /*23f0*/  @!P5 IMAD.MOV.U32 R3, RZ, RZ, R25 ;  /* 0x000000ffff03d224 */ /* 0x000fe200078e0019 */
[----:B------:R-:W-:-:S03]  /*2400*/  ISETP.GE.AND P4, PT, R39, UR38, PT ;  /* 0x0000002627007c0c */ /* 0x000fc6000bf86270 */
[----:B------:R-:W-:Y:S01]  /*2410*/  VIADD R13, R0, UR40 ;  /* 0x00000028000d7c36 */ /* 0x000fe20008000000 */
[----:B------:R-:W-:Y:S01]  /*2420*/  @!PT LDS RZ, [RZ] ;  /* 0x00000000fffff984 */ /* 0x000fe20000000800 */
[----:B------:R-:W-:Y:S01]  /*2430*/  @!PT LDS RZ, [RZ] ;  /* 0x00000000fffff984 */ /* 0x000fe20000000800 */
[----:B------:R-:W-:Y:S01]  /*2440*/  @!PT LDS RZ, [RZ] ;  /* 0x00000000fffff984 */ /* 0x000fe20000000800 */
[----:B------:R-:W-:Y:S04]  /*2450*/  @!P5 LDGSTS.E.BYPASS.LTC128B.128 [R0+0x8000], desc[UR32][R2.64] ;  /* 0x080000000200dfae */ /* 0x000fe8000b981a20 */
[----:B------:R5:W-:Y:S04]  /*2460*/  @!P5 LDGSTS.E.BYPASS.LTC128B.128 [R0+0xa000], desc[UR32][R2.64+0x80] ;  /* 0x0a0000800200dfae */ /* 0x000be8000b981a20 */
[----:B------:R-:W-:Y:S01]  /*2470*/  @P5 STS.128 [R0+0x8000], RZ ;  /* 0x008000ff00005388 */ /* 0x000fe20000000c00 */
[----:B------:R-:W4:Y:S03]  /*2480*/  @!P4 LDC.64 R28, c[0x0][0x388] ;  /* 0x0000e200ff1ccb82 */ /* 0x000f260000000a00 */
[----:B------:R-:W-:Y:S04]  /*2490*/  @P5 STS.128 [R0+0xa000], RZ ;  /* 0x00a000ff00005388 */ /* 0x000fe80000000c00 */
[----:B------:R-:W-:Y:S01]  /*24a0*/  @P0 STS.128 [R0+0x9000], RZ ;  /* 0x009000ff00000388 */ /* 0x000fe20000000c00 */
[----:B------:R-:W4:Y:S03]  /*24b0*/  @!P4 LDC.64 R30, c[0x0][0x390] ;  /* 0x0000e400ff1ecb82 */ /* 0x000f260000000a00 */
[----:B------:R-:W-:Y:S04]  /*24c0*/  @P0 STS.128 [R0+0xb000], RZ ;  /* 0x00b000ff00000388 */ /* 0x000fe80000000c00 */
[----:B------:R-:W-:Y:S01]  /*24d0*/  @!PT LDS RZ, [RZ] ;  /* 0x00000000fffff984 */ /* 0x000fe20000000800 */
[----:B------:R-:W-:Y:S01]  /*24e0*/  @!PT LDS RZ, [RZ] ;  /* 0x00000000fffff984 */ /* 0x000fe20000000800 */
[----:B------:R-:W-:Y:S01]  /*24f0*/  @!PT LDS RZ, [RZ] ;  /* 0x00000000fffff984 */ /* 0x000fe20000000800 */
[----:B------:R-:W-:Y:S04]  /*2500*/  @!P0 LDGSTS.E.BYPASS.LTC128B.128 [R0+0x9000], desc[UR32][R4.64] ;  /* 0x0900000004008fae */ /* 0x000fe8000b981a20 */
[----:B------:R1:W-:Y:S01]  /*2510*/  @!P0 LDGSTS.E.BYPASS.LTC128B.128 [R0+0xb000], desc[UR32][R4.64+0x80] ;  /* 0x0b00008004008fae */ /* 0x0003e2000b981a20 */
[----:B-----5:R-:W-:-:S03]  /*2520*/  @!P5 IMAD.MOV.U32 R2, RZ, RZ, R22 ;  /* 0x000000ffff02d224 */ /* 0x020fc600078e0016 */
[----:B------:R-:W-:Y:S01]  /*2530*/  STL [R1+0x10], R13 ;  /* 0x0000100d01007387 */ /* 0x000fe20000100800 */
[----:B------:R-:W-:-:S05]  /*2540*/  @!P5 IMAD.MOV.U32 R3, RZ, RZ, R23 ;  /* 0x000000ffff03d224 */ /* 0x000fca00078e0017 */
[----:B------:R-:W-:Y:S04]  /*2550*/  @!P5 LDGSTS.E.BYPASS.LTC128B.128 [R13], desc[UR32][R2.64] ;  /* 0x00000000020ddfae */ /* 0x000fe8000b981a20 */
[----:B------:R5:W-:Y:S04]  /*2560*/  @!P5 LDGSTS.E.BYPASS.LTC128B.128 [R13+0x2000], desc[UR32][R2.64+0x80] ;  /* 0x02000080020ddfae */ /* 0x000be8000b981a20 */
[----:B------:R-:W-:Y:S04]  /*2570*/  @P5 STS.128 [R13], RZ ;  /* 0x000000ff0d005388 */ /* 0x000fe80000000c00 */
[----:B------:R-:W-:Y:S04]  /*2580*/  @P5 STS.128 [R13+0x2000], RZ ;  /* 0x002000ff0d005388 */ /* 0x000fe80000000c00 */
[----:B------:R-:W-:Y:S01]  /*2590*/  @P0 STS.128 [R13+0x1000], RZ ;  /* 0x001000ff0d000388 */ /* 0x000fe20000000c00 */
[----:B-1----:R-:W-:-:S02]  /*25a0*/  VIADD R5, R41, 0x8 ;  /* 0x0000000829057836 */ /* 0x002fc40000000000 */
[C---:B--2---:R-:W-:Y:S01]  /*25b0*/  IMAD R4, R20.reuse, UR10, RZ ;  /* 0x0000000a14047c24 */ /* 0x044fe2000f8e02ff */
[----:B------:R1:W-:Y:S02]  /*25c0*/  @P0 STS.128 [R13+0x3000], RZ ;  /* 0x003000ff0d000388 */ /* 0x0003e40000000c00 */
[----:B------:R-:W-:Y:S01]  /*25d0*/  ISETP.GE.AND P6, PT, R5, UR47, PT ;  /* 0x0000002f05007c0c */ /* 0x000fe2000bfc6270 */
[----:B---3--:R-:W-:Y:S01]  /*25e0*/  IMAD R5, R20, UR8, RZ ;  /* 0x0000000814057c24 */ /* 0x008fe2000f8e02ff */
[----:B------:R-:W-:Y:S01]  /*25f0*/  @!PT LDS RZ, [RZ] ;  /* 0x00000000fffff984 */ /* 0x000fe20000000800 */
[----:B------:R-:W-:Y:S01]  /*2600*/  @!PT LDS RZ, [RZ] ;  /* 0x00000000fffff984 */ /* 0x000fe20000000800 */
[----:B------:R-:W-:Y:S01]  /*2610*/  @!PT LDS RZ, [RZ] ;  /* 0x00000000fffff984 */ /* 0x000fe20000000800 */
[----:B------:R-:W-:Y:S01]  /*2620*/  @!P0 LDGSTS.E.BYPASS.LTC128B.128 [R13+0x1000], desc[UR32][R10.64] ;  /* 0x010000000a0d8fae */ /* 0x000fe2000b981a20 */
[----:B------:R-:W2:Y:S01]  /*2630*/  @!P3 LDC.64 R20, c[0x0][0x388] ;  /* 0x0000e200ff14bb82 */ /* 0x000ea20000000a00 */
[C---:B------:R-:W-:Y:S01]  /*2640*/  IMAD R12, R14.reuse, UR11, R4 ;  /* 0x0000000b0e0c7c24 */ /* 0x040fe2000f8e0204 */
[----:B------:R-:W-:Y:S01]  /*2650*/  LOP3.LUT R4, R41, 0x20, RZ, 0xfc, !PT ;  /* 0x0000002029047812 */ /* 0x000fe200078efcff */
[----:B------:R3:W-:Y:S01]  /*2660*/  @!P0 LDGSTS.E.BYPASS.LTC128B.128 [R13+0x3000], desc[UR32][R10.64+0x80] ;  /* 0x030000800a0d8fae */ /* 0x0007e2000b981a20 */
[----:B------:R-:W-:Y:S01]  /*2670*/  IMAD.SHL.U32 R204, R219, 0x40, RZ ;  /* 0x00000040dbcc7824 */ /* 0x000fe200078e00ff */
[----:B------:R-:W1:Y:S01]  /*2680*/  LDCU UR11, c[0x0][0x590] ;  /* 0x0000b200ff0b77ac */ /* 0x000e620008000800 */
[----:B-----5:R-:W-:Y:S01]  /*2690*/  IMAD.WIDE.U32 R2, R14, UR10, R8 ;  /* 0x0000000a0e027c25 */ /* 0x020fe2000f8e0008 */
[----:B------:R-:W-:-:S03]  /*26a0*/  ISETP.GE.AND P5, PT, R4, UR47, PT ;  /* 0x0000002f04007c0c */ /* 0x000fc6000bfa6270 */
[----:B------:R-:W-:Y:S02]  /*26b0*/  IMAD.SHL.U32 R205, R219, 0x20, RZ ;  /* 0x00000020dbcd7824 */ /* 0x000fe400078e00ff */
[----:B------:R-:W-:Y:S02]  /*26c0*/  IMAD.MOV.U32 R216, RZ, RZ, 0x40 ;  /* 0x00000040ffd87424 */ /* 0x000fe400078e00ff */
[----:B------:R-:W-:Y:S02]  /*26d0*/  IMAD.MOV.U32 R213, RZ, RZ, 0x20 ;  /* 0x00000020ffd57424 */ /* 0x000fe400078e00ff */
[----:B------:R-:W-:Y:S02]  /*26e0*/  IMAD.MOV.U32 R211, RZ, RZ, 0x20 ;  /* 0x00000020ffd37424 */ /* 0x000fe400078e00ff */
[----:B------:R-:W-:Y:S02]  /*26f0*/  IMAD.MOV.U32 R212, RZ, RZ, 0x40 ;  /* 0x00000040ffd47424 */ /* 0x000fe400078e00ff */
[----:B------:R-:W-:Y:S01]  /*2700*/  IMAD.MOV.U32 R224, RZ, RZ, 0x20 ;  /* 0x00000020ffe07424 */ /* 0x000fe200078e00ff */
[----:B------:R-:W-:Y:S01]  /*2710*/  CS2R R158, SRZ ;  /* 0x00000000009e7805 */ /* 0x000fe2000001ff00 */
[----:B------:R-:W-:Y:S01]  /*2720*/  IMAD.IADD R3, R3, 0x1, R12 ;  /* 0x0000000103037824 */ /* 0x000fe200078e020c */
[----:B------:R-:W-:Y:S01]  /*2730*/  CS2R R156, SRZ ;  /* 0x00000000009c7805 */ /* 0x000fe2000001ff00 */
[C---:B------:R-:W-:Y:S01]  /*2740*/  IMAD R12, R14.reuse, UR9, R5 ;  /* 0x000000090e0c7c24 */ /* 0x040fe2000f8e0205 */
[----:B------:R-:W-:Y:S01]  /*2750*/  CS2R R162, SRZ ;  /* 0x0000000000a27805 */ /* 0x000fe2000001ff00 */
[----:B------:R-:W-:Y:S01]  /*2760*/  IMAD.WIDE.U32 R4, R14, UR8, R6 ;  /* 0x000000080e047c25 */ /* 0x000fe2000f8e0006 */
[----:B------:R-:W-:-:S02]  /*2770*/  CS2R R160, SRZ ;  /* 0x0000000000a07805 */ /* 0x000fc4000001ff00 */
[----:B------:R-:W-:Y:S02]  /*2780*/  CS2R R154, SRZ ;  /* 0x00000000009a7805 */ /* 0x000fe4000001ff00 */
[----:B------:R-:W-:Y:S01]  /*2790*/  CS2R R152, SRZ ;  /* 0x0000000000987805 */ /* 0x000fe2000001ff00 */
[----:B------:R-:W-:Y:S01]  /*27a0*/  @!P3 IMAD R6, R15, UR14, RZ ;  /* 0x0000000e0f06bc24 */ /* 0x000fe2000f8e02ff */
        /* <DEDUP_REMOVED lines=15> */
[C---:B---3--:R-:W-:Y:S01]  /*28a0*/  @!P3 IMAD R10, R18.reuse, UR15, R6 ;  /* 0x0000000f120abc24 */ /* 0x048fe2000f8e0206 */
[----:B------:R-:W-:Y:S01]  /*28b0*/  CS2R R134, SRZ ;  /* 0x0000000000867805 */ /* 0x000fe2000001ff00 */
[----:B------:R-:W-:Y:S01]  /*28c0*/  @!P3 IMAD.WIDE.U32 R2, R18, UR14, R2 ;  /* 0x0000000e1202bc25 */ /* 0x000fe2000f8e0002 */
[----:B------:R-:W-:-:S02]  /*28d0*/  CS2R R132, SRZ ;  /* 0x0000000000847805 */ /* 0x000fc4000001ff00 */
[----:B------:R-:W-:Y:S02]  /*28e0*/  CS2R R126, SRZ ;  /* 0x00000000007e7805 */ /* 0x000fe4000001ff00 */
[----:B------:R-:W-:Y:S01]  /*28f0*/  CS2R R124, SRZ ;  /* 0x00000000007c7805 */ /* 0x000fe2000001ff00 */
[----:B------:R-:W-:Y:S01]  /*2900*/  @!P3 IMAD R11, R15, UR12, RZ ;  /* 0x0000000c0f0bbc24 */ /* 0x000fe2000f8e02ff */
[----:B--2---:R-:W-:Y:S01]  /*2910*/  @!P3 LEA R20, P0, R2, R20, 0x1 ;  /* 0x000000140214b211 */ /* 0x004fe200078008ff */
        /* <DEDUP_REMOVED lines=16> */
[----:B------:R-:W2:Y:S01]  /*2a20*/  @!P1 LDC.64 R32, c[0x0][0x388] ;  /* 0x0000e200ff209b82 */ /* 0x000ea20000000a00 */
[----:B------:R-:W-:Y:S01]  /*2a30*/  @!P4 IMAD.WIDE.U32 R2, R39, UR14, R8 ;  /* 0x0000000e2702cc25 */ /* 0x000fe2000f8e0008 */
[----:B------:R-:W-:Y:S02]  /*2a40*/  CS2R R114, SRZ ;  /* 0x0000000000727805 */ /* 0x000fe4000001ff00 */
[----:B------:R-:W-:-:S02]  /*2a50*/  CS2R R112, SRZ ;  /* 0x0000000000707805 */ /* 0x000fc4000001ff00 */
[----:B------:R-:W-:Y:S01]  /*2a60*/  CS2R R106, SRZ ;  /* 0x00000000006a7805 */ /* 0x000fe2000001ff00 */
[----:B------:R-:W-:Y:S01]  /*2a70*/  @!P2 IMAD R11, R26, UR15, R6 ;  /* 0x0000000f1a0bac24 */ /* 0x000fe2000f8e0206 */
[----:B----4-:R-:W-:Y:S01]  /*2a80*/  @!P4 LEA R12, P0, R2, R28, 0x1 ;  /* 0x0000001c020cc211 */ /* 0x010fe200078008ff */
[----:B------:R-:W-:Y:S01]  /*2a90*/  @!P4 IMAD R3, R39, UR15, R3 ;  /* 0x0000000f2703cc24 */ /* 0x000fe2000f8e0203 */
[----:B------:R-:W-:Y:S01]  /*2aa0*/  CS2R R104, SRZ ;  /* 0x0000000000687805 */ /* 0x000fe2000001ff00 */
[----:B------:R-:W-:Y:S01]  /*2ab0*/  @!P2 IMAD R36, R26, UR13, R7 ;  /* 0x0000000d1a24ac24 */ /* 0x000fe2000f8e0207 */
[----:B------:R-:W-:Y:S01]  /*2ac0*/  CS2R R102, SRZ ;  /* 0x0000000000667805 */ /* 0x000fe2000001ff00 */
[----:B------:R-:W-:Y:S01]  /*2ad0*/  @!P1 IMAD.WIDE.U32 R6, R27, UR14, R24 ;  /* 0x0000000e1b069c25 */ /* 0x000fe2000f8e0018 */
[----:B-1----:R-:W-:Y:S01]  /*2ae0*/  @!P4 LEA.HI.X R13, R2, R29, R3, 0x1, P0 ;  /* 0x0000001d020dc211 */ /* 0x002fe200000f0c03 */
[----:B------:R-:W1:Y:S01]  /*2af0*/  @!P3 LDC.64 R24, c[0x0][0x390] ;  /* 0x0000e400ff18bb82 */ /* 0x000e620000000a00 */
        /* <DEDUP_REMOVED lines=9> */
[----:B------:R-:W4:Y:S01]  /*2b90*/  @!P2 LDC.64 R22, c[0x0][0x390] ;  /* 0x0000e400ff16ab82 */ /* 0x000f220000000a00 */
        /* <DEDUP_REMOVED lines=28> */
[----:B---3--:R-:W3:Y:S01]  /*2d60*/  @!P1 LDC.64 R12, c[0x0][0x390] ;  /* 0x0000e400ff0c9b82 */ /* 0x008ee20000000a00 */
[----:B------:R-:W-:Y:S01]  /*2d70*/  @!P4 LEA.HI.X R9, R4, R31, R2, 0x1, P0 ;  /* 0x0000001f0409c211 */ /* 0x000fe200000f0c02 */
[----:B------:R-:W-:Y:S01]  /*2d80*/  @!P3 LDGSTS.E.BYPASS.LTC128B.128 [R0+0x11000], desc[UR32][R20.64+0x80] ;  /* 0x110000801400bfae */ /* 0x000fe2000b981a20 */
[C---:B--2---:R-:W-:Y:S01]  /*2d90*/  @!P1 LEA R2, P0, R6.reuse, R32, 0x1 ;  /* 0x0000002006029211 */ /* 0x044fe200078008ff */
[----:B------:R-:W-:Y:S01]  /*2da0*/  @!P3 IMAD.IADD R4, R19, 0x1, R38 ;  /* 0x000000011304b824 */ /* 0x000fe200078e0226 */
[----:B------:R-:W-:Y:S01]  /*2db0*/  CS2R R76, SRZ ;  /* 0x00000000004c7805 */ /* 0x000fe2000001ff00 */
[----:B------:R-:W-:Y:S01]  /*2dc0*/  @P2 STS.128 [R0+0xe000], RZ ;  /* 0x00e000ff00002388 */ /* 0x000fe20000000c00 */
[----:B------:R-:W-:Y:S01]  /*2dd0*/  @!P1 LEA.HI.X R3, R6, R33, R3, 0x1, P0 ;  /* 0x0000002106039211 */ /* 0x000fe200000f0c03 */
[----:B------:R-:W-:Y:S01]  /*2de0*/  @!P1 IMAD.WIDE.U32 R14, R27, UR12, R14 ;  /* 0x0000000c1b0e9c25 */ /* 0x000fe2000f8e000e */
[----:B-1----:R-:W-:Y:S01]  /*2df0*/  @!P3 LEA R6, P0, R18, R24, 0x1 ;  /* 0x000000181206b211 */ /* 0x002fe200078008ff */
[----:B------:R-:W-:Y:S01]  /*2e00*/  @P2 STS.128 [R0+0x12000], RZ ;  /* 0x012000ff00002388 */ /* 0x000fe20000000c00 */
[----:B------:R-:W-:-:S02]  /*2e10*/  CS2R R82, SRZ ;  /* 0x0000000000527805 */ /* 0x000fc4000001ff00 */
[----:B------:R-:W-:Y:S02]  /*2e20*/  CS2R R80, SRZ ;  /* 0x0000000000507805 */ /* 0x000fe4000001ff00 */
[----:B------:R-:W-:Y:S01]  /*2e30*/  @!P3 LEA.HI.X R7, R18, R25, R4, 0x1, P0 ;  /* 0x000000191207b211 */ /* 0x000fe200000f0c04 */
[----:B------:R-:W-:Y:S01]  /*2e40*/  @!PT LDS RZ, [RZ] ;  /* 0x00000000fffff984 */ /* 0x000fe20000000800 */
[----:B------:R-:W-:Y:S01]  /*2e50*/  @!PT LDS RZ, [RZ] ;  /* 0x00000000fffff984 */ /* 0x000fe20000000800 */
[----:B------:R-:W-:Y:S01]  /*2e60*/  @!PT LDS RZ, [RZ] ;  /* 0x00000000fffff984 */ /* 0x000fe20000000800 */
[----:B------:R-:W-:Y:S01]  /*2e70*/  @!P2 LDGSTS.E.BYPASS.LTC128B.128 [R0+0xe000], desc[UR32][R10.64] ;  /* 0x0e0000000a00afae */ /* 0x000fe2000b981a20 */
[----:B----4-:R-:W-:Y:S02]  /*2e80*/  @!P2 LEA R4, P0, R16, R22, 0x1 ;  /* 0x000000161004a211 */ /* 0x010fe400078008ff */
[----:B------:R-:W-:Y:S02]  /*2e90*/  CS2R R74, SRZ ;  /* 0x00000000004a7805 */ /* 0x000fe4000001ff00 */
[----:B------:R-:W-:Y:S01]  /*2ea0*/  CS2R R72, SRZ ;  /* 0x0000000000487805 */ /* 0x000fe2000001ff00 */
[----:B------:R-:W-:Y:S01]  /*2eb0*/  @!P2 LDGSTS.E.BYPASS.LTC128B.128 [R0+0x12000], desc[UR32][R10.64+0x80] ;  /* 0x120000800a00afae */ /* 0x000fe2000b981a20 */
[----:B------:R-:W-:-:S02]  /*2ec0*/  CS2R R70, SRZ ;  /* 0x0000000000467805 */ /* 0x000fc4000001ff00 */
[----:B------:R-:W-:Y:S02]  /*2ed0*/  CS2R R68, SRZ ;  /* 0x0000000000447805 */ /* 0x000fe4000001ff00 */
[----:B------:R-:W-:Y:S01]  /*2ee0*/  CS2R R62, SRZ ;  /* 0x00000000003e7805 */ /* 0x000fe2000001ff00 */
[----:B------:R-:W-:Y:S01]  /*2ef0*/  @P1 STS.128 [R0+0xf000], RZ ;  /* 0x00f000ff00001388 */ /* 0x000fe20000000c00 */
[----:B------:R-:W-:Y:S02]  /*2f00*/  CS2R R60, SRZ ;  /* 0x00000000003c7805 */ /* 0x000fe4000001ff00 */
[----:B------:R-:W-:Y:S02]  /*2f10*/  CS2R R66, SRZ ;  /* 0x0000000000427805 */ /* 0x000fe4000001ff00 */
[----:B------:R-:W-:Y:S01]  /*2f20*/  CS2R R64, SRZ ;  /* 0x0000000000407805 */ /* 0x000fe2000001ff00 */
[----:B------:R-:W-:Y:S01]  /*2f30*/  @P1 STS.128 [R0+0x13000], RZ ;  /* 0x013000ff00001388 */ /* 0x000fe20000000c00 */
[----:B------:R-:W-:-:S02]  /*2f40*/  CS2R R58, SRZ ;  /* 0x00000000003a7805 */ /* 0x000fc4000001ff00 */
        /* <DEDUP_REMOVED lines=9> */
[----:B------:R1:W-:Y:S01]  /*2fe0*/  @!P1 LDGSTS.E.BYPASS.LTC128B.128 [R0+0x13000], desc[UR32][R2.64+0x80] ;  /* 0x1300008002009fae */ /* 0x0003e2000b981a20 */
[----:B------:R-:W-:Y:S01]  /*2ff0*/  CS2R R48, SRZ ;  /* 0x0000000000307805 */ /* 0x000fe2000001ff00 */
[----:B------:R-:W-:-:S02]  /*3000*/  UIADD3 UR51, UPT, UPT, UR51, 0x80, -UR31 ;  /* 0x0000008033337890 */ /* 0x000fc4000fffe81f */
[----:B------:R-:W-:Y:S01]  /*3010*/  @!P4 LDGSTS.E.BYPASS.LTC128B.128 [R0+0x14000], desc[UR32][R8.64] ;  /* 0x140000000800cfae */ /* 0x000fe2000b981a20 */
[----:B------:R-:W2:Y:S03]  /*3020*/  LDCU UR8, c[0x0][0x3e0] ;  /* 0x00007c00ff0877ac */ /* 0x000ea60008000800 */
[----:B------:R4:W-:Y:S01]  /*3030*/  @!P4 LDGSTS.E.BYPASS.LTC128B.128 [R0+0x18000], desc[UR32][R8.64+0x80] ;  /* 0x180000800800cfae */ /* 0x0009e2000b981a20 */
[----:B------:R-:W1:Y:S03]  /*3040*/  LDCU UR9, c[0x0][0x50c] ;  /* 0x0000a180ff0977ac */ /* 0x000e660008000800 */
[----:B------:R-:W-:Y:S01]  /*3050*/  @P4 STS.128 [R0+0x14000], RZ ;  /* 0x014000ff00004388 */ /* 0x000fe20000000c00 */
[----:B------:R-:W2:Y:S03]  /*3060*/  LDCU UR10, c[0x0][0x45c] ;  /* 0x00008b80ff0a77ac */ /* 0x000ea60008000800 */
[----:B------:R-:W-:Y:S04]  /*3070*/  @P4 STS.128 [R0+0x18000], RZ ;  /* 0x018000ff00004388 */ /* 0x000fe80000000c00 */
[----:B------:R-:W-:Y:S04]  /*3080*/  @P3 STS.128 [R0+0x15000], RZ ;  /* 0x015000ff00003388 */ /* 0x000fe80000000c00 */
        /* <DEDUP_REMOVED lines=9> */
[C---:B---3--:R-:W-:Y:S01]  /*3120*/  @!P1 LEA R2, P0, R14.reuse, R12, 0x1 ;  /* 0x0000000c0e029211 */ /* 0x048fe200078008ff */
[C---:B----4-:R-:W-:Y:S02]  /*3130*/  VIADD R8, R41.reuse, 0x28 ;  /* 0x0000002829087836 */ /* 0x050fe40000000000 */
        /* <DEDUP_REMOVED lines=17> */
[----:B-1----:R-:W-:Y:S01]  /*3250*/  IMAD.MOV.U32 R4, RZ, RZ, 0x4 ;  /* 0x00000004ff047424 */ /* 0x002fe200078e00ff */
[----:B------:R-:W-:Y:S01]  /*3260*/  R2P PR, R219, 0x6 ;  /* 0x00000006db007804 */ /* 0x000fe20000000000 */
[----:B------:R-:W-:Y:S01]  /*3270*/  IMAD.MOV.U32 R6, RZ, RZ, 0x10 ;  /* 0x00000010ff067424 */ /* 0x000fe200078e00ff */
[----:B------:R-:W0:Y:S01]  /*3280*/  LDGDEPBAR ;  /* 0x00000000000079af */ /* 0x000e220000000000 */
[----:B----4-:R-:W-:-:S05]  /*3290*/  IMAD.WIDE.U32 R2, R41, R4, UR60 ;  /* 0x0000003c29027e25 */ /* 0x010fca000f8e0004 */
[----:B------:R-:W4:Y:S04]  /*32a0*/  @!P0 LDG.E R45, desc[UR32][R2.64] ;  /* 0x00000020022d8981 */ /* 0x000f28000c1e1900 */
[----:B------:R-:W5:Y:S04]  /*32b0*/  @!P6 LDG.E R44, desc[UR32][R2.64+0x20] ;  /* 0x00002020022ce981 */ /* 0x000f68000c1e1900 */
[----:B------:R-:W2:Y:S04]  /*32c0*/  @!P5 LDG.E R43, desc[UR32][R2.64+0x80] ;  /* 0x00008020022bd981 */ /* 0x000ea8000c1e1900 */
[----:B------:R1:W2:Y:S01]  /*32d0*/  @!P3 LDG.E R42, desc[UR32][R2.64+0xa0] ;  /* 0x0000a020022ab981 */ /* 0x0002a2000c1e1900 */
[----:B---3--:R-:W-:-:S02]  /*32e0*/  LOP3.LUT R0, R204, 0x1c0, RZ, 0xc0, !PT ;  /* 0x000001c0cc007812 */ /* 0x008fc400078ec0ff */
[----:B------:R-:W-:Y:S02]  /*32f0*/  CS2R R38, SRZ ;  /* 0x0000000000267805 */ /* 0x000fe4000001ff00 */
[----:B------:R-:W-:Y:S02]  /*3300*/  SEL R216, R216, 0xffffffc0, !P2 ;  /* 0xffffffc0d8d87807 */ /* 0x000fe40005000000 */
[----:B------:R-:W-:Y:S02]  /*3310*/  CS2R R36, SRZ ;  /* 0x0000000000247805 */ /* 0x000fe4000001ff00 */
[----:B------:R-:W-:Y:S01]  /*3320*/  LOP3.LUT R0, R0, 0x38, R40, 0xf8, !PT ;  /* 0x0000003800007812 */ /* 0x000fe200078ef828 */
[----:B------:R-:W-:Y:S01]  /*3330*/  USHF.L.U32 UR11, UR11, 0x6, URZ ;  /* 0x000000060b0b7899 */ /* 0x000fe200080006ff */
[----:B------:R-:W-:Y:S02]  /*3340*/  SEL R213, R213, 0xffffffe0, !P1 ;  /* 0xffffffe0d5d57807 */ /* 0x000fe40004800000 */
[----:B------:R-:W-:-:S02]  /*3350*/  LOP3.LUT R4, R0, 0x8, R219, 0x78, !PT ;  /* 0x0000000800047812 */ /* 0x000fc400078e78db */
[----:B-1----:R-:W-:Y:S02]  /*3360*/  SHF.R.U32.HI R2, RZ, 0x4, R219 ;  /* 0x00000004ff027819 */ /* 0x002fe400000116db */
[----:B------:R-:W-:Y:S02]  /*3370*/  LOP3.LUT R3, R204, 0x200, RZ, 0xc0, !PT ;  /* 0x00000200cc037812 */ /* 0x000fe400078ec0ff */
[----:B------:R-:W-:Y:S02]  /*3380*/  LOP3.LUT R2, R2, 0x8, RZ, 0xc0, !PT ;  /* 0x0000000802027812 */ /* 0x000fe400078ec0ff */
[----:B------:R-:W-:Y:S02]  /*3390*/  LOP3.LUT R3, R3, 0x400, R205, 0xf8, !PT ;  /* 0x0000040003037812 */ /* 0x000fe400078ef8cd */
[----:B------:R-:W-:Y:S02]  /*33a0*/  LOP3.LUT R2, R2, 0x10, R219, 0xf8, !PT ;  /* 0x0000001002027812 */ /* 0x000fe400078ef8db */
[----:B------:R-:W1:Y:S01]  /*33b0*/  S2R R219, SR_TID.X ;  /* 0x0000000000db7919 */ /* 0x000e620000002100 */
[----:B------:R-:W-:Y:S01]  /*33c0*/  LOP3.LUT R205, R4, 0x7a00, R205, 0xf8, !PT ;  /* 0x00007a0004cd7812 */ /* 0x000fe200078ef8cd */
[----:B------:R-:W-:Y:S01]  /*33d0*/  IMAD.U32 R4, RZ, RZ, UR42 ;  /* 0x0000002aff047e24 */ /* 0x000fe2000f8e00ff */
[----:B------:R-:W-:-:S02]  /*33e0*/  LOP3.LUT R2, R2, R0, RZ, 0x3c, !PT ;  /* 0x0000000002027212 */ /* 0x000fc400078e3cff */
[----:B------:R-:W-:Y:S02]  /*33f0*/  LOP3.LUT R0, R0, 0x8, R207, 0x78, !PT ;  /* 0x0000000800007812 */ /* 0x000fe400078e78cf */
[----:B------:R-:W-:Y:S02]  /*3400*/  LOP3.LUT R204, R2, 0x200, R204, 0xf8, !PT ;  /* 0x0000020002cc7812 */ /* 0x000fe400078ef8cc */
[----:B------:R-:W-:Y:S01]  /*3410*/  LOP3.LUT R206, R3, R0, RZ, 0xfc, !PT ;  /* 0x0000000003ce7212 */ /* 0x000fe200078efcff */
[----:B------:R-:W-:Y:S01]  /*3420*/  IMAD.U32 R0, RZ, RZ, UR44 ;  /* 0x0000002cff007e24 */ /* 0x000fe2000f8e00ff */
[----:B------:R-:W-:Y:S02]  /*3430*/  LEA R205, R205, UR24, 0x1 ;  /* 0x00000018cdcd7c11 */ /* 0x000fe4000f8e08ff */
[----:B------:R-:W-:Y:S02]  /*3440*/  LEA R204, R204, UR24, 0x1 ;  /* 0x00000018cccc7c11 */ /* 0x000fe4000f8e08ff */
[----:B------:R-:W-:Y:S01]  /*3450*/  IADD3 R3, PT, PT, R0, UR31, R41 ;  /* 0x0000001f00037c10 */ /* 0x000fe2000fffe029 */
[----:B------:R-:W-:Y:S01]  /*3460*/  IMAD.IADD R208, R216, 0x1, R205 ;  /* 0x00000001d8d07824 */ /* 0x000fe200078e02cd */
[----:B------:R-:W-:-:S02]  /*3470*/  LEA R206, R206, UR24, 0x1 ;  /* 0x00000018cece7c11 */ /* 0x000fc4000f8e08ff */
[----:B------:R-:W-:Y:S02]  /*3480*/  CS2R R40, SRZ ;  /* 0x0000000000287805 */ /* 0x000fe4000001ff00 */
[----:B------:R-:W-:Y:S01]  /*3490*/  IADD3 R3, PT, PT, R3, -0x1f, -R4 ;  /* 0xffffffe103037810 */ /* 0x000fe20007ffe804 */
[----:B------:R-:W-:Y:S02]  /*34a0*/  VIADD R204, R204, UR40 ;  /* 0x00000028cccc7c36 */ /* 0x000fe40008000000 */
[----:B------:R-:W-:Y:S02]  /*34b0*/  VIADD R206, R206, UR40 ;  /* 0x00000028cece7c36 */ /* 0x000fe40008000000 */
[C---:B------:R-:W-:Y:S02]  /*34c0*/  IMAD.IADD R210, R213.reuse, 0x1, R205 ;  /* 0x00000001d5d27824 */ /* 0x040fe400078e02cd */
[----:B------:R-:W-:Y:S01]  /*34d0*/  IMAD.IADD R209, R213, 0x1, R208 ;  /* 0x00000001d5d17824 */ /* 0x000fe200078e02d0 */
[C---:B-1----:R-:W-:Y:S01]  /*34e0*/  LOP3.LUT P3, R0, R219.reuse, 0x4, RZ, 0xc0, !PT ;  /* 0x00000004db007812 */ /* 0x042fe2000786c0ff */
[C---:B------:R-:W-:Y:S01]  /*34f0*/  IMAD.SHL.U32 R5, R219.reuse, 0x2, RZ ;  /* 0x00000002db057824 */ /* 0x040fe200078e00ff */
[----:B------:R-:W-:Y:S01]  /*3500*/  SHF.R.U32.HI R7, RZ, 0x3, R219 ;  /* 0x00000003ff077819 */ /* 0x000fe200000116db */
[C---:B------:R-:W-:Y:S01]  /*3510*/  IMAD.SHL.U32 R221, R219.reuse, 0x40, RZ ;  /* 0x00000040dbdd7824 */ /* 0x040fe200078e00ff */
[----:B------:R-:W-:Y:S01]  /*3520*/  SEL R6, R6, 0xfffffff0, !P3 ;  /* 0xfffffff006067807 */ /* 0x000fe20005800000 */
[C---:B------:R-:W-:Y:S01]  /*3530*/  IMAD.SHL.U32 R222, R219.reuse, 0x20, RZ ;  /* 0x00000020dbde7824 */ /* 0x040fe200078e00ff */
[----:B------:R-:W-:Y:S01]  /*3540*/  ISETP.NE.AND P5, PT, R0, RZ, PT ;  /* 0x000000ff0000720c */ /* 0x000fe20003fa5270 */
[----:B------:R-:W-:Y:S01]  /*3550*/  IMAD.SHL.U32 R220, R219, 0x8, RZ ;  /* 0x00000008dbdc7824 */ /* 0x000fe200078e00ff */
[----:B------:R-:W-:-:S02]  /*3560*/  LOP3.LUT R0, R5, 0x20, RZ, 0xc0, !PT ;  /* 0x0000002005007812 */ /* 0x000fc400078ec0ff */
[----:B------:R-:W-:Y:S02]  /*3570*/  LOP3.LUT P4, R2, R219, 0x2, RZ, 0xc0, !PT ;  /* 0x00000002db027812 */ /* 0x000fe4000788c0ff */
[----:B------:R-:W-:Y:S02]  /*3580*/  LOP3.LUT R0, R0, 0x18, R7, 0xf8, !PT ;  /* 0x0000001800007812 */ /* 0x000fe400078ef807 */
[----:B------:R-:W-:Y:S02]  /*3590*/  LOP3.LUT R214, R221, 0x1c0, RZ, 0xc0, !PT ;  /* 0x000001c0ddd67812 */ /* 0x000fe400078ec0ff */
[----:B------:R-:W-:Y:S02]  /*35a0*/  LOP3.LUT R0, R0, 0x1c0, R221, 0xf8, !PT ;  /* 0x000001c000007812 */ /* 0x000fe400078ef8dd */
[----:B------:R-:W-:Y:S02]  /*35b0*/  ISETP.NE.AND P0, PT, R2, RZ, PT ;  /* 0x000000ff0200720c */ /* 0x000fe40003f05270 */
[----:B------:R-:W-:-:S02]  /*35c0*/  LOP3.LUT R2, R5, 0x7006, R222, 0xc8, !PT ;  /* 0x0000700605027812 */ /* 0x000fc400078ec8de */
[----:B------:R-:W-:Y:S02]  /*35d0*/  LOP3.LUT R223, R219, 0x8, RZ, 0xc0, !PT ;  /* 0x00000008dbdf7812 */ /* 0x000fe400078ec0ff */
[----:B------:R-:W-:Y:S02]  /*35e0*/  LOP3.LUT R4, R222, 0x7a00, RZ, 0xc0, !PT ;  /* 0x00007a00de047812 */ /* 0x000fe400078ec0ff */
[----:B------:R-:W-:Y:S02]  /*35f0*/  LOP3.LUT R218, R221, 0x200, RZ, 0xc0, !PT ;  /* 0x00000200ddda7812 */ /* 0x000fe400078ec0ff */
[--C-:B------:R-:W-:Y:S02]  /*3600*/  LOP3.LUT R214, R214, 0x38, R220.reuse, 0xf8, !PT ;  /* 0x00000038d6d67812 */ /* 0x100fe400078ef8dc */
[----:B------:R-:W-:Y:S02]  /*3610*/  LOP3.LUT R0, R0, 0x38, R220, 0x78, !PT ;  /* 0x0000003800007812 */ /* 0x000fe400078e78dc */
[----:B------:R-:W-:-:S02]  /*3620*/  LOP3.LUT R2, R2, 0x400, R222, 0xf8, !PT ;  /* 0x0000040002027812 */ /* 0x000fc400078ef8de */
[----:B------:R-:W-:Y:S02]  /*3630*/  LOP3.LUT P1, RZ, R219, 0x8, RZ, 0xc0, !PT ;  /* 0x00000008dbff7812 */ /* 0x000fe4000782c0ff */
[----:B------:R-:W-:Y:S02]  /*3640*/  SEL R211, R211, 0xffffffe0, !P4 ;  /* 0xffffffe0d3d37807 */ /* 0x000fe40006000000 */
[----:B------:R-:W-:Y:S02]  /*3650*/  SEL R212, R212, 0xffffffc0, !P3 ;  /* 0xffffffc0d4d47807 */ /* 0x000fe40005800000 */
[----:B------:R-:W-:Y:S02]  /*3660*/  LOP3.LUT R218, R218, 0x400, R222, 0xf8, !PT ;  /* 0x00000400dada7812 */ /* 0x000fe400078ef8de */
[----:B------:R-:W-:Y:S02]  /*3670*/  SEL R215, R224, 0xffffffe0, !P0 ;  /* 0xffffffe0e0d77807 */ /* 0x000fe40004000000 */
[----:B------:R-:W-:-:S02]  /*3680*/  LOP3.LUT R2, R4, R214, R223, 0xf6, !PT ;  /* 0x000000d604027212 */ /* 0x000fc400078ef6df */
[----:B------:R-:W-:Y:S01]  /*3690*/  LOP3.LUT R217, R0, 0x200, R221, 0xf8, !PT ;  /* 0x0000020000d97812 */ /* 0x000fe200078ef8dd */
[----:B----4-:R-:W-:Y:S04]  /*36a0*/  STL [R1+0x34], R45 ;  /* 0x0000342d01007387 */ /* 0x010fe80000100800 */
[----:B-----5:R1:W-:Y:S04]  /*36b0*/  STL [R1+0x30], R44 ;  /* 0x0000302c01007387 */ /* 0x0203e80000100800 */
[----:B------:R3:W-:Y:S04]  /*36c0*/  STL [R1+0xc], R3 ;  /* 0x00000c0301007387 */ /* 0x0007e80000100800 */
[----:B--2---:R-:W-:Y:S04]  /*36d0*/  STL [R1+0x2c], R43 ;  /* 0x00002c2b01007387 */ /* 0x004fe80000100800 */
[----:B------:R2:W-:Y:S04]  /*36e0*/  STL [R1+0x28], R42 ;  /* 0x0000282a01007387 */ /* 0x0005e80000100800 */
[----:B------:R4:W-:Y:S01]  /*36f0*/  STL [R1+0x38], R6 ;  /* 0x0000380601007387 */ /* 0x0009e20000100800 */
[----:B-1----:R-:W-:Y:S01]  /*3700*/  CS2R R44, SRZ ;  /* 0x00000000002c7805 */ /* 0x002fe2000001ff00 */
[----:B---3--:R-:W-:-:S05]  /*3710*/  IMAD.SHL.U32 R3, R219, 0x10, RZ ;  /* 0x00000010db037824 */ /* 0x008fca00078e00ff */
[----:B------:R-:W-:Y:S02]  /*3720*/  LOP3.LUT R3, R3, 0x1c0, RZ, 0xc0, !PT ;  /* 0x000001c003037812 */ /* 0x000fe400078ec0ff */
[----:B--2---:R-:W-:Y:S02]  /*3730*/  CS2R R42, SRZ ;  /* 0x00000000002a7805 */ /* 0x004fe4000001ff00 */
[----:B------:R-:W-:-:S07]  /*3740*/  LOP3.LUT R3, R3, 0x38, R5, 0xf8, !PT ;  /* 0x0000003803037812 */ /* 0x000fce00078ef805 */
.L_x_1033:
[----:B------:R-:W0:Y:S01]  /*3750*/  LDGDEPBAR ;  /* 0x00000000000079af */ /* 0x000e220000000000 */
[C---:B------:R-:W-:Y:S01]  /*3760*/  IADD3 R0, PT, PT, R206.reuse, R213, RZ ;  /* 0x000000d5ce007210 */ /* 0x040fe20007ffe0ff */
[----:B------:R-:W-:Y:S01]  /*3770*/  IMAD.IADD R3, R206, 0x1, R216 ;  /* 0x00000001ce037824 */ /* 0x000fe200078e02d8 */
[----:B------:R-:W-:Y:S05]  /*3780*/  USHF.L.U32 UR13, UR35, 0x7, URZ ;  /* 0x00000007230d7899 */ /* 0x000fea00080006ff */
[----:B------:R-:W2:Y:S01]  /*3790*/  LDL R222, [R1+0xc] ;  /* 0x00000c0001de7983 */ /* 0x000ea20000100800 */
[----:B------:R-:W-:Y:S01]  /*37a0*/  UIADD3 UR44, UPT, UPT, UR44, -0x40, URZ ;  /* 0xffffffc02c2c7890 */ /* 0x000fe2000fffe0ff */
[----:B------:R-:W-:Y:S01]  /*37b0*/  MOV R225, 0x20 ;  /* 0x0000002000e17802 */ /* 0x000fe20000000f00 */
[----:B------:R-:W-:Y:S01]  /*37c0*/  UIADD3 UR12, UPT, UPT, UR13, 0x80, URZ ;  /* 0x000000800d0c7890 */ /* 0x000fe2000fffe0ff */
[----:B------:R-:W-:Y:S01]  /*37d0*/  IADD3 R2, PT, PT, R213, R3, RZ ;  /* 0x00000003d5027210 */ /* 0x000fe20007ffe0ff */
[----:B------:R-:W3:Y:S01]  /*37e0*/  LDL R224, [R1+0x34] ;  /* 0x0000340001e07983 */ /* 0x000ee20000100800 */
[----:B------:R-:W-:Y:S02]  /*37f0*/  UISETP.GE.AND UP0, UPT, UR44, UR51, UPT ;  /* 0x000000332c00728c */ /* 0x000fe4000bf06270 */
[----:B------:R-:W-:Y:S01]  /*3800*/  UIADD3 UR43, UPT, UPT, UR43, -0x1, URZ ;  /* 0xffffffff2b2b7890 */ /* 0x000fe2000fffe0ff */
[----:B------:R-:W4:Y:S01]  /*3810*/  LDL R223, [R1+0x30] ;  /* 0x0000300001df7983 */ /* 0x000f220000100800 */
        /* <DEDUP_REMOVED lines=16> */
[----:B----4-:R-:W-:Y:S01]  /*3920*/  FSETP.NEU.FTZ.AND P2, PT, R223, -INF , PT ;  /* 0xff800000df00780b */ /* 0x010fe20003f5d000 */
[----:B------:R-:W-:Y:S04]  /*3930*/  DEPBAR.LE SB0, 0x0 ;  /* 0x000080000000791a */ /* 0x000fe80000000000 */
[----:B------:R-:W-:Y:S01]  /*3940*/  BAR.SYNC.DEFER_BLOCKING 0x0 ;  /* 0x0000000000007b1d */ /* 0x000fe20000010000 */
[----:B---3--:R-:W-:Y:S02]  /*3950*/  FSETP.NEU.FTZ.AND P3, PT, R224, -INF , PT ;  /* 0xff800000e000780b */ /* 0x008fe40003f7d000 */
[----:B-1----:R-:W-:Y:S03]  /*3960*/  SHF.L.U32 R230, R230, 0x1, RZ ;  /* 0x00000001e6e67819 */ /* 0x002fe600000006ff */
        /* <DEDUP_REMOVED lines=183> */
[----:B------:R1:W4:Y:S01]  /*44e0*/  MUFU.TANH R228, R15 ;  /* 0x0000000f00e47308 */ /* 0x0003220000002400 */
[----:B------:R-:W-:Y:S01]  /*44f0*/  @!P0 VIADDMNMX R5, R222, R12, UR31, PT ;  /* 0x0000001fde058e46 */ /* 0x000fe2000b80010c */
[----:B------:R-:W-:Y:S01]  /*4500*/  FMUL.FTZ R30, R30, UR9 ;  /* 0x000000091e1e7c20 */ /* 0x000fe20008410000 */
[----:B------:R-:W-:Y:S01]  /*4510*/  MOV R12, R226 ;  /* 0x000000e2000c7202 */ /* 0x000fe20000000f00 */
[----:B------:R-:W-:Y:S01]  /*4520*/  FMUL.FTZ R31, R31, UR9 ;  /* 0x000000091f1f7c20 */ /* 0x000fe20008410000 */
[----:B------:R-:W-:Y:S01]  /*4530*/  @!P0 ISETP.GE.AND P3, PT, R2, R5, PT ;  /* 0x000000050200820c */ /* 0x000fe20003f66270 */
[----:B------:R-:W-:Y:S01]  /*4540*/  IMAD.MOV.U32 R185, RZ, RZ, R168 ;  /* 0x000000ffffb97224 */ /* 0x000fe200078e00a8 */
[----:B------:R-:W-:Y:S03]  /*4550*/  @!P0 FSEL R12, R226, -INF , !P6 ;  /* 0xff800000e20c8808 */ /* 0x000fe60007000000 */
[----:B------:R4:W-:Y:S01]  /*4560*/  MUFU.TANH R39, R20 ;  /* 0x0000001400277308 */ /* 0x0009e20000002400 */
[----:B------:R-:W-:Y:S09]  /*4570*/  MOV R184, R169 ;  /* 0x000000a900b87202 */ /* 0x000ff20000000f00 */
        /* <DEDUP_REMOVED lines=65> */
[----:B------:R-:W-:Y:S03]  /*4990*/  STL [R1], R17 ;  /* 0x0000001101007387 */ /* 0x000fe60000100800 */
[----:B------:R-:W-:Y:S01]  /*49a0*/  @!P0 FSEL R15, R201, -INF , !P2 ;  /* 0xff800000c90f8808 */ /* 0x000fe20005000000 */
[----:B------:R-:W2:Y:S01]  /*49b0*/  LDL R183, [R1+0x14] ;  /* 0x0000140001b77983 */ /* 0x000ea20000100800 */
[----:B------:R-:W-:Y:S03]  /*49c0*/  @!P0 ISETP.GE.AND P2, PT, R12, R5, PT ;  /* 0x000000050c00820c */ /* 0x000fe60003f46270 */
[----:B----4-:R-:W-:Y:S01]  /*49d0*/  FFMA.FTZ R14, R15, UR10, -R3 ;  /* 0x0000000a0f0e7c23 */ /* 0x010fe20008010803 */
[----:B------:R-:W-:Y:S02]  /*49e0*/  @!P0 FSEL R7, R228, -INF , !P2 ;  /* 0xff800000e4078808 */ /* 0x000fe40005000000 */
[-C--:B------:R-:W-:Y:S01]  /*49f0*/  @!P0 ISETP.GE.AND P2, PT, R13, R11.reuse, PT ;  /* 0x0000000b0d00820c */ /* 0x080fe20003f46270 */
[----:B------:R1:W-:Y:S02]  /*4a00*/  MUFU.EX2 R244, R14 ;  /* 0x0000000e00f47308 */ /* 0x0003e40000000800 */
[----:B------:R-:W-:Y:S01]  /*4a10*/  FFMA.FTZ R6, R7, UR10, -R2 ;  /* 0x0000000a07067c23 */ /* 0x000fe20008010802 */
[----:B------:R-:W-:Y:S07]  /*4a20*/  MOV R7, R42 ;  /* 0x0000002a00077202 */ /* 0x000fee0000000f00 */
[----:B------:R4:W-:Y:S01]  /*4a30*/  MUFU.EX2 R252, R6 ;  /* 0x0000000600fc7308 */ /* 0x0009e20000000800 */
[----:B-1----:R-:W-:Y:S01]  /*4a40*/  MOV R14, R38 ;  /* 0x00000026000e7202 */ /* 0x002fe20000000f00 */
[----:B----4-:R-:W-:Y:S01]  /*4a50*/  IMAD.MOV.U32 R6, RZ, RZ, R43 ;  /* 0x000000ffff067224 */ /* 0x010fe200078e002b */
[----:B------:R-:W-:Y:S02]  /*4a60*/  @!P0 FSEL R6, R43, -INF , !P2 ;  /* 0xff8000002b068808 */ /* 0x000fe40005000000 */
[----:B------:R-:W-:Y:S03]  /*4a70*/  @!P0 ISETP.GE.AND P2, PT, R12, R11, PT ;  /* 0x0000000b0c00820c */ /* 0x000fe60003f46270 */
[--C-:B------:R-:W-:Y:S01]  /*4a80*/  FFMA.FTZ R6, R6, UR10, -R9.reuse ;  /* 0x0000000a06067c23 */ /* 0x100fe20008010809 */
[----:B------:R-:W-:Y:S02]  /*4a90*/  @!P0 FSEL R7, R42, -INF , !P2 ;  /* 0xff8000002a078808 */ /* 0x000fe40005000000 */
        /* <DEDUP_REMOVED lines=55> */
[----:B------:R3:W2:Y:S01]  /*4e10*/  MUFU.EX2 R240, R12 ;  /* 0x0000000c00f07308 */ /* 0x0006a20000000800 */
        /* <DEDUP_REMOVED lines=28> */
[----:B------:R-:W-:Y:S01]  /*4fe0*/  FFMA.FTZ R5, R6, UR10, -R8 ;  /* 0x0000000a06057c23 */ /* 0x000fe20008010808 */
        /* <DEDUP_REMOVED lines=36> */
[----:B----4-:R-:W-:Y:S01]  /*5230*/  IMAD.IADD R2, R16, 0x1, R187 ;  /* 0x0000000110027824 */ /* 0x010fe200078e02bb */
[----:B---3--:R-:W-:Y:S03]  /*5240*/  F2FP.F16.F32.PACK_AB R4, R252, R17 ;  /* 0x00000011fc04723e */ /* 0x008fe600000000ff */
[----:B------:R1:W-:Y:S01]  /*5250*/  STS [R0+0x21000], R5 ;  /* 0x0210000500007388 */ /* 0x0003e20000000800 */
[----:B--2---:R-:W-:Y:S03]  /*5260*/  F2FP.F16.F32.PACK_AB R3, R40, R41 ;  /* 0x000000292803723e */ /* 0x004fe600000000ff */
[----:B------:R2:W-:Y:S04]  /*5270*/  STS [R0+0x21400], R4 ;  /* 0x0214000400007388 */ /* 0x0005e80000000800 */
[----:B------:R3:W-:Y:S01]  /*5280*/  STS [R187], R3 ;  /* 0x00000003bb007388 */ /* 0x0007e20000000800 */
[----:B-1----:R-:W-:Y:S02]  /*5290*/  F2FP.F16.F32.PACK_AB R5, R240, R241 ;  /* 0x000000f1f005723e */ /* 0x002fe400000000ff */
[----:B--2---:R-:W-:Y:S02]  /*52a0*/  F2FP.F16.F32.PACK_AB R0, R235, R234 ;  /* 0x000000eaeb00723e */ /* 0x004fe400000000ff */
[----:B------:R-:W-:Y:S02]  /*52b0*/  F2FP.F16.F32.PACK_AB R4, R219, R36 ;  /* 0x00000024db04723e */ /* 0x000fe400000000ff */
[----:B---3--:R-:W-:Y:S01]  /*52c0*/  F2FP.F16.F32.PACK_AB R3, R230, R231 ;  /* 0x000000e7e603723e */ /* 0x008fe200000000ff */
[----:B------:R1:W-:Y:S04]  /*52d0*/  STS [R187+0x400], R0 ;  /* 0x00040000bb007388 */ /* 0x0003e80000000800 */
[----:B------:R2:W-:Y:S04]  /*52e0*/  STS [R2], R4 ;  /* 0x0000000402007388 */ /* 0x0005e80000000800 */
[----:B------:R3:W-:Y:S04]  /*52f0*/  STS [R2+0x400], R3 ;  /* 0x0004000302007388 */ /* 0x0007e80000000800 */
[----:B------:R4:W-:Y:S01]  /*5300*/  STS [R187+0x1000], R5 ;  /* 0x00100005bb007388 */ /* 0x0009e20000000800 */
[----:B-1----:R-:W-:Y:S02]  /*5310*/  LOP3.LUT R0, R207, 0x8, RZ, 0xc0, !PT ;  /* 0x00000008cf007812 */ /* 0x002fe400078ec0ff */
[----:B--2---:R-:W-:Y:S02]  /*5320*/  F2FP.F16.F32.PACK_AB R4, R238, R239 ;  /* 0x000000efee04723e */ /* 0x004fe400000000ff */
[----:B------:R-:W-:Y:S02]  /*5330*/  LOP3.LUT R0, R218, R214, R0, 0xf6, !PT ;  /* 0x000000d6da007212 */ /* 0x000fe400078ef600 */
[----:B---3--:R-:W-:Y:S02]  /*5340*/  F2FP.F16.F32.PACK_AB R3, R242, R243 ;  /* 0x000000f3f203723e */ /* 0x008fe400000000ff */
        /* <DEDUP_REMOVED lines=132> */
[----:B------:R-:W-:Y:S01]  /*5b90*/  FMUL.FTZ R0, R4, R0 ;  /* 0x0000000004007220 */ /* 0x000fe20000410000 */
[----:B------:R1:W5:Y:S01]  /*5ba0*/  LDL.LU R46, [R1+0x64] ;  /* 0x00006400012e7983 */ /* 0x0003620000300800 */
[----:B------:R-:W-:Y:S01]  /*5bb0*/  FFMA.FTZ R4, -R43, R43, 1 ;  /* 0x3f8000002b047423 */ /* 0x000fe2000001012b */
[C---:B------:R-:W-:Y:S01]  /*5bc0*/  FADD.FTZ R164, -R183.reuse, R20 ;  /* 0x00000014b7a47221 */ /* 0x040fe20000010100 */
[----:B------:R-:W-:Y:S01]  /*5bd0*/  FFMA.FTZ R20, -R42, R42, 1 ;  /* 0x3f8000002a147423 */ /* 0x000fe2000001012a */
[----:B------:R1:W5:Y:S01]  /*5be0*/  LDL.LU R45, [R1+0x60] ;  /* 0x00006000012d7983 */ /* 0x0003620000300800 */
[----:B------:R-:W-:Y:S01]  /*5bf0*/  FADD.FTZ R21, -R183, R21 ;  /* 0x00000015b7157221 */ /* 0x000fe20000010100 */
[----:B------:R-:W-:Y:S01]  /*5c00*/  FMUL.FTZ R164, R41, R164 ;  /* 0x000000a429a47220 */ /* 0x000fe20000410000 */
[----:B------:R-:W-:Y:S01]  /*5c10*/  FMUL.FTZ R2, R5, R2 ;  /* 0x0000000205027220 */ /* 0x000fe20000410000 */
[----:B------:R1:W5:Y:S01]  /*5c20*/  LDL.LU R44, [R1+0x5c] ;  /* 0x00005c00012c7983 */ /* 0x0003620000300800 */
[----:B------:R-:W-:Y:S01]  /*5c30*/  FMUL.FTZ R165, R40, R21 ;  /* 0x0000001528a57220 */ /* 0x000fe20000410000 */
[----:B------:R-:W-:Y:S01]  /*5c40*/  FFMA.FTZ R5, -R39, R39, 1 ;  /* 0x3f80000027057423 */ /* 0x000fe20000010127 */
[----:B------:R-:W-:Y:S01]  /*5c50*/  FFMA.FTZ R21, -R38, R38, 1 ;  /* 0x3f80000026157423 */ /* 0x000fe20000010126 */
[----:B------:R1:W5:Y:S01]  /*5c60*/  LDL.LU R43, [R1+0x58] ;  /* 0x00005800012b7983 */ /* 0x0003620000300800 */
[----:B------:R-:W-:Y:S01]  /*5c70*/  FADD.FTZ R32, -R183, R32 ;  /* 0x00000020b7207221 */ /* 0x000fe20000010100 */
[----:B------:R-:W-:Y:S01]  /*5c80*/  F2FP.F16.F32.PACK_AB R2, R2, R0 ;  /* 0x000000000202723e */ /* 0x000fe200000000ff */
        /* <DEDUP_REMOVED lines=10> */
[----:B------:R-:W-:Y:S01]  /*5d30*/  FMUL.FTZ R4, R4, UR9 ;  /* 0x0000000904047c20 */ /* 0x000fe20008410000 */
[----:B------:R-:W-:Y:S01]  /*5d40*/  FMUL.FTZ R17, R17, UR9 ;  /* 0x0000000911117c20 */ /* 0x000fe20008410000 */
[----:B---3--:R-:W-:Y:S01]  /*5d50*/  FADD.FTZ R6, -R181, R6 ;  /* 0x00000006b5067221 */ /* 0x008fe20000010100 */
[----:B------:R1:W5:Y:S01]  /*5d60*/  LDL.LU R39, [R1+0x48] ;  /* 0x0000480001277983 */ /* 0x0003620000300800 */
[----:B------:R-:W-:Y:S01]  /*5d70*/  F2FP.F16.F32.PACK_AB R21, R21, R0 ;  /* 0x000000001515723e */ /* 0x000fe200000000ff */
[----:B------:R-:W-:Y:S01]  /*5d80*/  FMUL.FTZ R0, R36, R32 ;  /* 0x0000002024007220 */ /* 0x000fe20000410000 */
[----:B------:R-:W-:Y:S01]  /*5d90*/  FMUL.FTZ R4, R16, R4 ;  /* 0x0000000410047220 */ /* 0x000fe20000410000 */
[----:B------:R1:W5:Y:S01]  /*5da0*/  LDL.LU R38, [R1+0x44] ;  /* 0x0000440001267983 */ /* 0x0003620000300800 */
[----:B------:R-:W-:Y:S01]  /*5db0*/  FADD.FTZ R7, -R181, R7 ;  /* 0x00000007b5077221 */ /* 0x000fe20000010100 */
[----:B------:R-:W-:Y:S01]  /*5dc0*/  FMUL.FTZ R17, R0, R17 ;  /* 0x0000001100117220 */ /* 0x000fe20000410000 */
[----:B------:R-:W-:Y:S01]  /*5dd0*/  FMUL.FTZ R5, R224, R6 ;  /* 0x00000006e0057220 */ /* 0x000fe20000410000 */
[----:B------:R1:W5:Y:S01]  /*5de0*/  LDL.LU R37, [R1+0x40] ;  /* 0x0000400001257983 */ /* 0x0003620000300800 */
[----:B------:R-:W-:Y:S01]  /*5df0*/  F2FP.F16.F32.PACK_AB R20, R20, R4 ;  /* 0x000000041414723e */ /* 0x000fe200000000ff */
[----:B------:R-:W-:Y:S01]  /*5e00*/  FADD.FTZ R4, -R183, R33 ;  /* 0x00000021b7047221 */ /* 0x000fe20000010100 */
[----:B------:R-:W-:Y:S01]  /*5e10*/  FMUL.FTZ R0, R223, R7 ;  /* 0x00000007df007220 */ /* 0x000fe20000410000 */
[----:B------:R1:W5:Y:S01]  /*5e20*/  LDL.LU R36, [R1+0x3c] ;  /* 0x00003c0001247983 */ /* 0x0003620000300800 */
[----:B------:R-:W-:Y:S01]  /*5e30*/  FFMA.FTZ R6, -R222, R222, 1 ;  /* 0x3f800000de067423 */ /* 0x000fe200000101de */
[----:B------:R-:W-:Y:S01]  /*5e40*/  FMUL.FTZ R4, R219, R4 ;  /* 0x00000004db047220 */ /* 0x000fe20000410000 */
        /* <DEDUP_REMOVED lines=19> */
[----:B------:R-:W3:Y:S03]  /*5f80*/  LDL.LU R164, [R1+0x18] ;  /* 0x0000180001a47983 */ /* 0x000ee60000300800 */
[----:B------:R-:W-:Y:S01]  /*5f90*/  UISETP.NE.U32.AND UP1, UPT, UR12, 0x1, UPT ;  /* 0x000000010c00788c */ /* 0x000fe2000bf25070 */
[----:B------:R-:W4:Y:S03]  /*5fa0*/  LDL.LU R33, [R1+0x10] ;  /* 0x0000100001217983 */ /* 0x000f260000300800 */
[----:B------:R-:W-:Y:S06]  /*5fb0*/  USEL UR12, UR5, 0x4000, !UP1 ;  /* 0x00004000050c7887 */ /* 0x000fec000c800000 */
[----:B------:R-:W-:Y:S02]  /*5fc0*/  VIADD R206, R206, UR12 ;  /* 0x0000000ccece7c36 */ /* 0x000fe40008000000 */
[----:B----4-:R-:W-:Y:S02]  /*5fd0*/  VIADD R33, R33, UR12 ;  /* 0x0000000c21217c36 */ /* 0x010fe40008000000 */
[----:B-1----:R-:W-:Y:S04]  /*5fe0*/  IMAD.SHL.U32 R0, R32, 0x40, RZ ;  /* 0x0000004020007824 */ /* 0x002fe800078e00ff */
[----:B------:R-:W-:Y:S05]  /*5ff0*/  IMAD.X R0, RZ, RZ, ~R0, P0 ;  /* 0x000000ffff007224 */ /* 0x000fea00000e0e00 */
[----:B------:R-:W-:Y:S04]  /*6000*/  SHF.R.S64 R4, R4, 0x1f, R0 ;  /* 0x0000001f04047819 */ /* 0x000fe80000001000 */
[----:B--2---:R-:W-:Y:S04]  /*6010*/  IADD3 R165, P0, PT, R4, R165, RZ ;  /* 0x000000a504a57210 */ /* 0x004fe80007f1e0ff */
[----:B---3--:R-:W-:Y:S01]  /*6020*/  LEA.HI.X.SX32 R164, R0, R164, 0x1, P0 ;  /* 0x000000a400a47211 */ /* 0x008fe200000f0eff */
[----:B------:R-:W-:Y:S01]  /*6030*/  IMAD.MOV.U32 R4, RZ, RZ, R165 ;  /* 0x000000ffff047224 */ /* 0x000fe200078e00a5 */
[----:B------:R-:W1:Y:S03]  /*6040*/  LDC R0, c[0x0][0x3b4] ;  /* 0x0000ed00ff007b82 */ /* 0x000e660000000800 */
        /* <DEDUP_REMOVED lines=9> */
[C---:B---3--:R-:W-:Y:S04]  /*60e0*/  LEA R4, P0, R32.reuse, R165, 0x6 ;  /* 0x000000a520047211 */ /* 0x048fe800078030ff */
[----:B-1----:R-:W-:Y:S05]  /*60f0*/  LEA.HI.X R5, R32, R164, R0, 0x6, P0 ;  /* 0x000000a420057211 */ /* 0x002fea00000f3400 */
[----:B------:R2:W-:Y:S04]  /*6100*/  LDGSTS.E.BYPASS.LTC128B.128 [R33+0x1000], desc[UR32][R4.64] ;  /* 0x0100000004217fae */ /* 0x0005e8000b981a20 */
[----:B------:R2:W-:Y:S04]  /*6110*/  LDGSTS.E.BYPASS.LTC128B.128 [R33+0x3000], desc[UR32][R4.64+0x80] ;  /* 0x0300008004217fae */ /* 0x0005e8000b981a20 */
[----:B------:R-:W0:Y:S02]  /*6120*/  LDGDEPBAR ;  /* 0x00000000000079af */ /* 0x000e240000000000 */
.L_x_1031:
[----:B--2---:R-:W2:Y:S01]  /*6130*/  LDL.LU R165, [R1+0x8] ;  /* 0x0000080001a57983 */ /* 0x004ea20000300800 */
[C---:B------:R-:W-:Y:S01]  /*6140*/  FADD.FTZ R19, -R181.reuse, R19 ;  /* 0x00000013b5137221 */ /* 0x040fe20000010100 */
[----:B------:R-:W-:Y:S01]  /*6150*/  FADD.FTZ R22, -R181, R22 ;  /* 0x00000016b5167221 */ /* 0x000fe20000010100 */
[----:B------:R-:W-:Y:S01]  /*6160*/  FFMA.FTZ R4, -R194, R194, 1 ;  /* 0x3f800000c2047423 */ /* 0x000fe200000101c2 */
[----:B------:R-:W3:Y:S01]  /*6170*/  LDL.LU R164, [R1+0x4] ;  /* 0x0000040001a47983 */ /* 0x000ee20000300800 */
[----:B------:R-:W-:Y:S01]  /*6180*/  FMUL.FTZ R19, R236, R19 ;  /* 0x00000013ec137220 */ /* 0x000fe20000410000 */
[----:B------:R-:W-:Y:S01]  /*6190*/  FMUL.FTZ R22, R234, R22 ;  /* 0x00000016ea167220 */ /* 0x000fe20000410000 */
[----:B------:R-:W-:Y:S01]  /*61a0*/  FMUL.FTZ R4, R4, UR9 ;  /* 0x0000000904047c20 */ /* 0x000fe20008410000 */
[----:B------:R-:W4:Y:S01]  /*61b0*/  LDL.LU R33, [R1] ;  /* 0x0000000001217983 */ /* 0x000f220000300800 */
[----:B------:R-:W-:Y:S01]  /*61c0*/  F2FP.F16.F32.PACK_AB R0, R7, R16 ;  /* 0x000000100700723e */ /* 0x000fe200000000ff */
[----:B------:R-:W-:Y:S01]  /*61d0*/  FFMA.FTZ R5, -R195, R195, 1 ;  /* 0x3f800000c3057423 */ /* 0x000fe200000101c3 */
[----:B------:R-:W-:Y:S01]  /*61e0*/  FMUL.FTZ R19, R19, R4 ;  /* 0x0000000413137220 */ /* 0x000fe20000410000 */
[----:B------:R1:W-:Y:S01]  /*61f0*/  STS [R186+0x1c000], R2 ;  /* 0x01c00002ba007388 */ /* 0x0003e20000000800 */
[----:B------:R-:W-:Y:S01]  /*6200*/  FFMA.FTZ R4, -R188, R188, 1 ;  /* 0x3f800000bc047423 */ /* 0x000fe200000101bc */
[----:B------:R-:W-:Y:S01]  /*6210*/  MOV R32, 0x10 ;  /* 0x0000001000207802 */ /* 0x000fe20000000f00 */
[----:B------:R-:W-:Y:S01]  /*6220*/  FMUL.FTZ R5, R5, UR9 ;  /* 0x0000000905057c20 */ /* 0x000fe20008410000 */
[----:B------:R1:W-:Y:S01]  /*6230*/  STS [R186+0x1c400], R0 ;  /* 0x01c40000ba007388 */ /* 0x0003e20000000800 */
[----:B------:R-:W-:Y:S01]  /*6240*/  FMUL.FTZ R4, R4, UR9 ;  /* 0x0000000904047c20 */ /* 0x000fe20008410000 */
[----:B------:R-:W-:Y:S01]  /*6250*/  SEL R32, R32, 0xfffffff0, !P5 ;  /* 0xfffffff020207807 */ /* 0x000fe20006800000 */
[----:B------:R-:W-:Y:S01]  /*6260*/  FADD.FTZ R23, -R181, R23 ;  /* 0x00000017b5177221 */ /* 0x000fe20000010100 */
[C---:B-----5:R-:W-:Y:S01]  /*6270*/  FADD.FTZ R13, -R180.reuse, R13 ;  /* 0x0000000db40d7221 */ /* 0x060fe20000010100 */
[C---:B------:R-:W-:Y:S01]  /*6280*/  FADD.FTZ R8, -R180.reuse, R8 ;  /* 0x00000008b4087221 */ /* 0x040fe20000010100 */
[----:B------:R-:W-:Y:S01]  /*6290*/  FADD.FTZ R9, -R180, R9 ;  /* 0x00000009b4097221 */ /* 0x000fe20000010100 */
[----:B------:R-:W-:Y:S01]  /*62a0*/  FMUL.FTZ R23, R235, R23 ;  /* 0x00000017eb177220 */ /* 0x000fe20000410000 */
[----:B------:R-:W-:Y:S01]  /*62b0*/  FMUL.FTZ R13, R244, R13 ;  /* 0x0000000df40d7220 */ /* 0x000fe20000410000 */
[----:B------:R-:W-:Y:S01]  /*62c0*/  FMUL.FTZ R8, R251, R8 ;  /* 0x00000008fb087220 */ /* 0x000fe20000410000 */
        /* <DEDUP_REMOVED lines=8> */
[----:B------:R-:W-:Y:S01]  /*6350*/  FADD.FTZ R25, -R180, R25 ;  /* 0x00000019b4197221 */ /* 0x000fe20000010100 */
[----:B------:R-:W-:Y:S01]  /*6360*/  FMUL.FTZ R28, R239, R28 ;  /* 0x0000001cef1c7220 */ /* 0x000fe20000410000 */
[----:B------:R-:W-:Y:S01]  /*6370*/  FADD.FTZ R11, -R3, R11 ;  /* 0x0000000b030b7221 */ /* 0x000fe20000010100 */
[----:B-1----:R-:W-:Y:S01]  /*6380*/  FADD.FTZ R2, -R181, R18 ;  /* 0x00000012b5027221 */ /* 0x002fe20000010100 */
[----:B------:R-:W-:Y:S01]  /*6390*/  F2FP.F16.F32.PACK_AB R18, R6, R17 ;  /* 0x000000110612723e */ /* 0x000fe200000000ff */
[----:B------:R-:W-:Y:S01]  /*63a0*/  FMUL.FTZ R25, R240, R25 ;  /* 0x00000019f0197220 */ /* 0x000fe20000410000 */
        /* <DEDUP_REMOVED lines=37> */
[C---:B------:R-:W-:Y:S01]  /*6600*/  FADD.FTZ R15, -R3.reuse, R15 ;  /* 0x0000000f030f7221 */ /* 0x040fe20000010100 */
[----:B------:R-:W-:Y:S01]  /*6610*/  FADD.FTZ R26, -R3, R26 ;  /* 0x0000001a031a7221 */ /* 0x000fe20000010100 */
[----:B------:R-:W-:Y:S01]  /*6620*/  FMUL.FTZ R12, R12, R5 ;  /* 0x000000050c0c7220 */ /* 0x000fe20000410000 */
[----:B------:R-:W-:Y:S01]  /*6630*/  FFMA.FTZ R5, -R193, R193, 1 ;  /* 0x3f800000c1057423 */ /* 0x000fe200000101c1 */
[----:B------:R-:W-:Y:S01]  /*6640*/  FADD.FTZ R30, -R3, R30 ;  /* 0x0000001e031e7221 */ /* 0x000fe20000010100 */
[----:B------:R-:W-:Y:S01]  /*6650*/  FFMA.FTZ R3, -R199, R199, 1 ;  /* 0x3f800000c7037423 */ /* 0x000fe200000101c7 */
[----:B------:R-:W-:Y:S01]  /*6660*/  FMUL.FTZ R15, R252, R15 ;  /* 0x0000000ffc0f7220 */ /* 0x000fe20000410000 */
[----:B------:R-:W-:Y:S01]  /*6670*/  FMUL.FTZ R5, R5, UR9 ;  /* 0x0000000905057c20 */ /* 0x000fe20008410000 */
[----:B------:R-:W-:Y:S01]  /*6680*/  FMUL.FTZ R30, R243, R30 ;  /* 0x0000001ef31e7220 */ /* 0x000fe20000410000 */
[----:B------:R-:W-:Y:S01]  /*6690*/  FMUL.FTZ R3, R3, UR9 ;  /* 0x0000000903037c20 */ /* 0x000fe20008410000 */
[----:B------:R-:W-:Y:S01]  /*66a0*/  FMUL.FTZ R26, R249, R26 ;  /* 0x0000001af91a7220 */ /* 0x000fe20000410000 */
        /* <DEDUP_REMOVED lines=9> */
[----:B------:R-:W-:Y:S01]  /*6740*/  FMUL.FTZ R27, R248, R27 ;  /* 0x0000001bf81b7220 */ /* 0x000fe20000410000 */
[----:B------:R-:W-:Y:S01]  /*6750*/  FMUL.FTZ R4, R4, UR9 ;  /* 0x0000000904047c20 */ /* 0x000fe20008410000 */
[----:B------:R-:W-:Y:S01]  /*6760*/  FMUL.FTZ R30, R30, R3 ;  /* 0x000000031e1e7220 */ /* 0x000fe20000410000 */
[----:B------:R1:W-:Y:S01]  /*6770*/  STS [R186+0x1d000], R0 ;  /* 0x01d00000ba007388 */ /* 0x0003e20000000800 */
[----:B------:R-:W-:Y:S01]  /*6780*/  FADD.FTZ R24, -R180, R24 ;  /* 0x00000018b4187221 */ /* 0x000fe20000010100 */
[----:B------:R-:W-:Y:S01]  /*6790*/  FFMA.FTZ R7, -R197, R197, 1 ;  /* 0x3f800000c5077423 */ /* 0x000fe200000101c5 */
[----:B------:R-:W-:Y:S01]  /*67a0*/  F2FP.F16.F32.PACK_AB R16, R16, R22 ;  /* 0x000000161010723e */ /* 0x000fe200000000ff */
[----:B------:R-:W-:Y:S01]  /*67b0*/  FMUL.FTZ R31, R242, R31 ;  /* 0x0000001ff21f7220 */ /* 0x000fe20000410000 */
[----:B------:R-:W-:Y:S01]  /*67c0*/  FMUL.FTZ R24, R241, R24 ;  /* 0x00000018f1187220 */ /* 0x000fe20000410000 */
[----:B------:R-:W-:Y:S01]  /*67d0*/  FMUL.FTZ R7, R7, UR9 ;  /* 0x0000000907077c20 */ /* 0x000fe20008410000 */
[----:B------:R-:W-:Y:S01]  /*67e0*/  F2FP.F16.F32.PACK_AB R17, R17, R34 ;  /* 0x000000221111723e */ /* 0x000fe200000000ff */
[----:B------:R-:W2:Y:S01]  /*67f0*/  LDC R184, c[0x0][0x44c] ;  /* 0x00011300ffb87b82 */ /* 0x000ea20000000800 */
[----:B------:R-:W-:Y:S01]  /*6800*/  F2FP.F16.F32.PACK_AB R9, R9, R28 ;  /* 0x0000001c0909723e */ /* 0x000fe200000000ff */
[----:B------:R-:W-:Y:S01]  /*6810*/  FMUL.FTZ R24, R24, R7 ;  /* 0x0000000718187220 */ /* 0x000fe20000410000 */
[----:B------:R-:W-:Y:S02]  /*6820*/  F2FP.F16.F32.PACK_AB R7, R13, R12 ;  /* 0x0000000c0d07723e */ /* 0x000fe400000000ff */
[----:B------:R-:W-:Y:S02]  /*6830*/  LOP3.LUT R236, R219, 0x10, RZ, 0xc0, !PT ;  /* 0x00000010dbec7812 */ /* 0x000fe400078ec0ff */
[----:B------:R-:W-:Y:S01]  /*6840*/  F2FP.F16.F32.PACK_AB R8, R8, R24 ;  /* 0x000000180808723e */ /* 0x000fe200000000ff */
[----:B-1----:R-:W-:Y:S04]  /*6850*/  FFMA.FTZ R0, -R228, R228, 1 ;  /* 0x3f800000e4007423 */ /* 0x002fe800000101e4 */
[----:B------:R-:W-:Y:S04]  /*6860*/  FMUL.FTZ R0, R0, UR9 ;  /* 0x0000000900007c20 */ /* 0x000fe80008410000 */
[----:B------:R-:W-:Y:S01]  /*6870*/  FMUL.FTZ R15, R15, R0 ;  /* 0x000000000f0f7220 */ /* 0x000fe20000410000 */
[----:B------:R-:W-:Y:S04]  /*6880*/  FFMA.FTZ R0, -R198, R198, 1 ;  /* 0x3f800000c6007423 */ /* 0x000fe800000101c6 */
[----:B------:R-:W-:Y:S01]  /*6890*/  FMUL.FTZ R0, R0, UR9 ;  /* 0x0000000900007c20 */ /* 0x000fe20008410000 */
[----:B----4-:R-:W-:Y:S01]  /*68a0*/  FMUL.FTZ R14, R33, R14 ;  /* 0x0000000e210e7220 */ /* 0x010fe20000410000 */
[----:B---3--:R-:W-:Y:S01]  /*68b0*/  FMUL.FTZ R11, R164, R11 ;  /* 0x0000000ba40b7220 */ /* 0x008fe20000410000 */
[----:B--2---:R-:W-:Y:S02]  /*68c0*/  FMUL.FTZ R10, R165, R10 ;  /* 0x0000000aa50a7220 */ /* 0x004fe40000410000 */
[----:B------:R-:W-:Y:S01]  /*68d0*/  FMUL.FTZ R14, R14, R4 ;  /* 0x000000040e0e7220 */ /* 0x000fe20000410000 */
[----:B------:R-:W-:Y:S01]  /*68e0*/  FMUL.FTZ R11, R11, R5 ;  /* 0x000000050b0b7220 */ /* 0x000fe20000410000 */
[----:B------:R-:W-:Y:S01]  /*68f0*/  FFMA.FTZ R5, -R225, R225, 1 ;  /* 0x3f800000e1057423 */ /* 0x000fe200000101e1 */
[----:B------:R-:W-:Y:S01]  /*6900*/  FMUL.FTZ R10, R10, R6 ;  /* 0x000000060a0a7220 */ /* 0x000fe20000410000 */
[----:B------:R-:W-:Y:S01]  /*6910*/  FFMA.FTZ R4, -R203, R203, 1 ;  /* 0x3f800000cb047423 */ /* 0x000fe200000101cb */
[----:B------:R-:W-:Y:S01]  /*6920*/  FMUL.FTZ R6, R31, R0 ;  /* 0x000000001f067220 */ /* 0x000fe20000410000 */
[----:B------:R-:W-:Y:S01]  /*6930*/  FMUL.FTZ R5, R5, UR9 ;  /* 0x0000000905057c20 */ /* 0x000fe20008410000 */
[----:B------:R-:W-:Y:S01]  /*6940*/  SHF.R.U32.HI R0, RZ, 0x4, R219 ;  /* 0x00000004ff007819 */ /* 0x000fe200000116db */
[----:B------:R-:W-:Y:S01]  /*6950*/  FMUL.FTZ R4, R4, UR9 ;  /* 0x0000000904047c20 */ /* 0x000fe20008410000 */
[----:B------:R-:W-:Y:S01]  /*6960*/  F2FP.F16.F32.PACK_AB R3, R11, R10 ;  /* 0x0000000a0b03723e */ /* 0x000fe200000000ff */
[----:B------:R-:W-:Y:S01]  /*6970*/  FMUL.FTZ R26, R26, R5 ;  /* 0x000000051a1a7220 */ /* 0x000fe20000410000 */
[----:B------:R-:W-:Y:S01]  /*6980*/  F2FP.F16.F32.PACK_AB R6, R6, R30 ;  /* 0x0000001e0606723e */ /* 0x000fe200000000ff */
[----:B------:R-:W-:Y:S01]  /*6990*/  FMUL.FTZ R5, R27, R4 ;  /* 0x000000041b057220 */ /* 0x000fe20000410000 */
[----:B------:R-:W-:Y:S01]  /*69a0*/  F2FP.F16.F32.PACK_AB R4, R15, R14 ;  /* 0x0000000e0f04723e */ /* 0x000fe200000000ff */
[----:B------:R1:W-:Y:S01]  /*69b0*/  STS [R186+0x1d400], R3 ;  /* 0x01d40003ba007388 */ /* 0x0003e20000000800 */
[----:B------:R-:W-:Y:S01]  /*69c0*/  LOP3.LUT R203, R0, 0x8, RZ, 0xc0, !PT ;  /* 0x0000000800cb7812 */ /* 0x000fe200078ec0ff */
[----:B------:R-:W-:Y:S01]  /*69d0*/  IMAD R225, R184, UR8, RZ ;  /* 0x00000008b8e17c24 */ /* 0x000fe2000f8e02ff */
[----:B------:R-:W-:Y:S01]  /*69e0*/  F2FP.F16.F32.PACK_AB R5, R5, R26 ;  /* 0x0000001a0505723e */ /* 0x000fe200000000ff */
[----:B------:R2:W-:Y:S01]  /*69f0*/  STS [R2+0x1d400], R4 ;  /* 0x01d4000402007388 */ /* 0x0005e20000000800 */
[----:B------:R-:W-:Y:S03]  /*6a00*/  LOP3.LUT R0, R223, 0x30, R207, 0xf8, !PT ;  /* 0x00000030df007812 */ /* 0x000fe600078ef8cf */
[----:B------:R3:W-:Y:S01]  /*6a10*/  STS [R2+0x1d000], R7 ;  /* 0x01d0000702007388 */ /* 0x0007e20000000800 */
[----:B------:R-:W-:Y:S03]  /*6a20*/  LOP3.LUT R0, R0, 0x1c0, R221, 0xf8, !PT ;  /* 0x000001c000007812 */ /* 0x000fe600078ef8dd */
[----:B------:R-:W-:Y:S04]  /*6a30*/  STS [R187+-0x4000], R21 ;  /* 0xffc00015bb007388 */ /* 0x000fe80000000800 */
        /* <DEDUP_REMOVED lines=114> */
[----:B------:R-:W-:Y:S01]  /*7160*/  IADD3 R2, P0, PT, RZ, -UR30, RZ ;  /* 0x8000001eff027c10 */ /* 0x000fe2000ff1e0ff */
[----:B------:R-:W-:Y:S01]  /*7170*/  IMAD.U32 R4, RZ, RZ, UR45 ;  /* 0x0000002dff047e24 */ /* 0x000fe2000f8e00ff */
[----:B------:R-:W-:Y:S01]  /*7180*/  LOP3.LUT R5, R220, 0x1f8, RZ, 0xc0, !PT ;  /* 0x000001f8dc057812 */ /* 0x000fe200078ec0ff */
[----:B------:R-:W3:Y:S01]  /*7190*/  LDL.LU R184, [R1+0x24] ;  /* 0x0000240001b87983 */ /* 0x000ee20000300800 */
[----:B------:R-:W-:Y:S02]  /*71a0*/  IMAD.U32 R6, RZ, RZ, UR45 ;  /* 0x0000002dff067e24 */ /* 0x000fe4000f8e00ff */
[----:B------:R-:W-:Y:S05]  /*71b0*/  IMAD.X R0, RZ, RZ, ~UR11, P0 ;  /* 0x8000000bff007e24 */ /* 0x000fea00080e06ff */
[----:B------:R-:W-:Y:S04]  /*71c0*/  SHF.R.S64 R2, R2, 0x1f, R0 ;  /* 0x0000001f02027819 */ /* 0x000fe80000001000 */
[----:B---3--:R-:W-:Y:S02]  /*71d0*/  IADD3 R184, P0, PT, R2, R184, RZ ;  /* 0x000000b802b87210 */ /* 0x008fe40007f1e0ff */
[----:B------:R-:W-:Y:S01]  /*71e0*/  LOP3.LUT R2, R5, 0x38, R219, 0x78, !PT ;  /* 0x0000003805027812 */ /* 0x000fe200078e78db */
[----:B------:R-:W-:Y:S01]  /*71f0*/  IMAD.U32 R5, RZ, RZ, UR53 ;  /* 0x00000035ff057e24 */ /* 0x000fe2000f8e00ff */
[----:B--2---:R-:W-:Y:S01]  /*7200*/  LEA.HI.X.SX32 R185, R0, R185, 0x1, P0 ;  /* 0x000000b900b97211 */ /* 0x004fe200000f0eff */
[----:B------:R1:W-:Y:S01]  /*7210*/  STL [R1+0x24], R184 ;  /* 0x000024b801007387 */ /* 0x0003e20000100800 */
[----:B------:R-:W-:Y:S02]  /*7220*/  LEA R4, P0, R4, R184, 0x1 ;  /* 0x000000b804047211 */ /* 0x000fe400078008ff */
[----:B------:R-:W-:Y:S01]  /*7230*/  LOP3.LUT R0, R2, 0x1e00, R220, 0xf8, !PT ;  /* 0x00001e0002007812 */ /* 0x000fe200078ef8dc */
[----:B------:R1:W-:Y:S01]  /*7240*/  STL [R1+0x20], R185 ;  /* 0x000020b901007387 */ /* 0x0003e20000100800 */
[----:B------:R-:W-:Y:S01]  /*7250*/  LEA.HI.X R5, R6, R185, R5, 0x1, P0 ;  /* 0x000000b906057211 */ /* 0x000fe200000f0c05 */
[----:B------:R-:W-:Y:S01]  /*7260*/  IMAD.MOV.U32 R6, RZ, RZ, R184 ;  /* 0x000000ffff067224 */ /* 0x000fe200078e00b8 */
[----:B------:R-:W-:Y:S01]  /*7270*/  LEA R0, R0, UR4, 0x1 ;  /* 0x0000000400007c11 */ /* 0x000fe2000f8e08ff */
        /* <DEDUP_REMOVED lines=9> */
.L_x_1032:
[----:B-1----:R-:W-:Y:S01]  /*7310*/  LEA R0, R217, UR4, 0x1 ;  /* 0x00000004d9007c11 */ /* 0x002fe2000f8e08ff */
[----:B------:R-:W-:Y:S01]  /*7320*/  LDSM.16.M88.4 R32, [R200+0x1c000] ;  /* 0x01c00000c820783b */ /* 0x000fe20000000200 */
[C---:B------:R-:W-:Y:S01]  /*7330*/  IMAD.IADD R201, R200.reuse, 0x1, R215 ;  /* 0x00000001c8c97824 */ /* 0x040fe200078e02d7 */
[----:B------:R-:W-:Y:S01]  /*7340*/  PLOP3.LUT P3, PT, PT, PT, UP0, 0x80, 0x8 ;  /* 0x000000000008781c */ /* 0x000fe20003f6f008 */
[C---:B------:R-:W-:Y:S01]  /*7350*/  VIADD R184, R200.reuse, 0x8000 ;  /* 0x00008000c8b87836 */ /* 0x040fe20000000000 */
[----:B------:R-:W-:Y:S01]  /*7360*/  @UP0 UIADD3 UR14, UP1, UPT, UR60, -0x100, URZ ;  /* 0xffffff003c0e0890 */ /* 0x000fe2000ff3e0ff */
[----:B------:R-:W1:Y:S01]  /*7370*/  LDSM.16.MT88.4 R16, [R0+0xc000] ;  /* 0x00c000000010783b */ /* 0x000e620000004200 */
[----:B------:R-:W-:Y:S01]  /*7380*/  IMAD.MOV.U32 R242, RZ, RZ, 0x4 ;  /* 0x00000004fff27424 */ /* 0x000fe200078e00ff */
[----:B------:R-:W-:Y:S01]  /*7390*/  ULOP3.LUT UR12, UR43, 0x1, URZ, 0xc0, !UPT ;  /* 0x000000012b0c7892 */ /* 0x000fe2000f8ec0ff */
[----:B------:R-:W-:Y:S01]  /*73a0*/  VIADD R2, R200, 0x8040 ;  /* 0x00008040c8027836 */ /* 0x000fe20000000000 */
[----:B------:R-:W-:Y:S01]  /*73b0*/  @UP0 UIADD3.X UR13, UPT, UPT, UR61, -0x1, URZ, UP1, !UPT ;  /* 0xffffffff3d0d0890 */ /* 0x000fe20008ffe4ff */
[----:B------:R-:W2:Y:S01]  /*73c0*/  LDSM.16.M88.4 R28, [R200+0x1d000] ;  /* 0x01d00000c81c783b */ /* 0x000ea20000000200 */
[----:B------:R-:W-:Y:S01]  /*73d0*/  @P5 VIADD R2, R184, 0xffffffc0 ;  /* 0xffffffc0b8025836 */ /* 0x000fe20000000000 */
[----:B------:R-:W-:Y:S03]  /*73e0*/  @UP0 UIADD3 UR16, UP1, UPT, UR16, -0x100, URZ ;  /* 0xffffff0010100890 */ /* 0x000fe6000ff3e0ff */
[----:B------:R-:W3:Y:S01]  /*73f0*/  LDSM.16.MT88.4 R164, [R0+0x10000] ;  /* 0x0100000000a4783b */ /* 0x000ee20000004200 */
[----:B------:R-:W-:Y:S01]  /*7400*/  IMAD.IADD R202, R215, 0x1, R2 ;  /* 0x00000001d7ca7824 */ /* 0x000fe200078e0202 */
[----:B------:R-:W-:Y:S02]  /*7410*/  @UP0 UIADD3.X UR17, UPT, UPT, UR17, -0x1, URZ, UP1, !UPT ;  /* 0xffffffff11110890 */ /* 0x000fe40008ffe4ff */
[----:B------:R-:W-:Y:S01]  /*7420*/  UISETP.NE.U32.AND UP1, UPT, UR12, 0x1, UPT ;  /* 0x000000010c00788c */ /* 0x000fe2000bf25070 */
        /* <DEDUP_REMOVED lines=12> */
[----:B------:R-:W-:Y:S01]  /*74f0*/  LDSM.16.MT88.4 R188, [R0+0xd000] ;  /* 0x00d0000000bc783b */ /* 0x000fe20000004200 */
[-C--:B------:R-:W-:Y:S04]  /*7500*/  HMMA.16816.F32 R12, R28, R18.reuse, RZ ;  /* 0x000000121c0c723c */ /* 0x080fe800000018ff */
[----:B------:R-:W1:Y:S04]  /*7510*/  LDSM.16.M88.4 R184, [R2+0x14000] ;  /* 0x0140000002b8783b */ /* 0x000e680000000200 */
[C---:B------:R-:W-:Y:S01]  /*7520*/  HMMA.16816.F32 R16, R32.reuse, R18, RZ ;  /* 0x000000122010723c */ /* 0x040fe200000018ff */
[----:B------:R-:W1:Y:S05]  /*7530*/  LDSM.16.M88.4 R192, [R2+0x15000] ;  /* 0x0150000002c0783b */ /* 0x000e6a0000000200 */
[----:B------:R-:W-:Y:S02]  /*7540*/  LDSM.16.M88.4 R196, [R202+0x15000] ;  /* 0x01500000cac4783b */ /* 0x000fe40000000200 */
        /* <DEDUP_REMOVED lines=13> */
[----:B------:R-:W1:Y:S07]  /*7620*/  LDSM.16.MT88.4 R176, [R0+0xd800] ;  /* 0x00d8000000b0783b */ /* 0x000e6e0000004200 */
[----:B------:R-:W-:Y:S01]  /*7630*/  HMMA.16816.F32 R32, R168, R182, R32 ;  /* 0x000000b6a820723c */ /* 0x000fe20000001820 */
[----:B------:R-:W1:Y:S05]  /*7640*/  LDSM.16.MT88.4 R168, [R0+0x11800] ;  /* 0x0118000000a8783b */ /* 0x000e6a0000004200 */
[----:B------:R-:W-:Y:S02]  /*7650*/  LDSM.16.M88.4 R180, [R200+0x1e000] ;  /* 0x01e00000c8b4783b */ /* 0x000fe40000000200 */
        /* <DEDUP_REMOVED lines=8> */
[----:B------:R-:W3:Y:S07]  /*76e0*/  LDSM.16.M88.4 R192, [R200+0x1f000] ;  /* 0x01f00000c8c0783b */ /* 0x000eee0000000200 */
[----:B------:R-:W-:Y:S01]  /*76f0*/  HMMA.16816.F32 R32, R184, R166, R32 ;  /* 0x000000a6b820723c */ /* 0x000fe20000001820 */
[----:B------:R-:W3:Y:S05]  /*7700*/  LDSM.16.MT88.4 R164, [R0+0x12000] ;  /* 0x0120000000a4783b */ /* 0x000eea0000004200 */
[----:B------:R-:W-:Y:S02]  /*7710*/  LDSM.16.MT88.4 R184, [R0+0xe800] ;  /* 0x00e8000000b8783b */ /* 0x000fe40000004200 */
        /* <DEDUP_REMOVED lines=8> */
[----:B------:R-:W4:Y:S07]  /*77a0*/  LDSM.16.M88.4 R196, [R201+0x1f000] ;  /* 0x01f00000c9c4783b */ /* 0x000f2e0000000200 */
[----:B------:R-:W-:Y:S01]  /*77b0*/  HMMA.16816.F32 R32, R172, R170, R32 ;  /* 0x000000aaac20723c */ /* 0x000fe20000001820 */
[----:B------:R-:W5:Y:S05]  /*77c0*/  LDSM.16.MT88.4 R168, [R0+0x12800] ;  /* 0x0128000000a8783b */ /* 0x000f6a0000004200 */
[----:B------:R-:W-:Y:S02]  /*77d0*/  LDSM.16.MT88.4 R172, [R0+0xf000] ;  /* 0x00f0000000ac783b */ /* 0x000fe40000004200 */
[-C--:B------:R-:W-:Y:S08]  /*77e0*/  HMMA.16816.F32 R4, R180, R188.reuse, R4 ;  /* 0x000000bcb404723c */ /* 0x080ff00000001804 */
[C---:B---3--:R-:W-:Y:S08]  /*77f0*/  HMMA.16816.F32 R8, R192.reuse, R188, R8 ;  /* 0x000000bcc008723c */ /* 0x048ff00000001808 */
[-C--:B------:R-:W-:Y:S08]  /*7800*/  HMMA.16816.F32 R12, R192, R190.reuse, R12 ;  /* 0x000000bec00c723c */ /* 0x080ff0000000180c */
[C---:B------:R-:W-:Y:S08]  /*7810*/  HMMA.16816.F32 R16, R180.reuse, R190, R16 ;  /* 0x000000beb410723c */ /* 0x040ff00000001810 */
[-C--:B------:R-:W-:Y:S08]  /*7820*/  HMMA.16816.F32 R20, R180, R164.reuse, R20 ;  /* 0x000000a4b414723c */ /* 0x080ff00000001814 */
[C---:B------:R-:W-:Y:S08]  /*7830*/  HMMA.16816.F32 R24, R192.reuse, R164, R24 ;  /* 0x000000a4c018723c */ /* 0x040ff00000001818 */
[-C--:B------:R-:W-:Y:S08]  /*7840*/  HMMA.16816.F32 R28, R192, R166.reuse, R28 ;  /* 0x000000a6c01c723c */ /* 0x080ff0000000181c */
[----:B------:R-:W-:Y:S01]  /*7850*/  HMMA.16816.F32 R32, R180, R166, R32 ;  /* 0x000000a6b420723c */ /* 0x000fe20000001820 */
[----:B------:R-:W3:Y:S05]  /*7860*/  LDSM.16.M88.4 R164, [R2+0x16000] ;  /* 0x0160000002a4783b */ /* 0x000eea0000000200 */
[----:B------:R5:W2:Y:S02]  /*7870*/  LDSM.16.M88.4 R180, [R2+0x17000] ;  /* 0x0170000002b4783b */ /* 0x000aa40000000200 */
[-C--:B-1----:R-:W-:Y:S08]  /*7880*/  HMMA.16816.F32 R4, R176, R184.reuse, R4 ;  /* 0x000000b8b004723c */ /* 0x082ff00000001804 */
[C---:B----4-:R-:W-:Y:S08]  /*7890*/  HMMA.16816.F32 R8, R196.reuse, R184, R8 ;  /* 0x000000b8c408723c */ /* 0x050ff00000001808 */
[-C--:B------:R-:W-:Y:S03]  /*78a0*/  HMMA.16816.F32 R12, R196, R186.reuse, R12 ;  /* 0x000000bac40c723c */ /* 0x080fe6000000180c */
[C---:B-----5:R-:W-:Y:S05]  /*78b0*/  IMAD.SHL.U32 R2, R225.reuse, 0x8, RZ ;  /* 0x00000008e1027824 */ /* 0x060fea00078e00ff */
[C---:B------:R-:W-:Y:S01]  /*78c0*/  HMMA.16816.F32 R16, R176.reuse, R186, R16 ;  /* 0x000000bab010723c */ /* 0x040fe20000001810 */
[----:B------:R-:W1:Y:S03]  /*78d0*/  LDSM.16.MT88.4 R184, [R0+0x13000] ;  /* 0x0130000000b8783b */ /* 0x000e660000004200 */
[C---:B------:R-:W-:Y:S04]  /*78e0*/  LEA R228, P0, R2.reuse, R246, 0x2 ;  /* 0x000000f602e47211 */ /* 0x040fe800078010ff */
[-C--:B------:R-:W-:Y:S03]  /*78f0*/  HMMA.16816.F32 R20, R176, R168.reuse, R20 ;  /* 0x000000a8b014723c */ /* 0x080fe60000001814 */
[----:B------:R-:W-:Y:S02]  /*7900*/  LEA.HI.X.SX32 R229, R2, R247, 0x2, P0 ;  /* 0x000000f702e57211 */ /* 0x000fe400000f16ff */
[C---:B------:R-:W-:Y:S02]  /*7910*/  LEA R226, P0, R225.reuse, R228, 0x5 ;  /* 0x000000e4e1e27211 */ /* 0x040fe400078028ff */
[----:B------:R-:W-:Y:S01]  /*7920*/  @P3 SHF.R.U32.HI R2, RZ, 0x2, R219 ;  /* 0x00000002ff023819 */ /* 0x000fe200000116db */
[C---:B------:R-:W-:Y:S04]  /*7930*/  HMMA.16816.F32 R24, R196.reuse, R168, R24 ;  /* 0x000000a8c418723c */ /* 0x040fe80000001818 */
[C---:B------:R-:W-:Y:S02]  /*7940*/  LEA.HI.X.SX32 R227, R225.reuse, R229, 0x5, P0 ;  /* 0x000000e5e1e37211 */ /* 0x040fe400000f2eff */
[C---:B------:R-:W-:Y:S02]  /*7950*/  LEA R200, P0, R225.reuse, R226, 0x5 ;  /* 0x000000e2e1c87211 */ /* 0x040fe400078028ff */
[-C--:B------:R-:W-:Y:S03]  /*7960*/  HMMA.16816.F32 R28, R196, R170.reuse, R28 ;  /* 0x000000aac41c723c */ /* 0x080fe6000000181c */
[C---:B------:R-:W-:Y:S02]  /*7970*/  LEA.HI.X.SX32 R201, R225.reuse, R227, 0x5, P0 ;  /* 0x000000e3e1c97211 */ /* 0x040fe400000f2eff */
[C---:B------:R-:W-:Y:S03]  /*7980*/  LEA R198, P0, R225.reuse, R200, 0x5 ;  /* 0x000000c8e1c67211 */ /* 0x040fe600078028ff */
[----:B------:R-:W-:Y:S01]  /*7990*/  HMMA.16816.F32 R32, R176, R170, R32 ;  /* 0x000000aab020723c */ /* 0x000fe20000001820 */
[----:B------:R-:W-:Y:S03]  /*79a0*/  LDSM.16.M88.4 R168, [R202+0x16000] ;  /* 0x01600000caa8783b */ /* 0x000fe60000000200 */
[C---:B------:R-:W-:Y:S02]  /*79b0*/  LEA.HI.X.SX32 R199, R225.reuse, R201, 0x5, P0 ;  /* 0x000000c9e1c77211 */ /* 0x040fe400000f2eff */
[----:B------:R-:W-:Y:S01]  /*79c0*/  LDSM.16.M88.4 R176, [R202+0x17000] ;  /* 0x01700000cab0783b */ /* 0x000fe20000000200 */
[C---:B------:R-:W-:Y:S01]  /*79d0*/  LEA R196, P0, R225.reuse, R198, 0x5 ;  /* 0x000000c6e1c47211 */ /* 0x040fe200078028ff */
[-C--:B---3--:R-:W-:Y:S05]  /*79e0*/  HMMA.16816.F32 R4, R164, R172.reuse, R4 ;  /* 0x000000aca404723c */ /* 0x088fea0000001804 */
[C---:B------:R-:W-:Y:S02]  /*79f0*/  LEA.HI.X.SX32 R197, R225.reuse, R199, 0x5, P0 ;  /* 0x000000c7e1c57211 */ /* 0x040fe400000f2eff */
[C---:B------:R-:W-:Y:S01]  /*7a00*/  LEA R194, P0, R225.reuse, R196, 0x5 ;  /* 0x000000c4e1c27211 */ /* 0x040fe200078028ff */
[C---:B--2---:R-:W-:Y:S04]  /*7a10*/  HMMA.16816.F32 R8, R180.reuse, R172, R8 ;  /* 0x000000acb408723c */ /* 0x044fe80000001808 */
[C---:B------:R-:W-:Y:S02]  /*7a20*/  LEA.HI.X.SX32 R195, R225.reuse, R197, 0x5, P0 ;  /* 0x000000c5e1c37211 */ /* 0x040fe400000f2eff */
[C---:B------:R-:W-:Y:S02]  /*7a30*/  LEA R232, P0, R225.reuse, R194, 0x5 ;  /* 0x000000c2e1e87211 */ /* 0x040fe400078028ff */
[-C--:B------:R-:W-:Y:S03]  /*7a40*/  HMMA.16816.F32 R12, R180, R174.reuse, R12 ;  /* 0x000000aeb40c723c */ /* 0x080fe6000000180c */
[C---:B------:R-:W-:Y:S05]  /*7a50*/  LEA.HI.X.SX32 R233, R225.reuse, R195, 0x5, P0 ;  /* 0x000000c3e1e97211 */ /* 0x040fea00000f2eff */
[C---:B------:R-:W-:Y:S01]  /*7a60*/  HMMA.16816.F32 R16, R164.reuse, R174, R16 ;  /* 0x000000aea410723c */ /* 0x040fe20000001810 */
[----:B------:R-:W2:Y:S03]  /*7a70*/  LDSM.16.MT88.4 R172, [R0+0xf800] ;  /* 0x00f8000000ac783b */ /* 0x000ea60000004200 */
[C---:B------:R-:W-:Y:S04]  /*7a80*/  IMAD.WIDE R234, R225.reuse, -0xc0, R232 ;  /* 0xffffff40e1ea7825 */ /* 0x040fe800078e02e8 */
[-C--:B-1----:R-:W-:Y:S03]  /*7a90*/  HMMA.16816.F32 R20, R164, R184.reuse, R20 ;  /* 0x000000b8a414723c */ /* 0x082fe60000001814 */
        /* <DEDUP_REMOVED lines=10> */
[-C--:B--2---:R-:W-:Y:S05]  /*7b40*/  HMMA.16816.F32 R4, R168, R172.reuse, R4 ;  /* 0x000000aca804723c */ /* 0x084fea0000001804 */
        /* <DEDUP_REMOVED lines=12> */
[-C--:B---3--:R-:W-:Y:S03]  /*7c10*/  HMMA.16816.F32 R20, R168, R164.reuse, R20 ;  /* 0x000000a4a814723c */ /* 0x088fe60000001814 */
[----:B------:R-:W-:Y:S01]  /*7c20*/  @P3 STL [R1+0x14], R241 ;  /* 0x000014f101003387 */ /* 0x000fe20000100800 */
[----:B------:R-:W-:Y:S04]  /*7c30*/  IMAD.WIDE R230, R225, -0xc0, R192 ;  /* 0xffffff40e1e67825 */ /* 0x000fe800078e02c0 */
[C---:B------:R-:W-:Y:S04]  /*7c40*/  HMMA.16816.F32 R24, R176.reuse, R164, R24 ;  /* 0x000000a4b018723c */ /* 0x040fe80000001818 */
[----:B------:R-:W-:Y:S01]  /*7c50*/  @P3 IMAD.WIDE.U32 R164, R241, R242, UR60 ;  /* 0x0000003cf1a43e25 */ /* 0x000fe2000f8e00f2 */
[----:B------:R-:W-:Y:S01]  /*7c60*/  @UP0 UMOV UR60, UR14 ;  /* 0x0000000e003c0c82 */ /* 0x000fe20008000000 */
[----:B------:R-:W-:Y:S01]  /*7c70*/  @UP0 UMOV UR61, UR13 ;  /* 0x0000000d003d0c82 */ /* 0x000fe20008000000 */
[----:B------:R-:W-:Y:S01]  /*7c80*/  UISETP.GT.AND UP0, UPT, UR43, UR49, UPT ;  /* 0x000000312b00728c */ /* 0x000fe2000bf04270 */
[-C--:B------:R-:W-:Y:S01]  /*7c90*/  HMMA.16816.F32 R28, R176, R166.reuse, R28 ;  /* 0x000000a6b01c723c */ /* 0x080fe2000000181c */
[----:B------:R-:W2:Y:S02]  /*7ca0*/  @P3 LDG.E R240, desc[UR32][R164.64+-0x100] ;  /* 0xffff0020a4f03981 */ /* 0x000ea4000c1e1900 */
[C---:B------:R-:W-:Y:S01]  /*7cb0*/  LEA R178, P0, R225.reuse, R230, 0x5 ;  /* 0x000000e6e1b27211 */ /* 0x040fe200078028ff */
[C---:B------:R-:W-:Y:S02]  /*7cc0*/  @P5 VIADD R0, R204.reuse, 0xffffffc0 ;  /* 0xffffffc0cc005836 */ /* 0x040fe40000000000 */
[----:B------:R-:W3:Y:S01]  /*7cd0*/  @P3 LDG.E R239, desc[UR32][R164.64+-0xe0] ;  /* 0xffff2020a4ef3981 */ /* 0x000ee2000c1e1900 */
[C---:B------:R-:W-:Y:S01]  /*7ce0*/  LEA.HI.X.SX32 R179, R225.reuse, R231, 0x5, P0 ;  /* 0x000000e7e1b37211 */ /* 0x040fe200000f2eff */
[----:B------:R-:W-:Y:S03]  /*7cf0*/  HMMA.16816.F32 R32, R168, R166, R32 ;  /* 0x000000a6a820723c */ /* 0x000fe60000001820 */
[----:B------:R-:W4:Y:S01]  /*7d00*/  @P3 LDG.E R238, desc[UR32][R164.64+-0x80] ;  /* 0xffff8020a4ee3981 */ /* 0x000f22000c1e1900 */
        /* <DEDUP_REMOVED lines=18> */
[----:B------:R-:W-:Y:S05]  /*7e30*/  REDG.E.ADD.F32.FTZ.RN.STRONG.GPU desc[UR32][R232.64], R11 ;  /* 0x0000000be80079a6 */ /* 0x000fea000c12f320 */
[----:B------:R-:W-:Y:S01]  /*7e40*/  REDG.E.ADD.F32.FTZ.RN.STRONG.GPU desc[UR32][R246.64+0x80], R16 ;  /* 0x00008010f60079a6 */ /* 0x000fe2000c12f320 */
[C---:B-1----:R-:W-:Y:S04]  /*7e50*/  IMAD.WIDE R226, R225.reuse, -0xc0, R184 ;  /* 0xffffff40e1e27825 */ /* 0x042fe800078e02b8 */
[----:B------:R-:W-:Y:S05]  /*7e60*/  REDG.E.ADD.F32.FTZ.RN.STRONG.GPU desc[UR32][R234.64+0x80], R17 ;  /* 0x00008011ea0079a6 */ /* 0x000fea000c12f320 */
        /* <DEDUP_REMOVED lines=363> */
.L_x_1034:
        /* <DEDUP_REMOVED lines=14> */
.L_x_1035:
[----:B------:R-:W2:Y:S01]  /*9600*/  LDCU.64 UR10, c[0x0][0x5c8] ;  /* 0x0000b900ff0a77ac */ /* 0x000ea20008000a00 */
[----:B------:R-:W-:-:S04]  /*9610*/  UIADD3 UR8, UPT, UPT, UR34, UR39, URZ ;  /* 0x0000002722087290 */ /* 0x000fc8000fffe0ff */
[----:B--2---:R-:W-:Y:S02]  /*9620*/  UIMAD.WIDE.U32 UR14, UR8, UR10, URZ ;  /* 0x0000000a080e72a5 */ /* 0x004fe4000f8e00ff */
[----:B------:R-:W-:-:S04]  /*9630*/  UIMAD UR8, UR8, UR11, URZ ;  /* 0x0000000b080872a4 */ /* 0x000fc8000f8e02ff */
[----:B------:R-:W-:Y:S01]  /*9640*/  UIADD3 UR8, UPT, UPT, UR15, UR8, URZ ;  /* 0x000000080f087290 */ /* 0x000fe2000fffe0ff */
[----:B------:R-:W-:-:S05]  /*9650*/  UMOV UR16, UR14 ;  /* 0x0000000e00107c82 */ /* 0x000fca0008000000 */
[----:B-1----:R-:W-:-:S07]  /*9660*/  MOV R32, UR8 ;  /* 0x0000000800207c02 */ /* 0x002fce0008000f00 */
.L_x_1036:
        /* <DEDUP_REMOVED lines=18> */
[----:B------:R-:W-:Y:S01]  /*9790*/  IMAD.U32 R3, RZ, RZ, UR43 ;  /* 0x0000002bff037e24 */ /* 0x000fe2000f8e00ff */
[----:B------:R-:W-:-:S02]  /*97a0*/  LOP3.LUT R2, R220, 0x38, RZ, 0xc0, !PT ;  /* 0x00000038dc027812 */ /* 0x000fc400078ec0ff */
[----:B------:R-:W-:Y:S01]  /*97b0*/  IADD3 R4, P0, PT, R0, UR40, RZ ;  /* 0x0000002800047c10 */ /* 0x000fe2000ff1e0ff */
[----:B------:R4:W3:Y:S01]  /*97c0*/  LDS.128 R24, [R6+0xd000] ;  /* 0x00d0000006187984 */ /* 0x0008e20000000c00 */
[----:B------:R-:W-:-:S03]  /*97d0*/  IMAD.U32 R0, RZ, RZ, UR8 ;  /* 0x00000008ff007e24 */ /* 0x000fc6000f8e00ff */
[----:B------:R4:W3:Y:S04]  /*97e0*/  LDS.128 R20, [R6+0x11000] ;  /* 0x0110000006147984 */ /* 0x0008e80000000c00 */
[----:B------:R4:W3:Y:S04]  /*97f0*/  LDS.128 R40, [R6+0x15000] ;  /* 0x0150000006287984 */ /* 0x0008e80000000c00 */
[----:B------:R4:W3:Y:S04]  /*9800*/  LDS.128 R48, [R6+0x16000] ;  /* 0x0160000006307984 */ /* 0x0008e80000000c00 */
[----:B------:R4:W3:Y:S01]  /*9810*/  LDS.128 R56, [R6+0x17000] ;  /* 0x0170000006387984 */ /* 0x0008e20000000c00 */
[----:B--2---:R-:W-:-:S03]  /*9820*/  SHF.R.U32.HI R33, RZ, 0x3, R33 ;  /* 0x00000003ff217819 */ /* 0x004fc60000011621 */
[----:B------:R4:W2:Y:S01]  /*9830*/  LDS.128 R36, [R6+0x19000] ;  /* 0x0190000006247984 */ /* 0x0008a20000000c00 */
[C---:B------:R-:W-:Y:S01]  /*9840*/  ISETP.GE.AND P3, PT, R33.reuse, UR31, PT ;  /* 0x0000001f21007c0c */ /* 0x040fe2000bf66270 */
[C---:B------:R-:W-:Y:S01]  /*9850*/  VIADD R5, R33.reuse, 0x60 ;  /* 0x0000006021057836 */ /* 0x040fe20000000000 */
[C---:B------:R-:W-:Y:S01]  /*9860*/  IADD3 R28, P2, PT, R33.reuse, 0x20, RZ ;  /* 0x00000020211c7810 */ /* 0x040fe20007f5e0ff */
[----:B------:R4:W2:Y:S01]  /*9870*/  LDS.128 R44, [R6+0x1a000] ;  /* 0x01a00000062c7984 */ /* 0x0008a20000000c00 */
[C---:B------:R-:W-:Y:S01]  /*9880*/  VIADD R7, R33.reuse, 0x40 ;  /* 0x0000004021077836 */ /* 0x040fe20000000000 */
[C---:B------:R-:W-:Y:S01]  /*9890*/  IADD3 R29, P1, PT, R33.reuse, 0x40, RZ ;  /* 0x00000040211d7810 */ /* 0x040fe20007f3e0ff */
[----:B------:R-:W-:Y:S01]  /*98a0*/  VIADD R10, R33, 0x20 ;  /* 0x00000020210a7836 */ /* 0x000fe20000000000 */
[----:B------:R4:W2:Y:S01]  /*98b0*/  LDS.128 R52, [R6+0x1b000] ;  /* 0x01b0000006347984 */ /* 0x0008a20000000c00 */
[----:B------:R-:W-:Y:S01]  /*98c0*/  ISETP.GE.AND P4, PT, R5, UR31, PT ;  /* 0x0000001f05007c0c */ /* 0x000fe2000bf86270 */
[----:B------:R-:W-:Y:S01]  /*98d0*/  IMAD.X R31, RZ, RZ, RZ, P2 ;  /* 0x000000ffff1f7224 */ /* 0x000fe200010e06ff */
[----:B------:R-:W-:Y:S01]  /*98e0*/  IADD3.X R5, PT, PT, R3, UR17, R0, P0, !PT ;  /* 0x0000001103057c10 */ /* 0x000fe200087fe400 */
[----:B------:R-:W-:Y:S01]  /*98f0*/  IMAD.U32 R0, RZ, RZ, UR10 ;  /* 0x0000000aff007e24 */ /* 0x000fe2000f8e00ff */
[----:B------:R-:W-:Y:S01]  /*9900*/  ISETP.GE.AND P5, PT, R7, UR31, PT ;  /* 0x0000001f07007c0c */ /* 0x000fe2000bfa6270 */
[----:B------:R-:W-:Y:S01]  /*9910*/  IMAD.MOV.U32 R3, RZ, RZ, RZ ;  /* 0x000000ffff037224 */ /* 0x000fe200078e00ff */
[----:B------:R-:W-:Y:S01]  /*9920*/  ISETP.GE.AND P6, PT, R10, UR31, PT ;  /* 0x0000001f0a007c0c */ /* 0x000fe2000bfc6270 */
[----:B-1----:R-:W-:Y:S01]  /*9930*/  IMAD.WIDE.U32 R16, R8, UR20, R4 ;  /* 0x0000001408107c25 */ /* 0x002fe2000f8e0004 */
[----:B------:R-:W-:-:S03]  /*9940*/  IADD3 R30, P0, PT, R33, 0x60, RZ ;  /* 0x00000060211e7810 */ /* 0x000fc60007f1e0ff */
[----:B------:R-:W-:-:S04]  /*9950*/  IMAD.WIDE.U32 R18, R0, UR14, R2 ;  /* 0x0000000e00127c25 */ /* 0x000fc8000f8e0002 */
[----:B------:R-:W-:Y:S01]  /*9960*/  IMAD R7, R9, UR20, R17 ;  /* 0x0000001409077c24 */ /* 0x000fe2000f8e0211 */
[----:B------:R-:W-:Y:S06]  /*9970*/  @P3 BRA `(.L_x_1038) ;  /* 0x00000000002c3947 */ /* 0x000fec0003800000 */
[----:B------:R-:W1:Y:S01]  /*9980*/  LDS.128 R8, [R6+0xc000] ;  /* 0x00c0000006087984 */ /* 0x000e620000000c00 */
[----:B------:R-:W5:Y:S01]  /*9990*/  LDCU.64 UR8, c[0x0][0x560] ;  /* 0x0000ac00ff0877ac */ /* 0x000f620008000a00 */
[----:B------:R-:W-:Y:S02]  /*99a0*/  MOV R2, R16 ;  /* 0x0000001000027202 */ /* 0x000fe40000000f00 */
[----:B------:R-:W4:Y:S01]  /*99b0*/  LDS.128 R12, [R6+0x10000] ;  /* 0x01000000060c7984 */ /* 0x000f220000000c00 */
[----:B------:R-:W-:-:S03]  /*99c0*/  MOV R3, R7 ;  /* 0x0000000700037202 */ /* 0x000fc60000000f00 */
[----:B------:R-:W-:-:S04]  /*99d0*/  IMAD.WIDE.U32 R2, R33, UR12, R2 ;  /* 0x0000000c21027c25 */ /* 0x000fc8000f8e0002 */
[----:B------:R-:W-:Y:S01]  /*99e0*/  IMAD R0, R33, UR13, R3 ;  /* 0x0000000d21007c24 */ /* 0x000fe2000f8e0203 */
[----:B-----5:R-:W-:-:S04]  /*99f0*/  LEA R4, P2, R2, UR8, 0x1 ;  /* 0x0000000802047c11 */ /* 0x020fc8000f8408ff */
[----:B------:R-:W-:-:S05]  /*9a00*/  LEA.HI.X R5, R2, UR9, R0, 0x1, P2 ;  /* 0x0000000902057c11 */ /* 0x000fca00090f0c00 */
[----:B-1----:R1:W-:Y:S04]  /*9a10*/  STG.E.128 desc[UR32][R4.64], R8 ;  /* 0x0000000804007986 */ /* 0x0023e8000c101d20 */
[----:B----4-:R1:W-:Y:S02]  /*9a20*/  STG.E.128 desc[UR32][R4.64+0x80], R12 ;  /* 0x0000800c04007986 */ /* 0x0103e4000c101d20 */
.L_x_1038:
[----:B------:R-:W-:Y:S05]  /*9a30*/  BSYNC.RECONVERGENT B0 ;  /* 0x0000000000007941 */ /* 0x000fea0003800200 */
.L_x_1037:
        /* <DEDUP_REMOVED lines=11> */
[----:B---3--:R1:W-:Y:S04]  /*9af0*/  STG.E.128 desc[UR32][R4.64], R24 ;  /* 0x0000001804007986 */ /* 0x0083e8000c101d20 */
[----:B------:R1:W-:Y:S02]  /*9b00*/  STG.E.128 desc[UR32][R4.64+0x80], R20 ;  /* 0x0000801404007986 */ /* 0x0003e4000c101d20 */
.L_x_1040:
[----:B------:R-:W-:Y:S05]  /*9b10*/  BSYNC.RECONVERGENT B0 ;  /* 0x0000000000007941 */ /* 0x000fea0003800200 */
.L_x_1039:
[----:B-1----:R1:W1:Y:S01]  /*9b20*/  LDS.128 R12, [R6+0xe000] ;  /* 0x00e00000060c7984 */ /* 0x0022620000000c00 */
[----:B------:R-:W-:Y:S01]  /*9b30*/  BSSY.RECONVERGENT B0, `(.L_x_1041) ;  /* 0x000000f000007945 */ /* 0x000fe20003800200 */
[----:B---3--:R-:W-:Y:S02]  /*9b40*/  IADD3.X R21, PT, PT, RZ, RZ, RZ, P1, !PT ;  /* 0x000000ffff157210 */ /* 0x008fe40000ffe4ff */
[----:B------:R3:W1:Y:S01]  /*9b50*/  LDS.128 R8, [R6+0x12000] ;  /* 0x0120000006087984 */ /* 0x0006620000000c00 */
[----:B------:R-:W-:Y:S05]  /*9b60*/  @P5 BRA `(.L_x_1042) ;  /* 0x00000000002c5947 */ /* 0x000fea0003800000 */
[----:B------:R-:W5:Y:S01]  /*9b70*/  LDCU.64 UR8, c[0x0][0x560] ;  /* 0x0000ac00ff0877ac */ /* 0x000f620008000a00 */
[----:B------:R-:W-:Y:S01]  /*9b80*/  MOV R2, R16 ;  /* 0x0000001000027202 */ /* 0x000fe20000000f00 */
[----:B------:R-:W-:Y:S01]  /*9b90*/  IMAD R0, R21, UR12, RZ ;  /* 0x0000000c15007c24 */ /* 0x000fe2000f8e02ff */
[----:B------:R-:W-:-:S03]  /*9ba0*/  MOV R3, R7 ;  /* 0x0000000700037202 */ /* 0x000fc60000000f00 */
[C---:B------:R-:W-:Y:S02]  /*9bb0*/  IMAD R0, R29.reuse, UR13, R0 ;  /* 0x0000000d1d007c24 */ /* 0x040fe4000f8e0200 */
[----:B------:R-:W-:-:S05]  /*9bc0*/  IMAD.WIDE.U32 R2, R29, UR12, R2 ;  /* 0x0000000c1d027c25 */ /* 0x000fca000f8e0002 */
[----:B------:R-:W-:Y:S02]  /*9bd0*/  IADD3 R0, PT, PT, R0, R3, RZ ;  /* 0x0000000300007210 */ /* 0x000fe40007ffe0ff */
[----:B-----5:R-:W-:-:S04]  /*9be0*/  LEA R4, P1, R2, UR8, 0x1 ;  /* 0x0000000802047c11 */ /* 0x020fc8000f8208ff */
[----:B------:R-:W-:-:S05]  /*9bf0*/  LEA.HI.X R5, R2, UR9, R0, 0x1, P1 ;  /* 0x0000000902057c11 */ /* 0x000fca00088f0c00 */
[----:B-1----:R1:W-:Y:S04]  /*9c00*/  STG.E.128 desc[UR32][R4.64], R12 ;  /* 0x0000000c04007986 */ /* 0x0023e8000c101d20 */
[----:B------:R1:W-:Y:S02]  /*9c10*/  STG.E.128 desc[UR32][R4.64+0x80], R8 ;  /* 0x0000800804007986 */ /* 0x0003e4000c101d20 */
.L_x_1042:
[----:B------:R-:W-:Y:S05]  /*9c20*/  BSYNC.RECONVERGENT B0 ;  /* 0x0000000000007941 */ /* 0x000fea0003800200 */
.L_x_1041:
[----:B-1----:R1:W1:Y:S01]  /*9c30*/  LDS.128 R12, [R6+0xf000] ;  /* 0x00f00000060c7984 */ /* 0x0022620000000c00 */
[----:B------:R-:W-:Y:S01]  /*9c40*/  BSSY.RECONVERGENT B0, `(.L_x_1043) ;  /* 0x000000f000007945 */ /* 0x000fe20003800200 */
[----:B------:R-:W-:Y:S02]  /*9c50*/  IADD3.X R20, PT, PT, RZ, RZ, RZ, P0, !PT ;  /* 0x000000ffff147210 */ /* 0x000fe400007fe4ff */
        /* <DEDUP_REMOVED lines=13> */
.L_x_1044:
[----:B------:R-:W-:Y:S05]  /*9d30*/  BSYNC.RECONVERGENT B0 ;  /* 0x0000000000007941 */ /* 0x000fea0003800200 */
.L_x_1043:
        /* <DEDUP_REMOVED lines=10> */
[----:B------:R-:W3:Y:S01]  /*9de0*/  LDCU.64 UR8, c[0x0][0x568] ;  /* 0x0000ad00ff0877ac */ /* 0x000ee20008000a00 */
[----:B------:R-:W-:Y:S02]  /*9df0*/  MOV R2, R6 ;  /* 0x0000000600027202 */ /* 0x000fe40000000f00 */
[----:B------:R-:W-:-:S03]  /*9e00*/  MOV R3, R16 ;  /* 0x0000001000037202 */ /* 0x000fc60000000f00 */
[----:B------:R-:W-:-:S04]  /*9e10*/  IMAD.WIDE.U32 R2, R33, UR10, R2 ;  /* 0x0000000a21027c25 */ /* 0x000fc8000f8e0002 */
[----:B------:R-:W-:Y:S01]  /*9e20*/  IMAD R0, R33, UR11, R3 ;  /* 0x0000000b21007c24 */ /* 0x000fe2000f8e0203 */
[----:B---3--:R-:W-:-:S04]  /*9e30*/  LEA R4, P0, R2, UR8, 0x1 ;  /* 0x0000000802047c11 */ /* 0x008fc8000f8008ff */
[----:B------:R-:W-:-:S05]  /*9e40*/  LEA.HI.X R5, R2, UR9, R0, 0x1, P0 ;  /* 0x0000000902057c11 */ /* 0x000fca00080f0c00 */
[----:B-1----:R3:W-:Y:S04]  /*9e50*/  STG.E.128 desc[UR32][R4.64], R12 ;  /* 0x0000000c04007986 */ /* 0x0027e8000c101d20 */
[----:B------:R3:W-:Y:S02]  /*9e60*/  STG.E.128 desc[UR32][R4.64+0x80], R8 ;  /* 0x0000800804007986 */ /* 0x0007e4000c101d20 */
.L_x_1046:
[----:B------:R-:W-:Y:S05]  /*9e70*/  BSYNC.RECONVERGENT B0 ;  /* 0x0000000000007941 */ /* 0x000fea0003800200 */
.L_x_1045:
[----:B------:R-:W-:Y:S04]  /*9e80*/  BSSY.RECONVERGENT B0, `(.L_x_1047) ;  /* 0x000000d000007945 */ /* 0x000fe80003800200 */
[----:B------:R-:W-:Y:S05]  /*9e90*/  @P6 BRA `(.L_x_1048) ;  /* 0x00000000002c6947 */ /* 0x000fea0003800000 */
[----:B------:R-:W3:Y:S01]  /*9ea0*/  LDCU.64 UR8, c[0x0][0x568] ;  /* 0x0000ad00ff0877ac */ /* 0x000ee20008000a00 */
[----:B------:R-:W-:Y:S01]  /*9eb0*/  MOV R2, R6 ;  /* 0x0000000600027202 */ /* 0x000fe20000000f00 */
[----:B------:R-:W-:Y:S01]  /*9ec0*/  IMAD R0, R31, UR10, RZ ;  /* 0x0000000a1f007c24 */ /* 0x000fe2000f8e02ff */
[----:B------:R-:W-:-:S03]  /*9ed0*/  MOV R3, R16 ;  /* 0x0000001000037202 */ /* 0x000fc60000000f00 */
[C---:B------:R-:W-:Y:S02]  /*9ee0*/  IMAD R0, R28.reuse, UR11, R0 ;  /* 0x0000000b1c007c24 */ /* 0x040fe4000f8e0200 */
[----:B------:R-:W-:-:S05]  /*9ef0*/  IMAD.WIDE.U32 R2, R28, UR10, R2 ;  /* 0x0000000a1c027c25 */ /* 0x000fca000f8e0002 */
[----:B------:R-:W-:Y:S02]  /*9f00*/  IADD3 R0, PT, PT, R0, R3, RZ ;  /* 0x0000000300007210 */ /* 0x000fe40007ffe0ff */
[----:B---3--:R-:W-:-:S04]  /*9f10*/  LEA R4, P0, R2, UR8, 0x1 ;  /* 0x0000000802047c11 */ /* 0x008fc8000f8008ff */
[----:B------:R-:W-:-:S05]  /*9f20*/  LEA.HI.X R5, R2, UR9, R0, 0x1, P0 ;  /* 0x0000000902057c11 */ /* 0x000fca00080f0c00 */
[----:B------:R4:W-:Y:S04]  /*9f30*/  STG.E.128 desc[UR32][R4.64], R40 ;  /* 0x0000002804007986 */ /* 0x0009e8000c101d20 */
[----:B--2---:R4:W-:Y:S02]  /*9f40*/  STG.E.128 desc[UR32][R4.64+0x80], R36 ;  /* 0x0000802404007986 */ /* 0x0049e4000c101d20 */
.L_x_1048:
[----:B------:R-:W-:Y:S05]  /*9f50*/  BSYNC.RECONVERGENT B0 ;  /* 0x0000000000007941 */ /* 0x000fea0003800200 */
.L_x_1047:
        /* <DEDUP_REMOVED lines=9> */
[----:B---34-:R-:W-:-:S04]  /*9ff0*/  LEA R4, P0, R2, UR8, 0x1 ;  /* 0x0000000802047c11 */ /* 0x018fc8000f8008ff */
[----:B------:R-:W-:-:S05]  /*a000*/  LEA.HI.X R5, R2, UR9, R0, 0x1, P0 ;  /* 0x0000000902057c11 */ /* 0x000fca00080f0c00 */
[----:B------:R3:W-:Y:S04]  /*a010*/  STG.E.128 desc[UR32][R4.64], R48 ;  /* 0x0000003004007986 */ /* 0x0007e8000c101d20 */
[----:B--2---:R3:W-:Y:S02]  /*a020*/  STG.E.128 desc[UR32][R4.64+0x80], R44 ;  /* 0x0000802c04007986 */ /* 0x0047e4000c101d20 */
.L_x_1050:
[----:B------:R-:W-:Y:S05]  /*a030*/  BSYNC.RECONVERGENT B0 ;  /* 0x0000000000007941 */ /* 0x000fea0003800200 */
.L_x_1049:
[----:B------:R-:W-:Y:S05]  /*a040*/  @P4 BRA `(.L_x_1030) ;  /* 0x00000000002c4947 */ /* 0x000fea0003800000 */
[----:B------:R-:W5:Y:S01]  /*a050*/  LDCU.64 UR8, c[0x0][0x568] ;  /* 0x0000ad00ff0877ac */ /* 0x000f620008000a00 */
[----:B------:R-:W-:Y:S01]  /*a060*/  MOV R2, R6 ;  /* 0x0000000600027202 */ /* 0x000fe20000000f00 */
[----:B------:R-:W-:Y:S01]  /*a070*/  IMAD R0, R20, UR10, RZ ;  /* 0x0000000a14007c24 */ /* 0x000fe2000f8e02ff */
[----:B------:R-:W-:-:S03]  /*a080*/  MOV R3, R16 ;  /* 0x0000001000037202 */ /* 0x000fc60000000f00 */
[C---:B------:R-:W-:Y:S02]  /*a090*/  IMAD R0, R30.reuse, UR11, R0 ;  /* 0x0000000b1e007c24 */ /* 0x040fe4000f8e0200 */
[----:B---34-:R-:W-:-:S05]  /*a0a0*/  IMAD.WIDE.U32 R4, R30, UR10, R2 ;  /* 0x0000000a1e047c25 */ /* 0x018fca000f8e0002 */
[----:B------:R-:W-:Y:S02]  /*a0b0*/  IADD3 R0, PT, PT, R0, R5, RZ ;  /* 0x0000000500007210 */ /* 0x000fe40007ffe0ff */
[----:B-----5:R-:W-:-:S04]  /*a0c0*/  LEA R2, P0, R4, UR8, 0x1 ;  /* 0x0000000804027c11 */ /* 0x020fc8000f8008ff */
[----:B------:R-:W-:-:S05]  /*a0d0*/  LEA.HI.X R3, R4, UR9, R0, 0x1, P0 ;  /* 0x0000000904037c11 */ /* 0x000fca00080f0c00 */
[----:B------:R3:W-:Y:S04]  /*a0e0*/  STG.E.128 desc[UR32][R2.64], R56 ;  /* 0x0000003802007986 */ /* 0x0007e8000c101d20 */
[----:B--2---:R3:W-:Y:S02]  /*a0f0*/  STG.E.128 desc[UR32][R2.64+0x80], R52 ;  /* 0x0000803402007986 */ /* 0x0047e4000c101d20 */
.L_x_1030:
[----:B------:R-:W-:Y:S05]  /*a100*/  BSYNC.RECONVERGENT B1 ;  /* 0x0000000000017941 */ /* 0x000fea0003800200 */
.L_x_1000:
        /* <DEDUP_REMOVED lines=11> */
.L_x_1052:
        /* <DEDUP_REMOVED lines=12> */
.L_x_1266:


//--------------------- .text._ZN5flash44flash_bwd_dq_dk_dv_loop_seqk_parallel_kernelI23Flash_bwd_kernel_traitsILi128ELi64ELi128ELi8ELi2ELi4ELi2ELb0ELb0EN7cutlass6half_tE19Flash_kernel_traitsILi128ELi64ELi128ELi8ES3_EELb1ELb1ELb0ELb1ELb0ELb0ELb0EEEvNS_16Flash_bwd_paramsE --------------------------
	.section	.text._ZN5flash44flash_bwd_dq_dk_dv_loop_seqk_parallel_kernelI23Flash_bwd_kernel_traitsILi128ELi64ELi128ELi8ELi2ELi4ELi2ELb0ELb0EN7cutlass6half_tE19Flash_kernel_traitsILi128ELi64ELi128ELi8ES3_EELb1ELb1ELb0ELb1ELb0ELb0ELb0EEEvNS_16Flash_bwd_paramsE,"ax",@progbits
	.align	128
        .global         _ZN5flash44flash_bwd_dq_dk_dv_loop_seqk_parallel_kernelI23Flash_bwd_kernel_traitsILi128ELi64ELi128ELi8ELi2ELi4ELi2ELb0ELb0EN7cutlass6half_tE19Flash_kernel_traitsILi128ELi64ELi128ELi8ES3_EELb1ELb1ELb0ELb1ELb0ELb0ELb0EEEvNS_16Flash_bwd_paramsE
        .type           _ZN5flash44flash_bwd_dq_dk_dv_loop_seqk_parallel_kernelI23Flash_bwd_kernel_traitsILi128ELi64ELi128ELi8ELi2ELi4ELi2ELb0ELb0EN7cutlass6half_tE19Flash_kernel_traitsILi128ELi64ELi128ELi8ES3_EELb1ELb1ELb0ELb1ELb0ELb0ELb0EEEvNS_16Flash_bwd_paramsE,@function
        .size           _ZN5flash44flash_bwd_dq_dk_dv_loop_seqk_parallel_kernelI23Flash_bwd_kernel_traitsILi128ELi64ELi128ELi8ELi2ELi4ELi2ELb0ELb0EN7cutlass6half_tE19Flash_kernel_traitsILi128ELi64ELi128ELi8ES3_EELb1ELb1ELb0ELb1ELb0ELb0ELb0EEEvNS_16Flash_bwd_paramsE,(.L_x_1267 - _ZN5flash44flash_bwd_dq_dk_dv_loop_seqk_parallel_kernelI23Flash_bwd_kernel_traitsILi128ELi64ELi128ELi8ELi2ELi4ELi2ELb0ELb0EN7cutlass6half_tE19Flash_kernel_traitsILi128ELi64ELi128ELi8ES3_EELb1ELb1ELb0ELb1ELb0ELb0ELb0EEEvNS_16Flash_bwd_paramsE)
        .other          _ZN5flash44flash_bwd_dq_dk_dv_loop_seqk_parallel_kernelI23Flash_bwd_kernel_traitsILi128ELi64ELi128ELi8ELi2ELi4ELi2ELb0ELb0EN7cutlass6half_tE19Flash_kernel_traitsILi128ELi64ELi128ELi8ES3_EELb1ELb1ELb0ELb1ELb0ELb0ELb0EEEvNS_16Flash_bwd_paramsE,@"STO_CUDA_ENTRY STV_DEFAULT"
_ZN5flash44flash_bwd_dq_dk_dv_loop_seqk_parallel_kernelI23Flash_bwd_kernel_traitsILi128ELi64ELi128ELi8ELi2ELi4ELi2ELb0ELb0EN7cutlass6half_tE19Flash_kernel_traitsILi128ELi64ELi128ELi8ES3_EELb1ELb1ELb0ELb1ELb0ELb0ELb0EEEvNS_16Flash_bwd_paramsE:
.text._ZN5flash44flash_bwd_dq_dk_dv_loop_seqk_parallel_kernelI23Flash_bwd_kernel_traitsILi128ELi64ELi128ELi8ELi2ELi4ELi2ELb0ELb0EN7cutlass6half_tE19Flash_kernel_traitsILi128ELi64ELi128ELi8ES3_EELb1ELb1ELb0ELb1ELb0ELb0ELb0EEEvNS_16Flash_bwd_paramsE:
        /* <DEDUP_REMOVED lines=50> */
.L_x_1133:
        /* <DEDUP_REMOVED lines=18> */
[----:B---34-:R-:W-:Y:S01]  /*0440*/  IMAD.U32 R2, RZ, RZ, UR14 ;  /* 0x0000000eff027e24 */ /* 0x018fe2000f8e00ff */
[----:B------:R-:W5:Y:S03]  /*0450*/  @!UP0 LDCU.64 UR8, c[0x0][0x488] ;  /* 0x00009100ff0887ac */ /* 0x000f660008000a00 */
[----:B------:R-:W-:-:S05]  /*0460*/  IMAD.U32 R3, RZ, RZ, UR15 ;  /* 0x0000000fff037e24 */ /* 0x000fca000f8e00ff */
[----:B------:R4:W3:Y:S01]  /*0470*/  @P0 LDG.E R4, desc[UR32][R2.64] ;  /* 0x0000002002040981 */ /* 0x0008e2000c1e1900 */
[----:B------:R-:W-:Y:S01]  /*0480*/  UMOV UR39, URZ ;  /* 0x000000ff00277c82 */ /* 0x000fe20008000000 */
[----:B------:R-:W-:Y:S01]  /*0490*/  UMOV UR16, 0xffffffff ;  /* 0xffffffff00107882 */ /* 0x000fe20000000000 */
[----:B------:R-:W-:Y:S01]  /*04a0*/  UMOV UR41, 0xffffffff ;  /* 0xffffffff00297882 */ /* 0x000fe20000000000 */
[----:B-----5:R-:W-:-:S04]  /*04b0*/  @!UP0 UISETP.NE.U32.AND UP1, UPT, UR8, URZ, UPT ;  /* 0x000000ff0800828c */ /* 0x020fc8000bf25070 */
[----:B------:R-:W-:-:S04]  /*04c0*/  @!UP0 UISETP.NE.AND.EX UP1, UPT, UR9, URZ, UPT, UP1 ;  /* 0x000000ff0900828c */ /* 0x000fc8000bf25310 */
        /* <DEDUP_REMOVED lines=8> */
[----:B------:R-:W-:Y:S01]  /*0550*/  USHF.L.U32 UR5, UR42, 0x7, URZ ;  /* 0x000000072a057899 */ /* 0x000fe200080006ff */
        /* <DEDUP_REMOVED lines=16> */
.L_x_1053:
        /* <DEDUP_REMOVED lines=34> */
.L_x_1055:
[----:B------:R-:W1:Y:S01]  /*0880*/  LDCU.64 UR14, c[0x0][0x3b8] ;  /* 0x00007700ff0e77ac */ /* 0x000e620008000a00 */
[----:B------:R-:W-:-:S04]  /*0890*/  UIADD3 UR8, UPT, UPT, UR39, UR41, URZ ;  /* 0x0000002927087290 */ /* 0x000fc8000fffe0ff */
[----:B-1----:R-:W-:Y:S02]  /*08a0*/  UIMAD.WIDE.U32 UR54, UR8, UR14, URZ ;  /* 0x0000000e083672a5 */ /* 0x002fe4000f8e00ff */
[----:B------:R-:W-:-:S04]  /*08b0*/  UIMAD UR8, UR8, UR15, URZ ;  /* 0x0000000f080872a4 */ /* 0x000fc8000f8e02ff */
[----:B------:R-:W-:-:S06]  /*08c0*/  UIADD3 UR8, UPT, UPT, UR55, UR8, URZ ;  /* 0x0000000837087290 */ /* 0x000fcc000fffe0ff */
[----:B------:R-:W-:Y:S02]  /*08d0*/  MOV R20, UR8 ;  /* 0x0000000800147c02 */ /* 0x000fe40008000f00 */
.L_x_1056:
        /* <DEDUP_REMOVED lines=44> */
.L_x_1057:
[----:B------:R-:W1:Y:S01]  /*0ba0*/  LDCU.64 UR12, c[0x0][0x3c0] ;  /* 0x00007800ff0c77ac */ /* 0x000e620008000a00 */
[----:B------:R-:W-:-:S04]  /*0bb0*/  UIADD3 UR8, UPT, UPT, UR39, UR41, URZ ;  /* 0x0000002927087290 */ /* 0x000fc8000fffe0ff */
[----:B-1----:R-:W-:Y:S02]  /*0bc0*/  UIMAD.WIDE.U32 UR10, UR8, UR12, URZ ;  /* 0x0000000c080a72a5 */ /* 0x002fe4000f8e00ff */
[----:B------:R-:W-:-:S04]  /*0bd0*/  UIMAD UR8, UR8, UR13, URZ ;  /* 0x0000000d080872a4 */ /* 0x000fc8000f8e02ff */
[----:B------:R-:W-:Y:S01]  /*0be0*/  UIADD3 UR8, UPT, UPT, UR11, UR8, URZ ;  /* 0x000000080b087290 */ /* 0x000fe2000fffe0ff */
[----:B------:R-:W-:-:S05]  /*0bf0*/  UMOV UR52, UR10 ;  /* 0x0000000a00347c82 */ /* 0x000fca0008000000 */
[----:B------:R-:W-:-:S07]  /*0c00*/  MOV R23, UR8 ;  /* 0x0000000800177c02 */ /* 0x000fce0008000f00 */
.L_x_1058:
        /* <DEDUP_REMOVED lines=28> */
.L_x_1059:
[----:B------:R-:W-:Y:S02]  /*0dd0*/  UIMAD.WIDE.U32 UR10, UR58, UR16, URZ ;  /* 0x000000103a0a72a5 */ /* 0x000fe4000f8e00ff */
[----:B------:R-:W-:-:S04]  /*0de0*/  UIMAD UR8, UR59, UR16, URZ ;  /* 0x000000103b0872a4 */ /* 0x000fc8000f8e02ff */
[----:B------:R-:W-:-:S12]  /*0df0*/  UIADD3 UR8, UPT, UPT, UR11, UR8, URZ ;  /* 0x000000080b087290 */ /* 0x000fd8000fffe0ff */
.L_x_1060:
        /* <DEDUP_REMOVED lines=20> */
.L_x_1061:
[----:B------:R-:W1:Y:S01]  /*0f40*/  LDCU UR59, c[0x0][0x434] ;  /* 0x00008680ff3b77ac */ /* 0x000e620008000800 */
[----:B------:R-:W-:-:S04]  /*0f50*/  UIMAD UR9, UR24, UR43, UR23 ;  /* 0x0000002b180972a4 */ /* 0x000fc8000f8e0217 */
[----:B-1----:R-:W-:Y:S02]  /*0f60*/  UIMAD UR59, UR9, UR59, URZ ;  /* 0x0000003b093b72a4 */ /* 0x002fe4000f8e02ff */
.L_x_1062:
        /* <DEDUP_REMOVED lines=11> */
.L_x_1063:
[----:B------:R-:W1:Y:S01]  /*1020*/  LDCU UR58, c[0x0][0x444] ;  /* 0x00008880ff3a77ac */ /* 0x000e620008000800 */
[----:B------:R-:W-:-:S04]  /*1030*/  UIMAD UR9, UR24, UR43, UR23 ;  /* 0x0000002b180972a4 */ /* 0x000fc8000f8e0217 */
[----:B-1----:R-:W-:-:S12]  /*1040*/  UIMAD UR58, UR9, UR58, URZ ;  /* 0x0000003a093a72a4 */ /* 0x002fd8000f8e02ff */
.L_x_1064:
        /* <DEDUP_REMOVED lines=20> */
[----:B------:R-:W-:Y:S01]  /*1190*/  LOP3.LUT R8, R27, 0x38, RZ, 0xc0, !PT ;  /* 0x000000381b087812 */ /* 0x000fe200078ec0ff */
[----:B------:R-:W-:Y:S01]  /*11a0*/  VIADD R25, R24, 0x40 ;  /* 0x0000004018197836 */ /* 0x000fe20000000000 */
        /* <DEDUP_REMOVED lines=15> */
[----:B------:R-:W-:-:S04]  /*12a0*/  IMAD.WIDE.U32 R2, R0, UR50, R2 ;  /* 0x0000003200027c25 */ /* 0x000fc8000f8e0002 */
[----:B------:R-:W-:Y:S01]  /*12b0*/  IMAD.U32 R0, RZ, RZ, UR10 ;  /* 0x0000000aff007e24 */ /* 0x000fe2000f8e00ff */
[----:B------:R-:W-:-:S05]  /*12c0*/  IADD3 R3, PT, PT, R3, UR16, RZ ;  /* 0x0000001003037c10 */ /* 0x000fca000fffe0ff */
[----:B------:R-:W2:Y:S01]  /*12d0*/  LDCU.64 UR16, c[0x0][0x3c8] ;  /* 0x00007900ff1077ac */ /* 0x000ea20008000a00 */
[----:B------:R-:W-:-:S04]  /*12e0*/  IMAD.WIDE.U32 R2, R0, UR23, R2 ;  /* 0x0000001700027c25 */ /* 0x000fc8000f8e0002 */
[----:B------:R-:W-:Y:S01]  /*12f0*/  IMAD.U32 R0, RZ, RZ, UR11 ;  /* 0x0000000bff007e24 */ /* 0x000fe2000f8e00ff */
[----:B------:R-:W4:Y:S03]  /*1300*/  LDCU.64 UR10, c[0x0][0x550] ;  /* 0x0000aa00ff0a77ac */ /* 0x000f260008000a00 */
[----:B------:R-:W-:Y:S02]  /*1310*/  IMAD R3, R0, UR23, R3 ;  /* 0x0000001700037c24 */ /* 0x000fe4000f8e0203 */
[----:B------:R-:W-:Y:S01]  /*1320*/  IMAD R0, R13, UR50, R6 ;  /* 0x000000320d007c24 */ /* 0x000fe2000f8e0206 */
[----:B------:R-:W-:Y:S01]  /*1330*/  IADD3 R6, P0, PT, R4, UR56, RZ ;  /* 0x0000003804067c10 */ /* 0x000fe2000ff1e0ff */
[C---:B------:R-:W-:Y:S01]  /*1340*/  IMAD.WIDE.U32 R2, R24.reuse, UR8, R2 ;  /* 0x0000000818027c25 */ /* 0x040fe2000f8e0002 */
[----:B------:R-:W-:Y:S02]  /*1350*/  USHF.L.U32 UR50, UR8, 0x5, URZ ;  /* 0x0000000508327899 */ /* 0x000fe400080006ff */
[----:B------:R-:W-:Y:S01]  /*1360*/  IADD3.X R7, PT, PT, R5, UR48, R0, P0, !PT ;  /* 0x0000003005077c10 */ /* 0x000fe200087fe400 */
[----:B------:R-:W-:Y:S01]  /*1370*/  IMAD R14, R24, UR9, R3 ;  /* 0x00000009180e7c24 */ /* 0x000fe2000f8e0203 */
[----:B--2---:R-:W-:Y:S01]  /*1380*/  MOV R0, UR16 ;  /* 0x0000001000007c02 */ /* 0x004fe20008000f00 */
[----:B---3--:R-:W-:Y:S01]  /*1390*/  IMAD.WIDE.U32 R4, R10, UR21, RZ ;  /* 0x000000150a047c25 */ /* 0x008fe2000f8e00ff */
[----:B------:R-:W-:Y:S01]  /*13a0*/  USHF.L.U64.HI UR48, UR8, 0x5, UR9 ;  /* 0x0000000508307899 */ /* 0x000fe20008010209 */
[----:B------:R-:W2:Y:S02]  /*13b0*/  LDCU.64 UR8, c[0x0][0x380] ;  /* 0x00007000ff0877ac */ /* 0x000ea40008000a00 */
[----:B------:R-:W-:Y:S01]  /*13c0*/  IMAD.U32 R3, RZ, RZ, UR17 ;  /* 0x00000011ff037e24 */ /* 0x000fe2000f8e00ff */
[----:B------:R-:W-:Y:S01]  /*13d0*/  SEL R4, R4, RZ, P3 ;  /* 0x000000ff04047207 */ /* 0x000fe20001800000 */
[----:B------:R-:W-:Y:S01]  /*13e0*/  IMAD.WIDE.U32 R6, R0, UR23, R6 ;  /* 0x0000001700067c25 */ /* 0x000fe2000f8e0006 */
[----:B------:R-:W3:Y:S01]  /*13f0*/  LDCU.64 UR16, c[0x0][0x570] ;  /* 0x0000ae00ff1077ac */ /* 0x000ee20008000a00 */
[----:B----4-:R-:W-:-:S02]  /*1400*/  LEA R246, P2, R2, UR10, 0x1 ;  /* 0x0000000a02f67c11 */ /* 0x010fc4000f8408ff */
        /* <DEDUP_REMOVED lines=8> */
[----:B------:R-:W4:Y:S01]  /*1490*/  LDCU.64 UR56, c[0x0][0x420] ;  /* 0x00008400ff3877ac */ /* 0x000f220008000a00 */
[----:B------:R-:W-:Y:S01]  /*14a0*/  SEL R0, R10, RZ, P3 ;  /* 0x000000ff0a007207 */ /* 0x000fe20001800000 */
[C---:B------:R-:W-:Y:S01]  /*14b0*/  IMAD.WIDE.U32 R2, R24.reuse, R12, R2 ;  /* 0x0000000c18027225 */ /* 0x040fe200078e0002 */
[----:B------:R-:W-:Y:S01]  /*14c0*/  MOV R4, UR53 ;  /* 0x0000003500047c02 */ /* 0x000fe20008000f00 */
[----:B-1----:R-:W-:Y:S01]  /*14d0*/  UIMAD.WIDE UR10, UR58, 0x4, UR62 ;  /* 0x000000043a0a78a5 */ /* 0x002fe2000f8e023e */
[----:B------:R-:W-:Y:S01]  /*14e0*/  IADD3.X R5, PT, PT, R5, UR55, R0, P1, P0 ;  /* 0x0000003705057c10 */ /* 0x000fe20008fe0400 */
[----:B------:R-:W-:Y:S01]  /*14f0*/  IMAD R3, R24, R13, R3 ;  /* 0x0000000d18037224 */ /* 0x000fe200078e0203 */
[----:B------:R-:W-:Y:S01]  /*1500*/  IADD3 R0, P0, PT, R11, UR53, RZ ;  /* 0x000000350b007c10 */ /* 0x000fe2000ff1e0ff */
[----:B------:R-:W-:Y:S01]  /*1510*/  IMAD.SHL.U32 R6, R12, 0x20, RZ ;  /* 0x000000200c067824 */ /* 0x000fe200078e00ff */
[----:B--2---:R-:W-:Y:S01]  /*1520*/  LEA R244, P1, R2, UR8, 0x1 ;  /* 0x0000000802f47c11 */ /* 0x004fe2000f8208ff */
[----:B------:R-:W-:Y:S01]  /*1530*/  VIADD R10, R24, 0x20 ;  /* 0x00000020180a7836 */ /* 0x000fe20000000000 */
[----:B------:R-:W-:-:S02]  /*1540*/  LEA.HI.X.SX32 R4, R4, R5, 0x1, P0 ;  /* 0x0000000504047211 */ /* 0x000fc400000f0eff */
[----:B---3--:R-:W-:Y:S01]  /*1550*/  LEA R240, P0, R0, UR16, 0x2 ;  /* 0x0000001000f07c11 */ /* 0x008fe2000f8010ff */
[----:B------:R-:W-:Y:S01]  /*1560*/  UMOV UR16, UR10 ;  /* 0x0000000a00107c82 */ /* 0x000fe20008000000 */
[----:B------:R-:W-:Y:S02]  /*1570*/  LEA.HI.X R243, R2, UR9, R3, 0x1, P1 ;  /* 0x0000000902f37c11 */ /* 0x000fe400088f0c03 */
[----:B------:R-:W-:Y:S01]  /*1580*/  LEA.HI.X R241, R0, UR17, R4, 0x2, P0 ;  /* 0x0000001100f17c11 */ /* 0x000fe200080f1404 */
[----:B----4-:R-:W-:Y:S01]  /*1590*/  UIMAD.WIDE UR56, UR59, 0x4, UR56 ;  /* 0x000000043b3878a5 */ /* 0x010fe2000f8e0238 */
        /* <DEDUP_REMOVED lines=22> */
.L_x_1066:
[----:B------:R-:W1:Y:S01]  /*1700*/  LDCU.64 UR10, c[0x0][0x5c0] ;  /* 0x0000b800ff0a77ac */ /* 0x000e620008000a00 */
[----:B------:R-:W-:-:S04]  /*1710*/  UIADD3 UR8, UPT, UPT, UR39, UR41, URZ ;  /* 0x0000002927087290 */ /* 0x000fc8000fffe0ff */
[----:B-1----:R-:W-:Y:S02]  /*1720*/  UIMAD.WIDE.U32 UR16, UR8, UR10, URZ ;  /* 0x0000000a081072a5 */ /* 0x002fe4000f8e00ff */
[----:B------:R-:W-:-:S04]  /*1730*/  UIMAD UR8, UR8, UR11, URZ ;  /* 0x0000000b080872a4 */ /* 0x000fc8000f8e02ff */
[----:B------:R-:W-:-:S06]  /*1740*/  UIADD3 UR8, UPT, UPT, UR17, UR8, URZ ;  /* 0x0000000811087290 */ /* 0x000fcc000fffe0ff */
[----:B------:R-:W-:Y:S02]  /*1750*/  MOV R0, UR8 ;  /* 0x0000000800007c02 */ /* 0x000fe40008000f00 */
.L_x_1067:
        /* <DEDUP_REMOVED lines=13> */
.L_x_1068:
[----:B------:R-:W1:Y:S01]  /*1830*/  LDCU.64 UR8, c[0x0][0x5c8] ;  /* 0x0000b900ff0877ac */ /* 0x000e620008000a00 */
[----:B------:R-:W-:-:S04]  /*1840*/  UIADD3 UR39, UPT, UPT, UR39, UR41, URZ ;  /* 0x0000002927277290 */ /* 0x000fc8000fffe0ff */
[----:B-1----:R-:W-:Y:S02]  /*1850*/  UIMAD.WIDE.U32 UR14, UR39, UR8, URZ ;  /* 0x00000008270e72a5 */ /* 0x002fe4000f8e00ff */
[----:B------:R-:W-:-:S04]  /*1860*/  UIMAD UR39, UR39, UR9, URZ ;  /* 0x00000009272772a4 */ /* 0x000fc8000f8e02ff */
[----:B------:R-:W-:-:S06]  /*1870*/  UIADD3 UR39, UPT, UPT, UR15, UR39, URZ ;  /* 0x000000270f277290 */ /* 0x000fcc000fffe0ff */
[----:B------:R-:W-:-:S07]  /*1880*/  MOV R11, UR39 ;  /* 0x00000027000b7c02 */ /* 0x000fce0008000f00 */
.L_x_1069:
        /* <DEDUP_REMOVED lines=30> */
.L_x_1071:
[----:B------:R-:W-:Y:S05]  /*1a70*/  BSYNC.RECONVERGENT B0 ;  /* 0x0000000000007941 */ /* 0x000fea0003800200 */
.L_x_1070:
        /* <DEDUP_REMOVED lines=16> */
.L_x_1073:
[----:B------:R-:W-:Y:S05]  /*1b80*/  BSYNC.RECONVERGENT B0 ;  /* 0x0000000000007941 */ /* 0x000fea0003800200 */
.L_x_1072:
        /* <DEDUP_REMOVED lines=16> */
.L_x_1075:
[----:B------:R-:W-:Y:S05]  /*1c90*/  BSYNC.RECONVERGENT B0 ;  /* 0x0000000000007941 */ /* 0x000fea0003800200 */
.L_x_1074:
        /* <DEDUP_REMOVED lines=16> */
.L_x_1077:
[----:B------:R-:W-:Y:S05]  /*1da0*/  BSYNC.RECONVERGENT B0 ;  /* 0x0000000000007941 */ /* 0x000fea0003800200 */
.L_x_1076:
        /* <DEDUP_REMOVED lines=25> */
.L_x_1079:
[----:B------:R-:W-:Y:S05]  /*1f40*/  BSYNC.RECONVERGENT B0 ;  /* 0x0000000000007941 */ /* 0x000fea0003800200 */
.L_x_1078:
        /* <DEDUP_REMOVED lines=16> */
.L_x_1081:
[----:B------:R-:W-:Y:S05]  /*2050*/  BSYNC.RECONVERGENT B0 ;  /* 0x0000000000007941 */ /* 0x000fea0003800200 */
.L_x_1080:
        /* <DEDUP_REMOVED lines=16> */
.L_x_1083:
[----:B------:R-:W-:Y:S05]  /*2160*/  BSYNC.RECONVERGENT B0 ;  /* 0x0000000000007941 */ /* 0x000fea0003800200 */
.L_x_1082:
        /* <DEDUP_REMOVED lines=17> */
.L_x_1065:
        /* <DEDUP_REMOVED lines=30> */
.L_x_1086:
[----:B------:R2:W-:Y:S04]  /*2460*/  STS.128 [R0+0x8000], RZ ;  /* 0x008000ff00007388 */ /* 0x0005e80000000c00 */
[----:B------:R2:W-:Y:S02]  /*2470*/  STS.128 [R0+0xa000], RZ ;  /* 0x00a000ff00007388 */ /* 0x0005e40000000c00 */
.L_x_1087:
[----:B------:R-:W-:Y:S05]  /*2480*/  BSYNC.RECONVERGENT B0 ;  /* 0x0000000000007941 */ /* 0x000fea0003800200 */
.L_x_1085:
        /* <DEDUP_REMOVED lines=23> */
.L_x_1089:
[----:B------:R-:W-:Y:S05]  /*2600*/  BSYNC.RECONVERGENT B0 ;  /* 0x0000000000007941 */ /* 0x000fea0003800200 */
.L_x_1088:
        /* <DEDUP_REMOVED lines=21> */
.L_x_1091:
[----:B------:R1:W-:Y:S04]  /*2760*/  STS.128 [R238], RZ ;  /* 0x000000ffee007388 */ /* 0x0003e80000000c00 */
[----:B------:R1:W-:Y:S02]  /*2770*/  STS.128 [R238+0x2000], RZ ;  /* 0x002000ffee007388 */ /* 0x0003e40000000c00 */
.L_x_1092:
[----:B------:R-:W-:Y:S05]  /*2780*/  BSYNC.RECONVERGENT B0 ;  /* 0x0000000000007941 */ /* 0x000fea0003800200 */
.L_x_1090:
[--C-:B------:R-:W-:Y:S01]  /*2790*/  SHF.R.U32.HI R206, RZ, 0x1, R214.reuse ;  /* 0x00000001ffce7819 */ /* 0x100fe200000116d6 */
[----:B-1----:R-:W-:Y:S01]  /*27a0*/  IMAD.MOV.U32 R5, RZ, RZ, 0x7f800000 ;  /* 0x7f800000ff057424 */ /* 0x002fe200078e00ff */
[----:B------:R-:W-:Y:S01]  /*27b0*/  SHF.R.U32.HI R249, RZ, 0x2, R214 ;  /* 0x00000002fff97819 */ /* 0x000fe200000116d6 */
[----:B------:R-:W-:Y:S01]  /*27c0*/  IMAD.MOV.U32 R7, RZ, RZ, 0x7f800000 ;  /* 0x7f800000ff077424 */ /* 0x000fe200078e00ff */
[----:B----4-:R-:W-:Y:S01]  /*27d0*/  LOP3.LUT R2, R206, 0x10, RZ, 0xc0, !PT ;  /* 0x00000010ce027812 */ /* 0x010fe200078ec0ff */
[----:B------:R-:W-:Y:S02]  /*27e0*/  IMAD.MOV.U32 R11, RZ, RZ, 0x7f800000 ;  /* 0x7f800000ff0b7424 */ /* 0x000fe400078e00ff */
[----:B------:R-:W-:Y:S01]  /*27f0*/  IMAD.MOV.U32 R29, RZ, RZ, 0x7f800000 ;  /* 0x7f800000ff1d7424 */ /* 0x000fe200078e00ff */
[----:B------:R-:W-:-:S04]  /*2800*/  LOP3.LUT R249, R2, 0x7, R249, 0xf8, !PT ;  /* 0x0000000702f97812 */ /* 0x000fc800078ef8f9 */
[C---:B------:R-:W-:Y:S01]  /*2810*/  LOP3.LUT R3, R249.reuse, 0x20, RZ, 0xfc, !PT ;  /* 0x00000020f9037812 */ /* 0x040fe200078efcff */
[C---:B------:R-:W-:Y:S01]  /*2820*/  VIADD R2, R249.reuse, 0x28 ;  /* 0x00000028f9027836 */ /* 0x040fe20000000000 */
[C---:B------:R-:W-:Y:S01]  /*2830*/  ISETP.GE.AND P3, PT, R249.reuse, UR51, PT ;  /* 0x00000033f9007c0c */ /* 0x040fe2000bf66270 */
[----:B------:R-:W-:Y:S01]  /*2840*/  VIADD R4, R249, 0x8 ;  /* 0x00000008f9047836 */ /* 0x000fe20000000000 */
[----:B------:R-:W-:Y:S02]  /*2850*/  ISETP.GE.AND P1, PT, R3, UR51, PT ;  /* 0x0000003303007c0c */ /* 0x000fe4000bf26270 */
        /* <DEDUP_REMOVED lines=31> */
.L_x_1094:
[----:B------:R-:W-:Y:S05]  /*2a50*/  BSYNC.RECONVERGENT B0 ;  /* 0x0000000000007941 */ /* 0x000fea0003800200 */
.L_x_1093:
        /* <DEDUP_REMOVED lines=36> */
.L_x_1096:
[----:B------:R2:W-:Y:S04]  /*2ca0*/  STS.128 [R0+0xc000], RZ ;  /* 0x00c000ff00007388 */ /* 0x0005e80000000c00 */
[----:B------:R2:W-:Y:S02]  /*2cb0*/  STS.128 [R0+0x10000], RZ ;  /* 0x010000ff00007388 */ /* 0x0005e40000000c00 */
.L_x_1097:
[----:B------:R-:W-:Y:S05]  /*2cc0*/  BSYNC.RECONVERGENT B0 ;  /* 0x0000000000007941 */ /* 0x000fea0003800200 */
.L_x_1095:
        /* <DEDUP_REMOVED lines=29> */
.L_x_1099:
[----:B------:R-:W-:Y:S05]  /*2ea0*/  BSYNC.RECONVERGENT B0 ;  /* 0x0000000000007941 */ /* 0x000fea0003800200 */
.L_x_1098:
        /* <DEDUP_REMOVED lines=26> */
.L_x_1101:
[----:B------:R-:W-:Y:S05]  /*3050*/  BSYNC.RECONVERGENT B0 ;  /* 0x0000000000007941 */ /* 0x000fea0003800200 */
.L_x_1100:
        /* <DEDUP_REMOVED lines=26> */
.L_x_1103:
[----:B------:R-:W-:Y:S05]  /*3200*/  BSYNC.RECONVERGENT B0 ;  /* 0x0000000000007941 */ /* 0x000fea0003800200 */
.L_x_1102:
        /* <DEDUP_REMOVED lines=34> */
.L_x_1105:
[----:B------:R1:W-:Y:S04]  /*3430*/  STS.128 [R0+0x14000], RZ ;  /* 0x014000ff00007388 */ /* 0x0003e80000000c00 */
[----:B------:R1:W-:Y:S02]  /*3440*/  STS.128 [R0+0x18000], RZ ;  /* 0x018000ff00007388 */ /* 0x0003e40000000c00 */
.L_x_1106:
[----:B------:R-:W-:Y:S05]  /*3450*/  BSYNC.RECONVERGENT B0 ;  /* 0x0000000000007941 */ /* 0x000fea0003800200 */
.L_x_1104:
[----:B------:R1:W-:Y:S01]  /*3460*/  @P5 STS.128 [R0+0x15000], RZ ;  /* 0x015000ff00005388 */ /* 0x0003e20000000c00 */
[----:B------:R-:W-:Y:S03]  /*3470*/  BSSY.RECONVERGENT B0, `(.L_x_1107) ;  /* 0x0000019000007945 */ /* 0x000fe60003800200 */
        /* <DEDUP_REMOVED lines=24> */
.L_x_1108:
[----:B------:R-:W-:Y:S05]  /*3600*/  BSYNC.RECONVERGENT B0 ;  /* 0x0000000000007941 */ /* 0x000fea0003800200 */
.L_x_1107:
        /* <DEDUP_REMOVED lines=26> */
.L_x_1110:
[----:B------:R-:W-:Y:S05]  /*37b0*/  BSYNC.RECONVERGENT B0 ;  /* 0x0000000000007941 */ /* 0x000fea0003800200 */
.L_x_1109:
        /* <DEDUP_REMOVED lines=26> */
.L_x_1112:
[----:B------:R-:W-:Y:S05]  /*3960*/  BSYNC.RECONVERGENT B0 ;  /* 0x0000000000007941 */ /* 0x000fea0003800200 */
.L_x_1111:
[----:B------:R-:W5:Y:S01]  /*3970*/  LDCU.64 UR8, c[0x0][0x538] ;  /* 0x0000a700ff0877ac */ /* 0x000f620008000a00 */
[----:B----4-:R-:W-:Y:S01]  /*3980*/  IMAD.U32 R2, RZ, RZ, UR23 ;  /* 0x00000017ff027e24 */ /* 0x010fe2000f8e00ff */
[----:B------:R-:W4:Y:S01]  /*3990*/  LDC.64 R16, c[0x0][0x528] ;  /* 0x00014a00ff107b82 */ /* 0x000f220000000a00 */
[C---:B------:R-:W-:Y:S01]  /*39a0*/  IMAD.SHL.U32 R204, R214.reuse, 0x40, RZ ;  /* 0x00000040d6cc7824 */ /* 0x040fe200078e00ff */
[----:B------:R-:W-:Y:S01]  /*39b0*/  SHF.R.U32.HI R6, RZ, 0x4, R214 ;  /* 0x00000004ff067819 */ /* 0x000fe200000116d6 */
[C---:B------:R-:W-:Y:S02]  /*39c0*/  IMAD.SHL.U32 R200, R214.reuse, 0x20, RZ ;  /* 0x00000020d6c87824 */ /* 0x040fe400078e00ff */
[----:B------:R-:W-:Y:S01]  /*39d0*/  IMAD.SHL.U32 R10, R214, 0x2, RZ ;  /* 0x00000002d60a7824 */ /* 0x000fe200078e00ff */
[----:B-123--:R-:W-:Y:S02]  /*39e0*/  LOP3.LUT R0, R204, 0x1c0, RZ, 0xc0, !PT ;  /* 0x000001c0cc007812 */ /* 0x00efe400078ec0ff */
[----:B------:R-:W-:Y:S01]  /*39f0*/  LOP3.LUT R248, R248, 0x1, RZ, 0xc0, !PT ;  /* 0x00000001f8f87812 */ /* 0x000fe200078ec0ff */
[----:B------:R-:W-:Y:S01]  /*3a00*/  UIMAD UR14, UR24, UR43, UR23 ;  /* 0x0000002b180e72a4 */ /* 0x000fe2000f8e0217 */
[----:B------:R-:W-:Y:S01]  /*3a10*/  LOP3.LUT R0, R0, 0x38, R27, 0xf8, !PT ;  /* 0x0000003800007812 */ /* 0x000fe200078ef81b */
[----:B------:R-:W1:Y:S01]  /*3a20*/  LDC R247, c[0x0][0x44c] ;  /* 0x00011300fff77b82 */ /* 0x000e620000000800 */
[----:B------:R-:W-:Y:S01]  /*3a30*/  LOP3.LUT R6, R6, 0x8, RZ, 0xc0, !PT ;  /* 0x0000000806067812 */ /* 0x000fe200078ec0ff */
[----:B------:R-:W0:Y:S01]  /*3a40*/  LDGDEPBAR ;  /* 0x00000000000079af */ /* 0x000e220000000000 */
[----:B------:R-:W2:Y:S01]  /*3a50*/  LDCU UR12, c[0x0][0x45c] ;  /* 0x00008b80ff0c77ac */ /* 0x000ea20008000800 */
[----:B-----5:R-:W-:-:S04]  /*3a60*/  ISETP.NE.U32.AND P4, PT, RZ, UR8, PT ;  /* 0x00000008ff007c0c */ /* 0x020fc8000bf85070 */
[----:B------:R-:W-:Y:S01]  /*3a70*/  ISETP.NE.AND.EX P4, PT, RZ, UR9, PT, P4 ;  /* 0x00000009ff007c0c */ /* 0x000fe2000bf85340 */
[----:B----4-:R-:W3:-:S12]  /*3a80*/  LDG.E.64 R12, desc[UR32][R16.64+0x8] ;  /* 0x00000820100c7981 */ /* 0x010ed8000c1e1b00 */
[----:B------:R-:W4:Y:S01]  /*3a90*/  @P4 LDC.64 R4, c[0x0][0x540] ;  /* 0x00015000ff044b82 */ /* 0x000f220000000a00 */
[----:B------:R-:W-:Y:S01]  /*3aa0*/  @P4 IMAD.MOV.U32 R3, RZ, RZ, RZ ;  /* 0x000000ffff034224 */ /* 0x000fe200078e00ff */
[--C-:B------:R-:W-:Y:S02]  /*3ab0*/  LOP3.LUT R6, R6, 0x10, R214.reuse, 0xf8, !PT ;  /* 0x0000001006067812 */ /* 0x100fe400078ef8d6 */
[----:B------:R-:W-:-:S04]  /*3ac0*/  LOP3.LUT R8, R0, 0x8, R214, 0x78, !PT ;  /* 0x0000000800087812 */ /* 0x000fc800078e78d6 */
[----:B------:R-:W5:Y:S01]  /*3ad0*/  @P4 LDC R7, c[0x0][0x458] ;  /* 0x00011600ff074b82 */ /* 0x000f620000000800 */
[----:B------:R-:W2:Y:S01]  /*3ae0*/  LDG.E.64 R16, desc[UR32][R16.64] ;  /* 0x0000002010107981 */ /* 0x000ea2000c1e1b00 */
[----:B----4-:R-:W-:-:S04]  /*3af0*/  @P4 IMAD.WIDE.U32 R2, R4, UR24, R2 ;  /* 0x0000001804024c25 */ /* 0x010fc8000f8e0002 */
[----:B------:R-:W-:Y:S01]  /*3b00*/  @P4 IMAD R5, R5, UR24, R3 ;  /* 0x0000001805054c24 */ /* 0x000fe2000f8e0203 */
[C---:B------:R-:W-:Y:S01]  /*3b10*/  @P4 LEA R4, P0, R2.reuse, UR8, 0x2 ;  /* 0x0000000802044c11 */ /* 0x040fe2000f8010ff */
[----:B------:R-:W-:Y:S01]  /*3b20*/  IMAD.U32 R3, RZ, RZ, UR36 ;  /* 0x00000024ff037e24 */ /* 0x000fe2000f8e00ff */
[----:B------:R-:W-:Y:S02]  /*3b30*/  USHF.L.U32 UR14, UR14, 0x5, URZ ;  /* 0x000000050e0e7899 */ /* 0x000fe400080006ff */
[----:B------:R-:W-:Y:S01]  /*3b40*/  @P4 LEA.HI.X R5, R2, UR9, R5, 0x2, P0 ;  /* 0x0000000902054c11 */ /* 0x000fe200080f1405 */
[----:B-----5:R-:W4:Y:S01]  /*3b50*/  @P4 MUFU.RCP R7, R7 ;  /* 0x0000000700074308 */ /* 0x020f220000001000 */
[----:B------:R-:W-:Y:S01]  /*3b60*/  R2P PR, R214, 0x6 ;  /* 0x00000006d6007804 */ /* 0x000fe20000000000 */
[----:B------:R-:W-:Y:S01]  /*3b70*/  IMAD.U32 R2, RZ, RZ, UR37 ;  /* 0x00000025ff027e24 */ /* 0x000fe2000f8e00ff */
[----:B------:R-:W-:Y:S01]  /*3b80*/  USHF.R.S32.HI UR13, URZ, 0x1f, UR14 ;  /* 0x0000001fff0d7899 */ /* 0x000fe2000801140e */
[----:B------:R5:W4:Y:S01]  /*3b90*/  @P4 LDG.E R9, desc[UR32][R4.64] ;  /* 0x0000002004094981 */ /* 0x000b22000c1e1900 */
[----:B------:R-:W-:-:S02]  /*3ba0*/  IMAD.MOV.U32 R210, RZ, RZ, 0x40 ;  /* 0x00000040ffd27424 */ /* 0x000fc400078e00ff */
[----:B------:R-:W-:Y:S01]  /*3bb0*/  IMAD.MOV.U32 R202, RZ, RZ, 0x20 ;  /* 0x00000020ffca7424 */ /* 0x000fe200078e00ff */
[----:B------:R-:W1:Y:S01]  /*3bc0*/  S2R R214, SR_TID.X ;  /* 0x0000000000d67919 */ /* 0x000e620000002100 */
[----:B------:R-:W-:Y:S01]  /*3bd0*/  IMAD R248, R2, 0x4, R248 ;  /* 0x0000000402f87824 */ /* 0x000fe200078e02f8 */
[----:B------:R-:W-:Y:S01]  /*3be0*/  IADD3 R2, PT, PT, R3, UR38, R249 ;  /* 0x0000002603027c10 */ /* 0x000fe2000fffe0f9 */
[----:B------:R-:W-:Y:S01]  /*3bf0*/  IMAD.MOV.U32 R216, RZ, RZ, 0x40 ;  /* 0x00000040ffd87424 */ /* 0x000fe200078e00ff */
[----:B------:R-:W-:Y:S01]  /*3c00*/  LOP3.LUT R3, R0, 0x8, R206, 0x78, !PT ;  /* 0x0000000800037812 */ /* 0x000fe200078e78ce */
[----:B------:R-:W-:Y:S01]  /*3c10*/  IMAD.MOV.U32 R219, RZ, RZ, 0x40 ;  /* 0x00000040ffdb7424 */ /* 0x000fe200078e00ff */
[----:B------:R-:W-:Y:S01]  /*3c20*/  CS2R R158, SRZ ;  /* 0x00000000009e7805 */ /* 0x000fe2000001ff00 */
[----:B------:R-:W-:Y:S01]  /*3c30*/  IMAD.MOV.U32 R242, RZ, RZ, R238 ;  /* 0x000000fffff27224 */ /* 0x000fe200078e00ee */
        /* <DEDUP_REMOVED lines=13> */
[----:B-----5:R-:W-:Y:S01]  /*3d10*/  IMAD.U32 R4, RZ, RZ, UR40 ;  /* 0x00000028ff047e24 */ /* 0x020fe2000f8e00ff */
[----:B------:R-:W-:-:S02]  /*3d20*/  LOP3.LUT R5, R204, 0x200, RZ, 0xc0, !PT ;  /* 0x00000200cc057812 */ /* 0x000fc400078ec0ff */
[----:B------:R-:W-:Y:S02]  /*3d30*/  CS2R R134, SRZ ;  /* 0x0000000000867805 */ /* 0x000fe4000001ff00 */
[----:B------:R-:W-:Y:S02]  /*3d40*/  CS2R R132, SRZ ;  /* 0x0000000000847805 */ /* 0x000fe4000001ff00 */
[----:B------:R-:W-:Y:S02]  /*3d50*/  CS2R R126, SRZ ;  /* 0x00000000007e7805 */ /* 0x000fe4000001ff00 */
[----:B------:R-:W-:Y:S02]  /*3d60*/  IADD3 R239, PT, PT, R2, -0x1f, -R4 ;  /* 0xffffffe102ef7810 */ /* 0x000fe40007ffe804 */
[----:B------:R-:W-:Y:S02]  /*3d70*/  CS2R R124, SRZ ;  /* 0x00000000007c7805 */ /* 0x000fe4000001ff00 */
[----:B------:R-:W-:-:S02]  /*3d80*/  LOP3.LUT R2, R10, 0x6, RZ, 0xc0, !PT ;  /* 0x000000060a027812 */ /* 0x000fc400078ec0ff */
[----:B------:R-:W-:Y:S02]  /*3d90*/  CS2R R130, SRZ ;  /* 0x0000000000827805 */ /* 0x000fe4000001ff00 */
[----:B------:R-:W-:Y:S02]  /*3da0*/  LOP3.LUT R5, R5, 0x400, R200, 0xf8, !PT ;  /* 0x0000040005057812 */ /* 0x000fe400078ef8c8 */
[----:B------:R-:W-:Y:S02]  /*3db0*/  CS2R R128, SRZ ;  /* 0x0000000000807805 */ /* 0x000fe4000001ff00 */
[----:B------:R-:W-:Y:S02]  /*3dc0*/  LOP3.LUT R2, R2, 0x1e0, R206, 0xf8, !PT ;  /* 0x000001e002027812 */ /* 0x000fe400078ef8ce */
[----:B------:R-:W-:Y:S02]  /*3dd0*/  CS2R R122, SRZ ;  /* 0x00000000007a7805 */ /* 0x000fe4000001ff00 */
[----:B------:R-:W-:-:S02]  /*3de0*/  LOP3.LUT R205, R5, R3, RZ, 0xfc, !PT ;  /* 0x0000000305cd7212 */ /* 0x000fc400078efcff */
[----:B------:R-:W-:Y:S02]  /*3df0*/  CS2R R120, SRZ ;  /* 0x0000000000787805 */ /* 0x000fe4000001ff00 */
[----:B------:R-:W-:Y:S01]  /*3e00*/  LOP3.LUT R0, R6, R0, RZ, 0x3c, !PT ;  /* 0x0000000006007212 */ /* 0x000fe200078e3cff */
[----:B------:R-:W-:Y:S01]  /*3e10*/  VIADD R2, R2, UR5 ;  /* 0x0000000502027c36 */ /* 0x000fe20008000000 */
[C---:B-1----:R-:W-:Y:S01]  /*3e20*/  LOP3.LUT P0, R3, R214.reuse, 0x4, RZ, 0xc0, !PT ;  /* 0x00000004d6037812 */ /* 0x042fe2000780c0ff */
[----:B------:R-:W-:Y:S01]  /*3e30*/  IMAD.SHL.U32 R215, R214, 0x40, RZ ;  /* 0x00000040d6d77824 */ /* 0x000fe200078e00ff */
[----:B------:R-:W-:Y:S01]  /*3e40*/  LOP3.LUT R204, R0, 0x200, R204, 0xf8, !PT ;  /* 0x0000020000cc7812 */ /* 0x000fe200078ef8cc */
[C---:B------:R-:W-:Y:S01]  /*3e50*/  VIADD R5, R2.reuse, 0x1 ;  /* 0x0000000102057836 */ /* 0x040fe20000000000 */
[----:B------:R-:W-:Y:S01]  /*3e60*/  ISETP.NE.AND P3, PT, R3, RZ, PT ;  /* 0x000000ff0300720c */ /* 0x000fe20003f65270 */
[----:B------:R-:W-:Y:S01]  /*3e70*/  VIADD R4, R2, 0x8 ;  /* 0x0000000802047836 */ /* 0x000fe20000000000 */
[----:B------:R-:W-:Y:S01]  /*3e80*/  LOP3.LUT R200, R8, 0x7a00, R200, 0xf8, !PT ;  /* 0x00007a0008c87812 */ /* 0x000fe200078ef8c8 */
[----:B------:R-:W-:Y:S01]  /*3e90*/  IMAD.MOV.U32 R0, RZ, RZ, RZ ;  /* 0x000000ffff007224 */ /* 0x000fe200078e00ff */
[----:B------:R-:W-:Y:S01]  /*3ea0*/  SEL R210, R210, 0xffffffc0, !P2 ;  /* 0xffffffc0d2d27807 */ /* 0x000fe20005000000 */
[----:B------:R-:W-:Y:S01]  /*3eb0*/  VIADD R3, R2, 0x9 ;  /* 0x0000000902037836 */ /* 0x000fe20000000000 */
[----:B------:R-:W-:Y:S01]  /*3ec0*/  I2FP.F32.S32 R10, R5 ;  /* 0x00000005000a7245 */ /* 0x000fe20000201400 */
[C---:B------:R-:W-:Y:S01]  /*3ed0*/  IMAD.SHL.U32 R217, R214.reuse, 0x20, RZ ;  /* 0x00000020d6d97824 */ /* 0x040fe200078e00ff */
[----:B------:R-:W-:Y:S01]  /*3ee0*/  I2FP.F32.S32 R8, R4 ;  /* 0x0000000400087245 */ /* 0x000fe20000201400 */
[----:B------:R-:W-:Y:S01]  /*3ef0*/  IMAD.SHL.U32 R213, R214, 0x8, RZ ;  /* 0x00000008d6d57824 */ /* 0x000fe200078e00ff */
[----:B------:R-:W-:Y:S01]  /*3f00*/  I2FP.F32.S32 R6, R3 ;  /* 0x0000000300067245 */ /* 0x000fe20000201400 */
[----:B------:R-:W-:Y:S01]  /*3f10*/  VIADD R11, R2, 0x18 ;  /* 0x00000018020b7836 */ /* 0x000fe20000000000 */
[----:B------:R-:W-:-:S02]  /*3f20*/  I2FP.F32.S32 R14, R2 ;  /* 0x00000002000e7245 */ /* 0x000fc40000201400 */
[----:B------:R-:W-:Y:S02]  /*3f30*/  CS2R R118, SRZ ;  /* 0x0000000000767805 */ /* 0x000fe4000001ff00 */
[----:B------:R-:W-:Y:S02]  /*3f40*/  LEA R205, R205, UR35, 0x1 ;  /* 0x00000023cdcd7c11 */ /* 0x000fe4000f8e08ff */
[----:B------:R-:W-:Y:S02]  /*3f50*/  CS2R R116, SRZ ;  /* 0x0000000000747805 */ /* 0x000fe4000001ff00 */
[----:B------:R-:W-:Y:S02]  /*3f60*/  I2FP.F32.S32 R3, R11 ;  /* 0x0000000b00037245 */ /* 0x000fe40000201400 */
[----:B------:R-:W-:Y:S02]  /*3f70*/  CS2R R110, SRZ ;  /* 0x00000000006e7805 */ /* 0x000fe4000001ff00 */
[----:B------:R-:W-:-:S02]  /*3f80*/  LEA R200, R200, UR35, 0x1 ;  /* 0x00000023c8c87c11 */ /* 0x000fc4000f8e08ff */
[----:B------:R-:W-:Y:S02]  /*3f90*/  CS2R R108, SRZ ;  /* 0x00000000006c7805 */ /* 0x000fe4000001ff00 */
[----:B------:R-:W-:Y:S02]  /*3fa0*/  LOP3.LUT R209, R215, 0x1c0, RZ, 0xc0, !PT ;  /* 0x000001c0d7d17812 */ /* 0x000fe400078ec0ff */
[----:B------:R-:W-:Y:S02]  /*3fb0*/  CS2R R114, SRZ ;  /* 0x0000000000727805 */ /* 0x000fe4000001ff00 */
[----:B------:R-:W-:Y:S01]  /*3fc0*/  LEA R204, R204, UR35, 0x1 ;  /* 0x00000023cccc7c11 */ /* 0x000fe2000f8e08ff */
[----:B------:R-:W-:Y:S01]  /*3fd0*/  IMAD.IADD R207, R210, 0x1, R200 ;  /* 0x00000001d2cf7824 */ /* 0x000fe200078e02c8 */
[----:B------:R-:W-:Y:S02]  /*3fe0*/  SEL R202, R202, 0xffffffe0, !P1 ;  /* 0xffffffe0caca7807 */ /* 0x000fe40004800000 */
[----:B------:R-:W-:-:S02]  /*3ff0*/  CS2R R112, SRZ ;  /* 0x0000000000707805 */ /* 0x000fc4000001ff00 */
[----:B------:R-:W-:Y:S02]  /*4000*/  LOP3.LUT R218, R214, 0x8, RZ, 0xc0, !PT ;  /* 0x00000008d6da7812 */ /* 0x000fe400078ec0ff */
[----:B------:R-:W-:Y:S02]  /*4010*/  CS2R R106, SRZ ;  /* 0x00000000006a7805 */ /* 0x000fe4000001ff00 */
[----:B------:R-:W-:Y:S02]  /*4020*/  LOP3.LUT R212, R215, 0x200, RZ, 0xc0, !PT ;  /* 0x00000200d7d47812 */ /* 0x000fe400078ec0ff */
[----:B------:R-:W-:Y:S02]  /*4030*/  CS2R R104, SRZ ;  /* 0x0000000000687805 */ /* 0x000fe4000001ff00 */
[----:B------:R-:W-:Y:S02]  /*4040*/  LOP3.LUT R209, R209, 0x38, R213, 0xf8, !PT ;  /* 0x00000038d1d17812 */ /* 0x000fe400078ef8d5 */
        /* <DEDUP_REMOVED lines=34> */
[----:B------:R-:W-:Y:S01]  /*4270*/  VIADD R248, R248, 0xfffffffc ;  /* 0xfffffffcf8f87836 */ /* 0x000fe20000000000 */
[----:B------:R-:W-:Y:S01]  /*4280*/  LOP3.LUT P6, RZ, R214, 0x8, RZ, 0xc0, !PT ;  /* 0x00000008d6ff7812 */ /* 0x000fe200078cc0ff */
[----:B------:R-:W-:Y:S01]  /*4290*/  VIADD R205, R205, UR10 ;  /* 0x0000000acdcd7c36 */ /* 0x000fe20008000000 */
[----:B------:R-:W-:Y:S01]  /*42a0*/  SEL R216, R216, 0xffffffc0, !P0 ;  /* 0xffffffc0d8d87807 */ /* 0x000fe20004000000 */
[----:B------:R-:W-:Y:S01]  /*42b0*/  VIADD R204, R204, UR10 ;  /* 0x0000000acccc7c36 */ /* 0x000fe20008000000 */
[----:B------:R-:W-:Y:S01]  /*42c0*/  SEL R219, R219, 0xffffffc0, !P0 ;  /* 0xffffffc0dbdb7807 */ /* 0x000fe20004000000 */
[----:B------:R-:W-:Y:S01]  /*42d0*/  IMAD.IADD R201, R202, 0x1, R200 ;  /* 0x00000001cac97824 */ /* 0x000fe200078e02c8 */
[----:B------:R-:W-:Y:S01]  /*42e0*/  LOP3.LUT R212, R212, 0x400, R217, 0xf8, !PT ;  /* 0x00000400d4d47812 */ /* 0x000fe200078ef8d9 */
[----:B------:R-:W-:Y:S01]  /*42f0*/  IMAD.IADD R208, R202, 0x1, R207 ;  /* 0x00000001cad07824 */ /* 0x000fe200078e02cf */
[----:B------:R-:W1:Y:S01]  /*4300*/  LDCU UR8, c[0x0][0x440] ;  /* 0x00008800ff0877ac */ /* 0x000e620008000800 */
[----:B------:R-:W1:Y:S01]  /*4310*/  LDCU UR9, c[0x0][0x3e0] ;  /* 0x00007c00ff0977ac */ /* 0x000e620008000800 */
[----:B------:R-:W1:Y:S01]  /*4320*/  LDCU.U8 UR5, c[0x0][0x4f8] ;  /* 0x00009f00ff0577ac */ /* 0x000e620008000000 */
[----:B------:R-:W-:Y:S01]  /*4330*/  UIADD3 UR47, UPT, UPT, UR47, 0x80, -UR38 ;  /* 0x000000802f2f7890 */ /* 0x000fe2000fffe826 */
[----:B----4-:R-:W-:Y:S01]  /*4340*/  @P4 FMUL.FTZ R0, R9, R7 ;  /* 0x0000000709004220 */ /* 0x010fe20000410000 */
[----:B------:R-:W-:-:S02]  /*4350*/  VIADD R9, R2, 0x11 ;  /* 0x0000001102097836 */ /* 0x000fc40000000000 */
[----:B------:R-:W-:Y:S02]  /*4360*/  VIADD R7, R2, 0x10 ;  /* 0x0000001002077836 */ /* 0x000fe40000000000 */
[-C--:B------:R-:W-:Y:S01]  /*4370*/  FMUL.FTZ R8, R8, R0.reuse ;  /* 0x0000000008087220 */ /* 0x080fe20000410000 */
[----:B------:R-:W-:Y:S01]  /*4380*/  I2FP.F32.S32 R4, R9 ;  /* 0x0000000900047245 */ /* 0x000fe20000201400 */
[-C--:B------:R-:W-:Y:S01]  /*4390*/  FMUL.FTZ R9, R10, R0.reuse ;  /* 0x000000000a097220 */ /* 0x080fe20000410000 */
[----:B------:R-:W-:Y:S02]  /*43a0*/  VIADD R2, R2, 0x19 ;  /* 0x0000001902027836 */ /* 0x000fe40000000000 */
[----:B------:R-:W-:Y:S01]  /*43b0*/  FMUL.FTZ R6, R6, R0 ;  /* 0x0000000006067220 */ /* 0x000fe20000410000 */
[----:B------:R-:W-:Y:S01]  /*43c0*/  I2FP.F32.S32 R5, R7 ;  /* 0x0000000700057245 */ /* 0x000fe20000201400 */
[----:B------:R-:W-:Y:S01]  /*43d0*/  STL [R1+0x10], R9 ;  /* 0x0000100901007387 */ /* 0x000fe20000100800 */
[----:B------:R-:W-:-:S03]  /*43e0*/  I2FP.F32.S32 R2, R2 ;  /* 0x0000000200027245 */ /* 0x000fc60000201400 */
[----:B------:R-:W-:Y:S01]  /*43f0*/  STL [R1+0xc], R8 ;  /* 0x00000c0801007387 */ /* 0x000fe20000100800 */
[----:B---3--:R-:W-:-:S03]  /*4400*/  IADD3 R7, P5, P4, R12, UR14, R28 ;  /* 0x0000000e0c077c10 */ /* 0x008fc6000fcbe01c */
[----:B------:R3:W-:Y:S01]  /*4410*/  STL [R1+0x8], R6 ;  /* 0x0000080601007387 */ /* 0x0007e20000100800 */
[-C--:B------:R-:W-:Y:S01]  /*4420*/  FMUL.FTZ R5, R5, R0.reuse ;  /* 0x0000000005057220 */ /* 0x080fe20000410000 */
[-C--:B------:R-:W-:Y:S01]  /*4430*/  FMUL.FTZ R4, R4, R0.reuse ;  /* 0x0000000004047220 */ /* 0x080fe20000410000 */
[-C--:B------:R-:W-:Y:S01]  /*4440*/  FMUL.FTZ R252, R3, R0.reuse ;  /* 0x0000000003fc7220 */ /* 0x080fe20000410000 */
[-C--:B------:R-:W-:Y:S01]  /*4450*/  FMUL.FTZ R251, R14, R0.reuse ;  /* 0x000000000efb7220 */ /* 0x080fe20000410000 */
[----:B------:R-:W-:Y:S01]  /*4460*/  FMUL.FTZ R250, R2, R0 ;  /* 0x0000000002fa7220 */ /* 0x000fe20000410000 */
[----:B------:R-:W-:Y:S01]  /*4470*/  IADD3.X R0, PT, PT, R13, UR13, RZ, P5, P4 ;  /* 0x0000000d0d007c10 */ /* 0x000fe2000afe84ff */
[----:B------:R4:W-:Y:S01]  /*4480*/  STL [R1+0x4], R5 ;  /* 0x0000040501007387 */ /* 0x0009e20000100800 */
[----:B------:R-:W-:Y:S01]  /*4490*/  SHF.R.U32.HI R2, RZ, 0x3, R214 ;  /* 0x00000003ff027819 */ /* 0x000fe200000116d6 */
[----:B------:R-:W5:Y:S02]  /*44a0*/  LDCU UR13, c[0x0][0x590] ;  /* 0x0000b200ff0d77ac */ /* 0x000f640008000800 */
[----:B------:R-:W-:Y:S04]  /*44b0*/  STL [R1], R4 ;  /* 0x0000000401007387 */ /* 0x000fe80000100800 */
[----:B------:R1:W-:Y:S01]  /*44c0*/  STL [R1+0x2c], R0 ;  /* 0x00002c0001007387 */ /* 0x0003e20000100800 */
[----:B---3--:R-:W-:-:S05]  /*44d0*/  IMAD.MOV.U32 R6, RZ, RZ, 0x10 ;  /* 0x00000010ff067424 */ /* 0x008fca00078e00ff */
[----:B------:R-:W-:Y:S01]  /*44e0*/  SEL R8, R6, 0xfffffff0, !P0 ;  /* 0xfffffff006087807 */ /* 0x000fe20004000000 */
[----:B------:R-:W-:-:S04]  /*44f0*/  IMAD.WIDE.U32 R6, R7, -0x2daee0ad, RZ ;  /* 0xd2511f5307067825 */ /* 0x000fc800078e00ff */
[C---:B----4-:R-:W-:Y:S01]  /*4500*/  IMAD.SHL.U32 R5, R214.reuse, 0x2, RZ ;  /* 0x00000002d6057824 */ /* 0x050fe200078e00ff */
[----:B------:R3:W-:Y:S04]  /*4510*/  STL.64 [R1+0x18], R6 ;  /* 0x0000180601007387 */ /* 0x0007e80000100a00 */
[----:B-1----:R-:W-:Y:S01]  /*4520*/  LOP3.LUT R0, R5, 0x20, RZ, 0xc0, !PT ;  /* 0x0000002005007812 */ /* 0x002fe200078ec0ff */
[----:B------:R-:W-:Y:S01]  /*4530*/  IMAD.SHL.U32 R3, R214, 0x10, RZ ;  /* 0x00000010d6037824 */ /* 0x000fe200078e00ff */
[----:B--2---:R-:W-:Y:S02]  /*4540*/  R2UR UR60, R16 ;  /* 0x00000000103c72ca */ /* 0x004fe400000e0000 */
[----:B------:R-:W-:Y:S02]  /*4550*/  LOP3.LUT R0, R0, 0x18, R2, 0xf8, !PT ;  /* 0x0000001800007812 */ /* 0x000fe400078ef802 */
[----:B------:R-:W-:-:S02]  /*4560*/  R2UR UR61, R17 ;  /* 0x00000000113d72ca */ /* 0x000fc400000e0000 */
[----:B------:R-:W-:Y:S02]  /*4570*/  LOP3.LUT R0, R0, 0x1c0, R215, 0xf8, !PT ;  /* 0x000001c000007812 */ /* 0x000fe400078ef8d7 */
[----:B------:R-:W-:Y:S02]  /*4580*/  LOP3.LUT R3, R3, 0x1c0, RZ, 0xc0, !PT ;  /* 0x000001c003037812 */ /* 0x000fe400078ec0ff */
[----:B------:R-:W-:Y:S02]  /*4590*/  LOP3.LUT R2, R5, 0x7006, R217, 0xc8, !PT ;  /* 0x0000700605027812 */ /* 0x000fe400078ec8d9 */
[----:B------:R-:W-:Y:S02]  /*45a0*/  LOP3.LUT R4, R217, 0x7a00, RZ, 0xc0, !PT ;  /* 0x00007a00d9047812 */ /* 0x000fe400078ec0ff */
[----:B------:R-:W-:Y:S02]  /*45b0*/  LOP3.LUT R0, R0, 0x38, R213, 0x78, !PT ;  /* 0x0000003800007812 */ /* 0x000fe400078e78d5 */
[----:B------:R-:W-:-:S02]  /*45c0*/  LOP3.LUT R3, R3, 0x38, R5, 0xf8, !PT ;  /* 0x0000003803037812 */ /* 0x000fc400078ef805 */
[----:B------:R-:W-:Y:S02]  /*45d0*/  LOP3.LUT R3, R2, 0x400, R217, 0xf8, !PT ;  /* 0x0000040002037812 */ /* 0x000fe400078ef8d9 */
[----:B------:R-:W-:Y:S02]  /*45e0*/  LOP3.LUT P5, RZ, R214, 0x2, RZ, 0xc0, !PT ;  /* 0x00000002d6ff7812 */ /* 0x000fe400078ac0ff */
[----:B------:R-:W-:Y:S02]  /*45f0*/  LOP3.LUT R2, R4, R209, R218, 0xf6, !PT ;  /* 0x000000d104027212 */ /* 0x000fe400078ef6da */
[----:B------:R-:W-:Y:S01]  /*4600*/  LOP3.LUT R211, R0, 0x200, R215, 0xf8, !PT ;  /* 0x0000020000d37812 */ /* 0x000fe200078ef8d7 */
[----:B-----5:R-:W-:Y:S02]  /*4610*/  USHF.L.U32 UR13, UR13, 0x6, URZ ;  /* 0x000000060d0d7899 */ /* 0x020fe400080006ff */
[----:B------:R-:W-:Y:S02]  /*4620*/  UIADD3 UR51, UPT, UPT, UR60, -0x61c88647, URZ ;  /* 0x9e3779b93c337890 */ /* 0x000fe4000fffe0ff */
[----:B------:R-:W-:-:S02]  /*4630*/  UIADD3 UR49, UPT, UPT, UR61, -0x4498517b, URZ ;  /* 0xbb67ae853d317890 */ /* 0x000fc4000fffe0ff */
[----:B------:R-:W-:Y:S02]  /*4640*/  UIADD3 UR43, UPT, UPT, UR60, 0x3c6ef372, URZ ;  /* 0x3c6ef3723c2b7890 */ /* 0x000fe4000fffe0ff */
[----:B------:R-:W-:Y:S02]  /*4650*/  UIADD3 UR40, UPT, UPT, UR61, 0x76cf5d0a, URZ ;  /* 0x76cf5d0a3d287890 */ /* 0x000fe4000fffe0ff */
[----:B------:R-:W-:Y:S02]  /*4660*/  UIADD3 UR24, UPT, UPT, UR60, -0x255992d5, URZ ;  /* 0xdaa66d2b3c187890 */ /* 0x000fe4000fffe0ff */
[----:B------:R-:W-:Y:S02]  /*4670*/  UIADD3 UR17, UPT, UPT, UR61, 0x32370b8f, URZ ;  /* 0x32370b8f3d117890 */ /* 0x000fe4000fffe0ff */
[----:B------:R-:W-:Y:S02]  /*4680*/  UIADD3 UR15, UPT, UPT, UR60, 0x78dde6e4, URZ ;  /* 0x78dde6e43c0f7890 */ /* 0x000fe4000fffe0ff */
[----:B------:R-:W-:-:S02]  /*4690*/  UIADD3 UR14, UPT, UPT, UR61, -0x126145ec, URZ ;  /* 0xed9eba143d0e7890 */ /* 0x000fc4000fffe0ff */
[----:B------:R-:W-:Y:S02]  /*46a0*/  UIADD3 UR59, UPT, UPT, UR60, 0x1715609d, URZ ;  /* 0x1715609d3c3b7890 */ /* 0x000fe4000fffe0ff */
[----:B------:R-:W-:Y:S02]  /*46b0*/  UIADD3 UR58, UPT, UPT, UR61, -0x56f99767, URZ ;  /* 0xa90668993d3a7890 */ /* 0x000fe4000fffe0ff */
[----:B------:R-:W-:Y:S02]  /*46c0*/  UIADD3 UR55, UPT, UPT, UR60, -0x4ab325aa, URZ ;  /* 0xb54cda563c377890 */ /* 0x000fe4000fffe0ff */
[----:B---3--:R-:W-:-:S12]  /*46d0*/  UIADD3 UR54, UPT, UPT, UR61, 0x646e171e, URZ ;  /* 0x646e171e3d367890 */ /* 0x008fd8000fffe0ff */
.L_x_1115:
[----:B------:R-:W0:Y:S01]  /*46e0*/  LDGDEPBAR ;  /* 0x00000000000079af */ /* 0x000e220000000000 */
[C---:B------:R-:W-:Y:S01]  /*46f0*/  IMAD.IADD R0, R205.reuse, 0x1, R202 ;  /* 0x00000001cd007824 */ /* 0x040fe200078e02ca */
[----:B------:R-:W-:Y:S01]  /*4700*/  SHF.R.U32.HI R223, RZ, 0x6, R214 ;  /* 0x00000006ffdf7819 */ /* 0x000fe200000116d6 */
[----:B------:R-:W-:Y:S05]  /*4710*/  IMAD.IADD R3, R205, 0x1, R210 ;  /* 0x00000001cd037824 */ /* 0x000fea00078e02d2 */
[----:B------:R-:W2:Y:S01]  /*4720*/  LDL R222, [R1+0x2c] ;  /* 0x00002c0001de7983 */ /* 0x000ea20000100800 */
[----:B------:R-:W-:Y:S01]  /*4730*/  USHF.L.U32 UR52, UR42, 0x7, URZ ;  /* 0x000000072a347899 */ /* 0x000fe200080006ff */
[----:B------:R-:W-:Y:S01]  /*4740*/  IMAD.SHL.U32 R237, R214, 0x2, RZ ;  /* 0x00000002d6ed7824 */ /* 0x000fe200078e00ff */
[----:B------:R-:W-:Y:S01]  /*4750*/  UIADD3 UR36, UPT, UPT, UR36, -0x40, URZ ;  /* 0xffffffc024247890 */ /* 0x000fe2000fffe0ff */
[----:B------:R-:W-:Y:S01]  /*4760*/  IMAD.IADD R2, R202, 0x1, R3 ;  /* 0x00000001ca027824 */ /* 0x000fe200078e0203 */
[----:B------:R-:W3:Y:S01]  /*4770*/  LDL.64 R220, [R1+0x18] ;  /* 0x0000180001dc7983 */ /* 0x000ee20000100a00 */
[----:B------:R-:W-:Y:S02]  /*4780*/  UIADD3 UR10, UPT, UPT, UR52, 0x80, URZ ;  /* 0x00000080340a7890 */ /* 0x000fe4000fffe0ff */
[----:B------:R-:W-:Y:S02]  /*4790*/  UISETP.GE.AND UP0, UPT, UR36, UR47, UPT ;  /* 0x0000002f2400728c */ /* 0x000fe4000bf06270 */
        /* <DEDUP_REMOVED lines=9> */
[----:B------:R-:W5:Y:S08]  /*4830*/  LDSM.16.M88.4 R164, [R200+0xc800] ;  /* 0x00c80000c8a4783b */ /* 0x000f700000000200 */
[----:B------:R-:W-:Y:S08]  /*4840*/  LDSM.16.M88.4 R168, [R0] ;  /* 0x0000000000a8783b */ /* 0x000ff00000000200 */
[----:B------:R-:W5:Y:S01]  /*4850*/  LDSM.16.M88.4 R172, [R201+0xc000] ;  /* 0x00c00000c9ac783b */ /* 0x000f620000000200 */
        /* <DEDUP_REMOVED lines=8> */
[-C--:B-----5:R-:W-:Y:S07]  /*48e0*/  HMMA.16816.F32 R20, R32, R164.reuse, RZ ;  /* 0x000000a42014723c */ /* 0x0a0fee00000018ff */
[----:B------:R-:W5:Y:S01]  /*48f0*/  LDSM.16.M88.4 R192, [R3+0x1000] ;  /* 0x0010000003c0783b */ /* 0x000f620000000200 */
[C---:B------:R-:W-:Y:S07]  /*4900*/  HMMA.16816.F32 R24, R28.reuse, R164, RZ ;  /* 0x000000a41c18723c */ /* 0x040fee00000018ff */
[----:B------:R-:W5:Y:S01]  /*4910*/  LDSM.16.M88.4 R196, [R207+0xc800] ;  /* 0x00c80000cfc4783b */ /* 0x000f620000000200 */
[-C--:B------:R-:W-:Y:S08]  /*4920*/  HMMA.16816.F32 R28, R28, R166.reuse, RZ ;  /* 0x000000a61c1c723c */ /* 0x080ff000000018ff */
[----:B------:R-:W-:Y:S01]  /*4930*/  HMMA.16816.F32 R32, R32, R166, RZ ;  /* 0x000000a62020723c */ /* 0x000fe200000018ff */
[----:B------:R-:W-:Y:S07]  /*4940*/  LDSM.16.M88.4 R164, [R2] ;  /* 0x0000000002a4783b */ /* 0x000fee0000000200 */
        /* <DEDUP_REMOVED lines=8> */
[----:B------:R-:W4:Y:S07]  /*49d0*/  LDSM.16.M88.4 R176, [R2+0x1000] ;  /* 0x0010000002b0783b */ /* 0x000f2e0000000200 */
[----:B------:R-:W-:Y:S01]  /*49e0*/  HMMA.16816.F32 R32, R168, R182, R32 ;  /* 0x000000b6a820723c */ /* 0x000fe20000001820 */
[----:B------:R-:W4:Y:S07]  /*49f0*/  LDSM.16.M88.4 R168, [R208+0xc800] ;  /* 0x00c80000d0a8783b */ /* 0x000f2e0000000200 */
[-C--:B------:R-:W-:Y:S01]  /*4a00*/  HMMA.16816.F32 R4, R184, R188.reuse, R4 ;  /* 0x000000bcb804723c */ /* 0x080fe20000001804 */
[----:B------:R-:W-:Y:S07]  /*4a10*/  LDSM.16.M88.4 R180, [R205+0x2000] ;  /* 0x00200000cdb4783b */ /* 0x000fee0000000200 */
[C---:B-----5:R-:W-:Y:S08]  /*4a20*/  HMMA.16816.F32 R8, R192.reuse, R188, R8 ;  /* 0x000000bcc008723c */ /* 0x060ff00000001808 */
[-C--:B------:R-:W-:Y:S08]  /*4a30*/  HMMA.16816.F32 R12, R192, R190.reuse, R12 ;  /* 0x000000bec00c723c */ /* 0x080ff0000000180c */
[C---:B------:R-:W-:Y:S01]  /*4a40*/  HMMA.16816.F32 R16, R184.reuse, R190, R16 ;  /* 0x000000beb810723c */ /* 0x040fe20000001810 */
[----:B------:R-:W5:Y:S07]  /*4a50*/  LDSM.16.M88.4 R188, [R200+0x10000] ;  /* 0x01000000c8bc783b */ /* 0x000f6e0000000200 */
[-C--:B------:R-:W-:Y:S08]  /*4a60*/  HMMA.16816.F32 R20, R184, R196.reuse, R20 ;  /* 0x000000c4b814723c */ /* 0x080ff00000001814 */
[C---:B------:R-:W-:Y:S08]  /*4a70*/  HMMA.16816.F32 R24, R192.reuse, R196, R24 ;  /* 0x000000c4c018723c */ /* 0x040ff00000001818 */
[-C--:B------:R-:W-:Y:S01]  /*4a80*/  HMMA.16816.F32 R28, R192, R198.reuse, R28 ;  /* 0x000000c6c01c723c */ /* 0x080fe2000000181c */
[----:B------:R-:W2:Y:S07]  /*4a90*/  LDSM.16.M88.4 R192, [R205+0x3000] ;  /* 0x00300000cdc0783b */ /* 0x000eae0000000200 */
[----:B------:R-:W-:Y:S01]  /*4aa0*/  HMMA.16816.F32 R32, R184, R198, R32 ;  /* 0x000000c6b820723c */ /* 0x000fe20000001820 */
[----:B------:R-:W-:Y:S07]  /*4ab0*/  LDSM.16.M88.4 R184, [R201+0x10800] ;  /* 0x01080000c9b8783b */ /* 0x000fee0000000200 */
[-C--:B-1----:R-:W-:Y:S01]  /*4ac0*/  HMMA.16816.F32 R4, R164, R172.reuse, R4 ;  /* 0x000000aca404723c */ /* 0x082fe20000001804 */
[----:B------:R-:W-:Y:S07]  /*4ad0*/  LDSM.16.M88.4 R196, [R3+0x2000] ;  /* 0x0020000003c4783b */ /* 0x000fee0000000200 */
[C---:B----4-:R-:W-:Y:S08]  /*4ae0*/  HMMA.16816.F32 R8, R176.reuse, R172, R8 ;  /* 0x000000acb008723c */ /* 0x050ff00000001808 */
[-C--:B------:R-:W-:Y:S08]  /*4af0*/  HMMA.16816.F32 R12, R176, R174.reuse, R12 ;  /* 0x000000aeb00c723c */ /* 0x080ff0000000180c */
[C---:B------:R-:W-:Y:S01]  /*4b00*/  HMMA.16816.F32 R16, R164.reuse, R174, R16 ;  /* 0x000000aea410723c */ /* 0x040fe20000001810 */
[----:B------:R-:W1:Y:S07]  /*4b10*/  LDSM.16.M88.4 R172, [R200+0x10800] ;  /* 0x01080000c8ac783b */ /* 0x000e6e0000000200 */
[-C--:B------:R-:W-:Y:S08]  /*4b20*/  HMMA.16816.F32 R20, R164, R168.reuse, R20 ;  /* 0x000000a8a414723c */ /* 0x080ff00000001814 */
[C---:B------:R-:W-:Y:S08]  /*4b30*/  HMMA.16816.F32 R24, R176.reuse, R168, R24 ;  /* 0x000000a8b018723c */ /* 0x040ff00000001818 */
[-C--:B------:R-:W-:Y:S01]  /*4b40*/  HMMA.16816.F32 R28, R176, R170.reuse, R28 ;  /* 0x000000aab01c723c */ /* 0x080fe2000000181c */
[----:B------:R-:W-:Y:S07]  /*4b50*/  LDSM.16.M88.4 R176, [R0+0x3000] ;  /* 0x0030000000b0783b */ /* 0x000fee0000000200 */
[----:B------:R-:W-:Y:S01]  /*4b60*/  HMMA.16816.F32 R32, R164, R170, R32 ;  /* 0x000000aaa420723c */ /* 0x000fe20000001820 */
[----:B------:R4:W-:Y:S07]  /*4b70*/  LDSM.16.M88.4 R164, [R0+0x2000] ;  /* 0x0020000000a4783b */ /* 0x0009ee0000000200 */
[-C--:B-----5:R-:W-:Y:S01]  /*4b80*/  HMMA.16816.F32 R4, R180, R188.reuse, R4 ;  /* 0x000000bcb404723c */ /* 0x0a0fe20000001804 */
[----:B------:R-:W5:Y:S07]  /*4b90*/  LDSM.16.M88.4 R168, [R201+0x10000] ;  /* 0x01000000c9a8783b */ /* 0x000f6e0000000200 */
[C---:B--2---:R-:W-:Y:S01]  /*4ba0*/  HMMA.16816.F32 R8, R192.reuse, R188, R8 ;  /* 0x000000bcc008723c */ /* 0x044fe20000001808 */
[----:B------:R-:W2:Y:S07]  /*4bb0*/  LDSM.16.M88.4 R200, [R207+0x10000] ;  /* 0x01000000cfc8783b */ /* 0x000eae0000000200 */
[-C--:B------:R-:W-:Y:S01]  /*4bc0*/  HMMA.16816.F32 R12, R192, R190.reuse, R12 ;  /* 0x000000bec00c723c */ /* 0x080fe2000000180c */
[----:B----4-:R-:W-:Y:S04]  /*4bd0*/  IMAD.U32 R0, RZ, RZ, UR42 ;  /* 0x0000002aff007e24 */ /* 0x010fe8000f8e00ff */
[----:B------:R-:W-:Y:S03]  /*4be0*/  IMAD R0, R0, 0x4, R223 ;  /* 0x0000000400007824 */ /* 0x000fe600078e02df */
[C---:B------:R-:W-:Y:S01]  /*4bf0*/  HMMA.16816.F32 R16, R180.reuse, R190, R16 ;  /* 0x000000beb410723c */ /* 0x040fe20000001810 */
[----:B------:R-:W4:Y:S03]  /*4c00*/  LDSM.16.M88.4 R188, [R3+0x3000] ;  /* 0x0030000003bc783b */ /* 0x000f260000000200 */
[----:B---3--:R-:W-:Y:S04]  /*4c10*/  LOP3.LUT R0, R0, UR61, R221, 0x96, !PT ;  /* 0x0000003d00007c12 */ /* 0x008fe8000f8e96dd */
[-C--:B-1----:R-:W-:Y:S08]  /*4c20*/  HMMA.16816.F32 R20, R180, R172.reuse, R20 ;  /* 0x000000acb414723c */ /* 0x082ff00000001814 */
[C---:B------:R-:W-:Y:S08]  /*4c30*/  HMMA.16816.F32 R24, R192.reuse, R172, R24 ;  /* 0x000000acc018723c */ /* 0x040ff00000001818 */
[-C--:B------:R-:W-:Y:S08]  /*4c40*/  HMMA.16816.F32 R28, R192, R174.reuse, R28 ;  /* 0x000000aec01c723c */ /* 0x080ff0000000181c */
[----:B------:R-:W-:Y:S01]  /*4c50*/  HMMA.16816.F32 R32, R180, R174, R32 ;  /* 0x000000aeb420723c */ /* 0x000fe20000001820 */
[----:B------:R-:W1:Y:S03]  /*4c60*/  LDSM.16.M88.4 R172, [R207+0x10800] ;  /* 0x01080000cfac783b */ /* 0x000e660000000200 */
[----:B------:R-:W-:Y:S04]  /*4c70*/  IMAD.WIDE.U32 R180, R248, -0x326172a9, RZ ;  /* 0xcd9e8d57f8b47825 */ /* 0x000fe800078e00ff */
[-C--:B-----5:R-:W-:Y:S08]  /*4c80*/  HMMA.16816.F32 R4, R164, R168.reuse, R4 ;  /* 0x000000a8a404723c */ /* 0x0a0ff00000001804 */
[C---:B------:R-:W-:Y:S08]  /*4c90*/  HMMA.16816.F32 R8, R176.reuse, R168, R8 ;  /* 0x000000a8b008723c */ /* 0x040ff00000001808 */
[-C--:B------:R-:W-:Y:S08]  /*4ca0*/  HMMA.16816.F32 R12, R176, R170.reuse, R12 ;  /* 0x000000aab00c723c */ /* 0x080ff0000000180c */
[C---:B------:R-:W-:Y:S01]  /*4cb0*/  HMMA.16816.F32 R16, R164.reuse, R170, R16 ;  /* 0x000000aaa410723c */ /* 0x040fe20000001810 */
[----:B------:R-:W-:Y:S07]  /*4cc0*/  LDSM.16.M88.4 R168, [R208+0x10000] ;  /* 0x01000000d0a8783b */ /* 0x000fee0000000200 */
[-C--:B------:R-:W-:Y:S08]  /*4cd0*/  HMMA.16816.F32 R20, R164, R184.reuse, R20 ;  /* 0x000000b8a414723c */ /* 0x080ff00000001814 */
[C---:B------:R-:W-:Y:S04]  /*4ce0*/  HMMA.16816.F32 R24, R176.reuse, R184, R24 ;  /* 0x000000b8b018723c */ /* 0x040fe80000001818 */
[----:B------:R-:W-:Y:S04]  /*4cf0*/  LOP3.LUT R184, R222, UR60, R181, 0x96, !PT ;  /* 0x0000003cdeb87c12 */ /* 0x000fe8000f8e96b5 */
[-C--:B------:R-:W-:Y:S01]  /*4d00*/  HMMA.16816.F32 R28, R176, R186.reuse, R28 ;  /* 0x000000bab01c723c */ /* 0x080fe2000000181c */
[----:B------:R-:W-:Y:S02]  /*4d10*/  LDSM.16.M88.4 R176, [R2+0x3000] ;  /* 0x0030000002b0783b */ /* 0x000fe40000000200 */
[----:B------:R-:W-:Y:S05]  /*4d20*/  IMAD.WIDE.U32 R184, R184, -0x2daee0ad, RZ ;  /* 0xd2511f53b8b87825 */ /* 0x000fea00078e00ff */
[----:B------:R-:W-:Y:S01]  /*4d30*/  HMMA.16816.F32 R32, R164, R186, R32 ;  /* 0x000000baa420723c */ /* 0x000fe20000001820 */
[----:B------:R3:W5:Y:S07]  /*4d40*/  LDSM.16.M88.4 R164, [R2+0x2000] ;  /* 0x0020000002a4783b */ /* 0x00076e0000000200 */
[-C--:B--2---:R-:W-:Y:S01]  /*4d50*/  HMMA.16816.F32 R4, R196, R200.reuse, R4 ;  /* 0x000000c8c404723c */ /* 0x084fe20000001804 */
[----:B------:R-:W2:Y:S07]  /*4d60*/  LDL R186, [R1+0x14] ;  /* 0x0000140001ba7983 */ /* 0x000eae0000100800 */
[C---:B----4-:R-:W-:Y:S04]  /*4d70*/  HMMA.16816.F32 R8, R188.reuse, R200, R8 ;  /* 0x000000c8bc08723c */ /* 0x050fe80000001808 */
[----:B------:R-:W-:Y:S04]  /*4d80*/  IMAD.SHL.U32 R201, R214, 0x2, RZ ;  /* 0x00000002d6c97824 */ /* 0x000fe800078e00ff */
[-C--:B------:R-:W-:Y:S03]  /*4d90*/  HMMA.16816.F32 R12, R188, R202.reuse, R12 ;  /* 0x000000cabc0c723c */ /* 0x080fe6000000180c */
[----:B---3--:R-:W-:Y:S05]  /*4da0*/  IMAD.WIDE.U32 R2, R0, -0x326172a9, RZ ;  /* 0xcd9e8d5700027825 */ /* 0x008fea00078e00ff */
[C---:B------:R-:W-:Y:S04]  /*4db0*/  HMMA.16816.F32 R16, R196.reuse, R202, R16 ;  /* 0x000000cac410723c */ /* 0x040fe80000001810 */
[----:B------:R-:W-:Y:S04]  /*4dc0*/  LOP3.LUT R180, R180, UR51, R3, 0x96, !PT ;  /* 0x00000033b4b47c12 */ /* 0x000fe8000f8e9603 */
[-C--:B-1----:R-:W-:Y:S03]  /*4dd0*/  HMMA.16816.F32 R20, R196, R172.reuse, R20 ;  /* 0x000000acc414723c */ /* 0x082fe60000001814 */
[----:B------:R-:W-:Y:S05]  /*4de0*/  IMAD.WIDE.U32 R180, R180, -0x2daee0ad, RZ ;  /* 0xd2511f53b4b47825 */ /* 0x000fea00078e00ff */
[C---:B------:R-:W-:Y:S04]  /*4df0*/  HMMA.16816.F32 R24, R188.reuse, R172, R24 ;  /* 0x000000acbc18723c */ /* 0x040fe80000001818 */
[----:B------:R-:W-:Y:S04]  /*4e00*/  VIADD R172, R248, 0x2 ;  /* 0x00000002f8ac7836 */ /* 0x000fe80000000000 */
[-C--:B------:R-:W-:Y:S03]  /*4e10*/  HMMA.16816.F32 R28, R188, R174.reuse, R28 ;  /* 0x000000aebc1c723c */ /* 0x080fe6000000181c */
[----:B------:R-:W-:Y:S01]  /*4e20*/  LOP3.LUT R188, R184, UR40, R181, 0x96, !PT ;  /* 0x00000028b8bc7c12 */ /* 0x000fe2000f8e96b5 */
[----:B------:R-:W-:Y:S04]  /*4e30*/  IMAD.WIDE.U32 R172, R172, -0x326172a9, RZ ;  /* 0xcd9e8d57acac7825 */ /* 0x000fe800078e00ff */
[----:B------:R-:W-:Y:S01]  /*4e40*/  HMMA.16816.F32 R32, R196, R174, R32 ;  /* 0x000000aec420723c */ /* 0x000fe20000001820 */
[----:B------:R-:W3:Y:S03]  /*4e50*/  LDL R198, [R1+0x28] ;  /* 0x0000280001c67983 */ /* 0x000ee60000100800 */
[----:B------:R-:W-:Y:S01]  /*4e60*/  LOP3.LUT R182, R222, UR60, R173, 0x96, !PT ;  /* 0x0000003cdeb67c12 */ /* 0x000fe2000f8e96ad */
[----:B------:R-:W4:Y:S01]  /*4e70*/  LDL R199, [R1+0x10] ;  /* 0x0000100001c77983 */ /* 0x000f220000100800 */
[----:B------:R-:W-:Y:S01]  /*4e80*/  LOP3.LUT R174, R220, UR49, R185, 0x96, !PT ;  /* 0x00000031dcae7c12 */ /* 0x000fe2000f8e96b9 */
[----:B------:R-:W-:Y:S01]  /*4e90*/  IMAD.WIDE.U32 R188, R188, -0x326172a9, RZ ;  /* 0xcd9e8d57bcbc7825 */ /* 0x000fe200078e00ff */
[-C--:B-----5:R-:W-:Y:S01]  /*4ea0*/  HMMA.16816.F32 R4, R164, R168.reuse, R4 ;  /* 0x000000a8a404723c */ /* 0x0a0fe20000001804 */
[----:B------:R-:W5:Y:S04]  /*4eb0*/  LDL R196, [R1+0x20] ;  /* 0x0000200001c47983 */ /* 0x000f680000100800 */
[----:B------:R-:W5:Y:S01]  /*4ec0*/  LDL R197, [R1+0x24] ;  /* 0x0000240001c57983 */ /* 0x000f620000100800 */
[----:B------:R-:W-:Y:S01]  /*4ed0*/  IMAD.WIDE.U32 R182, R182, -0x2daee0ad, RZ ;  /* 0xd2511f53b6b67825 */ /* 0x000fe200078e00ff */
[----:B------:R-:W-:Y:S01]  /*4ee0*/  LOP3.LUT R172, R172, UR51, R3, 0x96, !PT ;  /* 0x00000033acac7c12 */ /* 0x000fe2000f8e9603 */
[C---:B------:R-:W-:Y:S04]  /*4ef0*/  HMMA.16816.F32 R8, R176.reuse, R168, R8 ;  /* 0x000000a8b008723c */ /* 0x040fe80000001808 */
[----:B------:R-:W-:Y:S01]  /*4f00*/  LOP3.LUT R0, R220, UR49, R183, 0x96, !PT ;  /* 0x00000031dc007c12 */ /* 0x000fe2000f8e96b7 */
[----:B------:R-:W-:Y:S03]  /*4f10*/  IMAD.WIDE.U32 R174, R174, -0x326172a9, RZ ;  /* 0xcd9e8d57aeae7825 */ /* 0x000fe600078e00ff */
[-C--:B------:R-:W-:Y:S03]  /*4f20*/  HMMA.16816.F32 R12, R176, R170.reuse, R12 ;  /* 0x000000aab00c723c */ /* 0x080fe6000000180c */
[----:B------:R-:W-:Y:S01]  /*4f30*/  LOP3.LUT R192, R2, UR43, R175, 0x96, !PT ;  /* 0x0000002b02c07c12 */ /* 0x000fe2000f8e96af */
[----:B------:R-:W-:Y:S04]  /*4f40*/  IMAD.WIDE.U32 R168, R0, -0x326172a9, RZ ;  /* 0xcd9e8d5700a87825 */ /* 0x000fe800078e00ff */
[----:B------:R-:W-:Y:S01]  /*4f50*/  IMAD.WIDE.U32 R192, R192, -0x2daee0ad, RZ ;  /* 0xd2511f53c0c07825 */ /* 0x000fe200078e00ff */
[----:B------:R-:W-:Y:S01]  /*4f60*/  LOP3.LUT R194, R2, UR43, R169, 0x96, !PT ;  /* 0x0000002b02c27c12 */ /* 0x000fe2000f8e96a9 */
[C---:B------:R-:W-:Y:S04]  /*4f70*/  HMMA.16816.F32 R16, R164.reuse, R170, R16 ;  /* 0x000000aaa410723c */ /* 0x040fe80000001810 */
[----:B------:R-:W-:Y:S01]  /*4f80*/  LOP3.LUT R187, R180, UR17, R193, 0x96, !PT ;  /* 0x00000011b4bb7c12 */ /* 0x000fe2000f8e96c1 */
[----:B------:R-:W-:Y:S01]  /*4f90*/  IMAD.WIDE.U32 R172, R172, -0x2daee0ad, RZ ;  /* 0xd2511f53acac7825 */ /* 0x000fe200078e00ff */
[----:B------:R-:W-:Y:S02]  /*4fa0*/  LOP3.LUT R193, R174, UR24, R189, 0x96, !PT ;  /* 0x00000018aec17c12 */ /* 0x000fe4000f8e96bd */
[----:B------:R-:W-:Y:S01]  /*4fb0*/  @!P1 VIMNMX R2, PT, PT, R239, UR38, PT ;  /* 0x00000026ef029c48 */ /* 0x000fe2000bfe0100 */
[----:B------:R-:W-:Y:S01]  /*4fc0*/  IMAD.WIDE.U32 R194, R194, -0x2daee0ad, RZ ;  /* 0xd2511f53c2c27825 */ /* 0x000fe200078e00ff */
[----:B------:R-:W-:Y:S03]  /*4fd0*/  LOP3.LUT R190, R182, UR40, R173, 0x96, !PT ;  /* 0x00000028b6be7c12 */ /* 0x000fe6000f8e96ad */
[C---:B------:R-:W-:Y:S01]  /*4fe0*/  FADD.FTZ R180, R251.reuse, R4 ;  /* 0x00000004fbb47221 */ /* 0x040fe20000010000 */
[C---:B------:R-:W-:Y:S01]  /*4ff0*/  FADD.FTZ R174, R251.reuse, R6 ;  /* 0x00000006fbae7221 */ /* 0x040fe20000010000 */
[----:B------:R-:W-:Y:S01]  /*5000*/  LOP3.LUT R189, R172, UR17, R195, 0x96, !PT ;  /* 0x00000011acbd7c12 */ /* 0x000fe2000f8e96c3 */
[C---:B------:R-:W-:Y:S01]  /*5010*/  FADD.FTZ R182, R251.reuse, R10 ;  /* 0x0000000afbb67221 */ /* 0x040fe20000010000 */
[----:B------:R-:W-:Y:S04]  /*5020*/  IMAD.WIDE.U32 R190, R190, -0x326172a9, RZ ;  /* 0xcd9e8d57bebe7825 */ /* 0x000fe800078e00ff */
[----:B------:R-:W-:Y:S01]  /*5030*/  FADD.FTZ R175, R251, R8 ;  /* 0x00000008fbaf7221 */ /* 0x000fe20000010000 */
[----:B------:R-:W-:Y:S01]  /*5040*/  @!P1 IMAD.SHL.U32 R0, R214, 0x2, RZ ;  /* 0x00000002d6009824 */ /* 0x000fe200078e00ff */
[----:B------:R-:W-:Y:S04]  /*5050*/  LOP3.LUT R191, R168, UR24, R191, 0x96, !PT ;  /* 0x00000018a8bf7c12 */ /* 0x000fe8000f8e96bf */
[----:B------:R-:W-:Y:S04]  /*5060*/  @!P1 LOP3.LUT R0, R0, 0x6, RZ, 0xc0, !PT ;  /* 0x0000000600009812 */ /* 0x000fe800078ec0ff */
[----:B------:R-:W-:Y:S02]  /*5070*/  @!P1 LOP3.LUT R0, R0, 0x1e0, R206, 0xf8, !PT ;  /* 0x000001e000009812 */ /* 0x000fe400078ef8ce */
[----:B------:R-:W-:Y:S03]  /*5080*/  SHF.R.U32.HI R206, RZ, 0x1, R214 ;  /* 0x00000001ffce7819 */ /* 0x000fe600000116d6 */
[----:B------:R-:W-:Y:S04]  /*5090*/  @!P1 VIADD R0, R0, UR52 ;  /* 0x0000003400009c36 */ /* 0x000fe80008000000 */
[C---:B------:R-:W-:Y:S02]  /*50a0*/  @!P1 VIADD R170, R0.reuse, 0x1 ;  /* 0x0000000100aa9836 */ /* 0x040fe40000000000 */
[----:B------:R-:W-:Y:S02]  /*50b0*/  @!P1 VIADD R171, R0, 0x8 ;  /* 0x0000000800ab9836 */ /* 0x000fe40000000000 */
[----:B--2---:R-:W-:Y:S01]  /*50c0*/  FMUL.FTZ R168, R186, 1.4426950216293334961 ;  /* 0x3fb8aa3bbaa87820 */ /* 0x004fe20000410000 */
[C---:B---3--:R-:W-:Y:S01]  /*50d0*/  FMUL.FTZ R3, R198.reuse, 1.4426950216293334961 ;  /* 0x3fb8aa3bc6037820 */ /* 0x048fe20000410000 */
[----:B------:R-:W-:Y:S02]  /*50e0*/  FSETP.NEU.FTZ.AND P4, PT, R198, -INF , PT ;  /* 0xff800000c600780b */ /* 0x000fe40003f9d000 */
[----:B------:R-:W2:Y:S01]  /*50f0*/  LDL R198, [R1+0x8] ;  /* 0x0000080001c67983 */ /* 0x000ea20000100800 */
[C---:B----4-:R-:W-:Y:S01]  /*5100*/  FADD.FTZ R173, R199.reuse, R5 ;  /* 0x00000005c7ad7221 */ /* 0x050fe20000010000 */
[C---:B------:R-:W-:Y:S01]  /*5110*/  FADD.FTZ R172, R199.reuse, R7 ;  /* 0x00000007c7ac7221 */ /* 0x040fe20000010000 */
[C---:B------:R-:W-:Y:S01]  /*5120*/  FADD.FTZ R181, R199.reuse, R9 ;  /* 0x00000009c7b57221 */ /* 0x040fe20000010000 */
[----:B------:R-:W-:Y:S01]  /*5130*/  FADD.FTZ R185, R199, R11 ;  /* 0x0000000bc7b97221 */ /* 0x000fe20000010000 */
[----:B------:R-:W-:Y:S01]  /*5140*/  FSEL R3, R3, RZ, P4 ;  /* 0x000000ff03037208 */ /* 0x000fe20002000000 */
[----:B------:R-:W3:Y:S01]  /*5150*/  LDL R199, [R1+0xc] ;  /* 0x00000c0001c77983 */ /* 0x000ee20000100800 */
[C---:B-----5:R-:W-:Y:S01]  /*5160*/  FSETP.NEU.FTZ.AND P4, PT, R196.reuse, -INF , PT ;  /* 0xff800000c400780b */ /* 0x060fe20003f9d000 */
[----:B------:R-:W-:Y:S01]  /*5170*/  FMUL.FTZ R169, R196, 1.4426950216293334961 ;  /* 0x3fb8aa3bc4a97820 */ /* 0x000fe20000410000 */
[----:B------:R-:W-:Y:S02]  /*5180*/  IMAD.MOV.U32 R196, RZ, RZ, 0x20 ;  /* 0x00000020ffc47424 */ /* 0x000fe400078e00ff */
[C---:B------:R-:W-:Y:S01]  /*5190*/  FMUL.FTZ R11, R197.reuse, 1.4426950216293334961 ;  /* 0x3fb8aa3bc50b7820 */ /* 0x040fe20000410000 */
[----:B------:R-:W-:Y:S01]  /*51a0*/  FSETP.NEU.FTZ.AND P2, PT, R197, -INF , PT ;  /* 0xff800000c500780b */ /* 0x000fe20003f5d000 */
[----:B------:R-:W1:Y:S01]  /*51b0*/  LDSM.16.M88.4 R4, [R208+0x10800] ;  /* 0x01080000d004783b */ /* 0x000e620000000200 */
[----:B------:R-:W-:Y:S02]  /*51c0*/  FSEL R169, R169, RZ, P4 ;  /* 0x000000ffa9a97208 */ /* 0x000fe40002000000 */
[----:B------:R-:W-:Y:S02]  /*51d0*/  @!P1 VIADDMNMX R10, R239, -R196, UR38, PT ;  /* 0x00000026ef0a9e46 */ /* 0x000fe4000b8009c4 */
[----:B------:R-:W-:Y:S02]  /*51e0*/  FSEL R11, R11, RZ, P2 ;  /* 0x000000ff0b0b7208 */ /* 0x000fe40001000000 */
[----:B------:R-:W-:Y:S01]  /*51f0*/  FSETP.NEU.FTZ.AND P2, PT, R186, -INF , PT ;  /* 0xff800000ba00780b */ /* 0x000fe20003f5d000 */
[----:B------:R-:W4:Y:S01]  /*5200*/  LDL R196, [R1] ;  /* 0x0000000001c47983 */ /* 0x000f220000100800 */
[----:B------:R-:W-:Y:S01]  /*5210*/  IMAD.MOV.U32 R186, RZ, RZ, 0x18 ;  /* 0x00000018ffba7424 */ /* 0x000fe200078e00ff */
[-C--:B------:R-:W-:Y:S02]  /*5220*/  @!P1 ISETP.GE.AND P4, PT, R0, R10.reuse, PT ;  /* 0x0000000a0000920c */ /* 0x080fe40003f86270 */
[----:B------:R-:W5:Y:S01]  /*5230*/  LDL R197, [R1+0x4] ;  /* 0x0000040001c57983 */ /* 0x000f620000100800 */
[----:B------:R-:W-:Y:S02]  /*5240*/  FSEL R168, R168, RZ, P2 ;  /* 0x000000ffa8a87208 */ /* 0x000fe40001000000 */
[C---:B------:R-:W-:Y:S02]  /*5250*/  @!P1 ISETP.GE.AND P2, PT, R170.reuse, R10, PT ;  /* 0x0000000aaa00920c */ /* 0x040fe40003f46270 */
[----:B------:R-:W-:Y:S01]  /*5260*/  @!P1 VIADDMNMX R9, R239, -R186, UR38, PT ;  /* 0x00000026ef099e46 */ /* 0x000fe2000b8009ba */
[----:B------:R-:W-:Y:S01]  /*5270*/  IMAD.MOV.U32 R186, RZ, RZ, 0x8 ;  /* 0x00000008ffba7424 */ /* 0x000fe200078e00ff */
[----:B------:R-:W-:Y:S02]  /*5280*/  @!P1 FSEL R173, R173, -INF , !P2 ;  /* 0xff800000adad9808 */ /* 0x000fe40005000000 */
[-C--:B------:R-:W-:Y:S02]  /*5290*/  @!P1 ISETP.GE.AND P2, PT, R170, R9.reuse, PT ;  /* 0x00000009aa00920c */ /* 0x080fe40003f46270 */
[----:B------:R-:W-:Y:S01]  /*52a0*/  @!P1 FSEL R180, R180, -INF , !P4 ;  /* 0xff800000b4b49808 */ /* 0x000fe20006000000 */
[--C-:B------:R-:W-:Y:S01]  /*52b0*/  FFMA.FTZ R173, R173, UR12, -R3.reuse ;  /* 0x0000000cadad7c23 */ /* 0x100fe20008010803 */
[-C--:B------:R-:W-:Y:S02]  /*52c0*/  @!P1 ISETP.GE.AND P4, PT, R0, R9.reuse, PT ;  /* 0x000000090000920c */ /* 0x080fe40003f86270 */
[----:B------:R-:W-:Y:S01]  /*52d0*/  @!P1 FSEL R172, R172, -INF , !P2 ;  /* 0xff800000acac9808 */ /* 0x000fe20005000000 */
[----:B------:R-:W-:Y:S01]  /*52e0*/  FFMA.FTZ R180, R180, UR12, -R3 ;  /* 0x0000000cb4b47c23 */ /* 0x000fe20008010803 */
[----:B------:R-:W-:Y:S01]  /*52f0*/  @!P1 ISETP.GE.AND P2, PT, R170, R2, PT ;  /* 0x00000002aa00920c */ /* 0x000fe20003f46270 */
[----:B------:R1:W-:Y:S01]  /*5300*/  MUFU.EX2 R225, R173 ;  /* 0x000000ad00e17308 */ /* 0x0003e20000000800 */
[----:B------:R-:W-:Y:S01]  /*5310*/  @!P1 VIADDMNMX R8, R239, R186, UR38, PT ;  /* 0x00000026ef089e46 */ /* 0x000fe2000b8001ba */
[--C-:B------:R-:W-:Y:S01]  /*5320*/  FFMA.FTZ R172, R172, UR12, -R11.reuse ;  /* 0x0000000cacac7c23 */ /* 0x100fe2000801080b */
[----:B------:R-:W-:Y:S02]  /*5330*/  @!P1 FSEL R174, R174, -INF , !P4 ;  /* 0xff800000aeae9808 */ /* 0x000fe40006000000 */
[----:B------:R-:W-:Y:S02]  /*5340*/  @!P1 ISETP.GE.AND P4, PT, R0, R2, PT ;  /* 0x000000020000920c */ /* 0x000fe40003f86270 */
[----:B------:R-:W-:Y:S01]  /*5350*/  @!P1 FSEL R181, R181, -INF , !P2 ;  /* 0xff800000b5b59808 */ /* 0x000fe20005000000 */
[----:B------:R-:W-:Y:S01]  /*5360*/  FFMA.FTZ R174, R174, UR12, -R11 ;  /* 0x0000000caeae7c23 */ /* 0x000fe2000801080b */
[-C--:B------:R-:W-:Y:S01]  /*5370*/  @!P1 ISETP.GE.AND P2, PT, R170, R8.reuse, PT ;  /* 0x00000008aa00920c */ /* 0x080fe20003f46270 */
[-C--:B-1----:R-:W-:Y:S01]  /*5380*/  HMMA.16816.F32 R20, R164, R4.reuse, R20 ;  /* 0x00000004a414723c */ /* 0x082fe20000001814 */
[----:B------:R-:W-:Y:S02]  /*5390*/  MUFU.EX2 R235, R172 ;  /* 0x000000ac00eb7308 */ /* 0x000fe40000000800 */
[C---:B------:R-:W-:Y:S01]  /*53a0*/  @!P1 VIADD R170, R0.reuse, 0x9 ;  /* 0x0000000900aa9836 */ /* 0x040fe20000000000 */
[----:B------:R-:W-:Y:S01]  /*53b0*/  @!P1 FSEL R175, R175, -INF , !P4 ;  /* 0xff800000afaf9808 */ /* 0x000fe20006000000 */
[--C-:B------:R-:W-:Y:S01]  /*53c0*/  FFMA.FTZ R181, R181, UR12, -R169.reuse ;  /* 0x0000000cb5b57c23 */ /* 0x100fe200080108a9 */
[----:B------:R-:W-:Y:S01]  /*53d0*/  @!P1 ISETP.GE.AND P4, PT, R0, R8, PT ;  /* 0x000000080000920c */ /* 0x000fe20003f86270 */
[----:B------:R-:W-:Y:S01]  /*53e0*/  IMAD.SHL.U32 R173, R214, 0x10, RZ ;  /* 0x00000010d6ad7824 */ /* 0x000fe200078e00ff */
[C---:B------:R-:W-:Y:S03]  /*53f0*/  HMMA.16816.F32 R24, R176.reuse, R4, R24 ;  /* 0x00000004b018723c */ /* 0x040fe60000001818 */
[----:B------:R-:W-:Y:S01]  /*5400*/  MUFU.EX2 R236, R174 ;  /* 0x000000ae00ec7308 */ /* 0x000fe20000000800 */
[----:B------:R-:W-:Y:S01]  /*5410*/  @!P1 FSEL R185, R185, -INF , !P2 ;  /* 0xff800000b9b99808 */ /* 0x000fe20005000000 */
[----:B------:R-:W-:Y:S01]  /*5420*/  @!P1 VIADD R4, R0, 0x11 ;  /* 0x0000001100049836 */ /* 0x000fe20000000000 */
[-C--:B------:R-:W-:Y:S01]  /*5430*/  @!P1 ISETP.GE.AND P2, PT, R170, R2.reuse, PT ;  /* 0x00000002aa00920c */ /* 0x080fe20003f46270 */
[----:B------:R-:W-:Y:S01]  /*5440*/  @!P1 VIADD R5, R0, 0x10 ;  /* 0x0000001000059836 */ /* 0x000fe20000000000 */
[-C--:B------:R-:W-:Y:S05]  /*5450*/  HMMA.16816.F32 R28, R176, R6.reuse, R28 ;  /* 0x00000006b01c723c */ /* 0x080fea000000181c */
[----:B------:R-:W1:Y:S01]  /*5460*/  MUFU.EX2 R226, R180 ;  /* 0x000000b400e27308 */ /* 0x000e620000000800 */
[----:B------:R-:W-:Y:S01]  /*5470*/  @!P1 FSEL R182, R182, -INF , !P4 ;  /* 0xff800000b6b69808 */ /* 0x000fe20006000000 */
[----:B------:R-:W-:Y:S01]  /*5480*/  FFMA.FTZ R175, R175, UR12, -R169 ;  /* 0x0000000cafaf7c23 */ /* 0x000fe200080108a9 */
[----:B------:R-:W-:Y:S01]  /*5490*/  @!P1 ISETP.GE.AND P4, PT, R171, R2, PT ;  /* 0x00000002ab00920c */ /* 0x000fe20003f86270 */
[--C-:B------:R-:W-:Y:S01]  /*54a0*/  FFMA.FTZ R185, R185, UR12, -R168.reuse ;  /* 0x0000000cb9b97c23 */ /* 0x100fe200080108a8 */
[----:B------:R-:W-:Y:S01]  /*54b0*/  LOP3.LUT R173, R173, 0x1c0, RZ, 0xc0, !PT ;  /* 0x000001c0adad7812 */ /* 0x000fe200078ec0ff */
[----:B------:R-:W-:Y:S04]  /*54c0*/  HMMA.16816.F32 R32, R164, R6, R32 ;  /* 0x00000006a420723c */ /* 0x000fe80000001820 */
[----:B------:R-:W1:Y:S01]  /*54d0*/  MUFU.EX2 R233, R175 ;  /* 0x000000af00e97308 */ /* 0x000e620000000800 */
[----:B------:R-:W-:Y:S04]  /*54e0*/  IMAD.WIDE.U32 R6, R193, -0x2daee0ad, RZ ;  /* 0xd2511f53c1067825 */ /* 0x000fe800078e00ff */
[----:B------:R-:W-:Y:S01]  /*54f0*/  FFMA.FTZ R182, R182, UR12, -R168 ;  /* 0x0000000cb6b67c23 */ /* 0x000fe200080108a8 */
[----:B------:R-:W-:Y:S01]  /*5500*/  LOP3.LUT R173, R173, 0x38, R237, 0xf8, !PT ;  /* 0x00000038adad7812 */ /* 0x000fe200078ef8ed */
[----:B------:R-:W-:Y:S03]  /*5510*/  IMAD.WIDE.U32 R164, R189, -0x326172a9, RZ ;  /* 0xcd9e8d57bda47825 */ /* 0x000fe600078e00ff */
[----:B------:R-:W1:Y:S01]  /*5520*/  MUFU.EX2 R234, R182 ;  /* 0x000000b600ea7308 */ /* 0x000e620000000800 */
[----:B------:R-:W-:Y:S01]  /*5530*/  FADD.FTZ R29, R250, R29 ;  /* 0x0000001dfa1d7221 */ /* 0x000fe20000010000 */
[----:B------:R-:W-:Y:S01]  /*5540*/  FADD.FTZ R28, R252, R28 ;  /* 0x0000001cfc1c7221 */ /* 0x000fe20000010000 */
[----:B------:R-:W-:Y:S01]  /*5550*/  FADD.FTZ R31, R250, R31 ;  /* 0x0000001ffa1f7221 */ /* 0x000fe20000010000 */
[----:B------:R-:W-:Y:S06]  /*5560*/  FADD.FTZ R30, R252, R30 ;  /* 0x0000001efc1e7221 */ /* 0x000fec0000010000 */
[----:B------:R-:W1:Y:S01]  /*5570*/  MUFU.EX2 R232, R181 ;  /* 0x000000b500e87308 */ /* 0x000e620000000800 */
[----:B------:R-:W-:Y:S01]  /*5580*/  FADD.FTZ R33, R250, R33 ;  /* 0x00000021fa217221 */ /* 0x000fe20000010000 */
[C---:B------:R-:W-:Y:S01]  /*5590*/  FADD.FTZ R32, R252.reuse, R32 ;  /* 0x00000020fc207221 */ /* 0x040fe20000010000 */
[----:B------:R-:W-:Y:S01]  /*55a0*/  FADD.FTZ R34, R252, R34 ;  /* 0x00000022fc227221 */ /* 0x000fe20000010000 */
[----:B------:R-:W-:Y:S06]  /*55b0*/  FADD.FTZ R35, R250, R35 ;  /* 0x00000023fa237221 */ /* 0x000fec0000010000 */
[----:B------:R-:W1:Y:S01]  /*55c0*/  MUFU.EX2 R231, R185 ;  /* 0x000000b900e77308 */ /* 0x000e620000000800 */
[C---:B--2---:R-:W-:Y:S01]  /*55d0*/  FADD.FTZ R184, R198.reuse, R13 ;  /* 0x0000000dc6b87221 */ /* 0x044fe20000010000 */
[C---:B------:R-:W-:Y:S01]  /*55e0*/  FADD.FTZ R183, R198.reuse, R15 ;  /* 0x0000000fc6b77221 */ /* 0x040fe20000010000 */
[C---:B------:R-:W-:Y:S01]  /*55f0*/  FADD.FTZ R17, R198.reuse, R17 ;  /* 0x00000011c6117221 */ /* 0x040fe20000010000 */
[----:B------:R-:W-:Y:S01]  /*5600*/  FADD.FTZ R19, R198, R19 ;  /* 0x00000013c6137221 */ /* 0x000fe20000010000 */
[----:B------:R-:W-:Y:S01]  /*5610*/  LOP3.LUT R13, R192, UR14, R7, 0x96, !PT ;  /* 0x0000000ec00d7c12 */ /* 0x000fe2000f8e9607 */
[C---:B---3--:R-:W-:Y:S01]  /*5620*/  FADD.FTZ R12, R199.reuse, R12 ;  /* 0x0000000cc70c7221 */ /* 0x048fe20000010000 */
[----:B------:R-:W-:Y:S01]  /*5630*/  @!P1 FSEL R184, R184, -INF , !P2 ;  /* 0xff800000b8b89808 */ /* 0x000fe20005000000 */
[C---:B------:R-:W-:Y:S01]  /*5640*/  FADD.FTZ R186, R199.reuse, R14 ;  /* 0x0000000ec7ba7221 */ /* 0x040fe20000010000 */
[-C--:B------:R-:W-:Y:S01]  /*5650*/  @!P1 ISETP.GE.AND P2, PT, R170, R8.reuse, PT ;  /* 0x00000008aa00920c */ /* 0x080fe20003f46270 */
[C---:B------:R-:W-:Y:S01]  /*5660*/  FADD.FTZ R16, R199.reuse, R16 ;  /* 0x00000010c7107221 */ /* 0x040fe20000010000 */
[----:B------:R-:W-:Y:S01]  /*5670*/  @!P1 FSEL R12, R12, -INF , !P4 ;  /* 0xff8000000c0c9808 */ /* 0x000fe20006000000 */
[----:B------:R-:W-:Y:S01]  /*5680*/  FADD.FTZ R18, R199, R18 ;  /* 0x00000012c7127221 */ /* 0x000fe20000010000 */
[----:B------:R-:W-:Y:S01]  /*5690*/  @!P1 ISETP.GE.AND P4, PT, R171, R8, PT ;  /* 0x00000008ab00920c */ /* 0x000fe20003f86270 */
[----:B------:R-:W-:Y:S01]  /*56a0*/  FFMA.FTZ R184, R184, UR12, -R169 ;  /* 0x0000000cb8b87c23 */ /* 0x000fe200080108a9 */
[----:B------:R-:W-:Y:S02]  /*56b0*/  @!P1 FSEL R183, R183, -INF , !P2 ;  /* 0xff800000b7b79808 */ /* 0x000fe40005000000 */
[-C--:B------:R-:W-:Y:S01]  /*56c0*/  @!P1 ISETP.GE.AND P2, PT, R170, R10.reuse, PT ;  /* 0x0000000aaa00920c */ /* 0x080fe20003f46270 */
[----:B------:R-:W2:Y:S01]  /*56d0*/  MUFU.EX2 R228, R184 ;  /* 0x000000b800e47308 */ /* 0x000ea20000000800 */
[----:B------:R-:W-:Y:S01]  /*56e0*/  @!P1 FSEL R186, R186, -INF , !P4 ;  /* 0xff800000baba9808 */ /* 0x000fe20006000000 */
[C---:B----4-:R-:W-:Y:S01]  /*56f0*/  FADD.FTZ R21, R196.reuse, R21 ;  /* 0x00000015c4157221 */ /* 0x050fe20000010000 */
[-C--:B------:R-:W-:Y:S01]  /*5700*/  @!P1 ISETP.GE.AND P4, PT, R171, R10.reuse, PT ;  /* 0x0000000aab00920c */ /* 0x080fe20003f86270 */
[----:B------:R-:W-:Y:S01]  /*5710*/  FADD.FTZ R23, R196, R23 ;  /* 0x00000017c4177221 */ /* 0x000fe20000010000 */
[----:B------:R-:W-:Y:S01]  /*5720*/  @!P1 FSEL R17, R17, -INF , !P2 ;  /* 0xff80000011119808 */ /* 0x000fe20005000000 */
[C---:B-----5:R-:W-:Y:S01]  /*5730*/  FADD.FTZ R20, R197.reuse, R20 ;  /* 0x00000014c5147221 */ /* 0x060fe20000010000 */
[-C--:B------:R-:W-:Y:S01]  /*5740*/  @!P1 ISETP.GE.AND P2, PT, R170, R9.reuse, PT ;  /* 0x00000009aa00920c */ /* 0x080fe20003f46270 */
[----:B------:R-:W-:Y:S01]  /*5750*/  FADD.FTZ R22, R197, R22 ;  /* 0x00000016c5167221 */ /* 0x000fe20000010000 */
[----:B------:R-:W-:Y:S01]  /*5760*/  @!P1 FSEL R16, R16, -INF , !P4 ;  /* 0xff80000010109808 */ /* 0x000fe20006000000 */
[----:B------:R-:W-:Y:S01]  /*5770*/  FADD.FTZ R25, R196, R25 ;  /* 0x00000019c4197221 */ /* 0x000fe20000010000 */
[-C--:B------:R-:W-:Y:S01]  /*5780*/  @!P1 ISETP.GE.AND P4, PT, R171, R9.reuse, PT ;  /* 0x00000009ab00920c */ /* 0x080fe20003f86270 */
[----:B------:R-:W-:Y:S01]  /*5790*/  FADD.FTZ R24, R197, R24 ;  /* 0x00000018c5187221 */ /* 0x000fe20000010000 */
[----:B------:R-:W-:Y:S01]  /*57a0*/  @!P1 FSEL R19, R19, -INF , !P2 ;  /* 0xff80000013139808 */ /* 0x000fe20005000000 */
[----:B------:R-:W-:Y:S01]  /*57b0*/  IMAD.WIDE.U32 R170, R187, -0x326172a9, RZ ;  /* 0xcd9e8d57bbaa7825 */ /* 0x000fe200078e00ff */
[-C--:B------:R-:W-:Y:S02]  /*57c0*/  @!P1 ISETP.GE.AND P2, PT, R4, R10.reuse, PT ;  /* 0x0000000a0400920c */ /* 0x080fe40003f46270 */
[----:B------:R-:W-:Y:S01]  /*57d0*/  @!P1 FSEL R18, R18, -INF , !P4 ;  /* 0xff80000012129808 */ /* 0x000fe20006000000 */
[----:B------:R-:W-:Y:S01]  /*57e0*/  FADD.FTZ R26, R197, R26 ;  /* 0x0000001ac51a7221 */ /* 0x000fe20000010000 */
[----:B------:R-:W-:Y:S01]  /*57f0*/  @!P1 ISETP.GE.AND P4, PT, R5, R10, PT ;  /* 0x0000000a0500920c */ /* 0x000fe20003f86270 */
[----:B------:R-:W-:Y:S01]  /*5800*/  FADD.FTZ R27, R196, R27 ;  /* 0x0000001bc41b7221 */ /* 0x000fe20000010000 */
[----:B------:R-:W-:Y:S01]  /*5810*/  @!P1 FSEL R21, R21, -INF , !P2 ;  /* 0xff80000015159808 */ /* 0x000fe20005000000 */
[--C-:B------:R-:W-:Y:S01]  /*5820*/  FFMA.FTZ R186, R186, UR12, -R168.reuse ;  /* 0x0000000cbaba7c23 */ /* 0x100fe200080108a8 */
[-C--:B------:R-:W-:Y:S01]  /*5830*/  @!P1 ISETP.GE.AND P2, PT, R4, R9.reuse, PT ;  /* 0x000000090400920c */ /* 0x080fe20003f46270 */
[--C-:B------:R-:W-:Y:S01]  /*5840*/  FFMA.FTZ R183, R183, UR12, -R168.reuse ;  /* 0x0000000cb7b77c23 */ /* 0x100fe200080108a8 */
[----:B------:R-:W-:Y:S01]  /*5850*/  @!P1 FSEL R20, R20, -INF , !P4 ;  /* 0xff80000014149808 */ /* 0x000fe20006000000 */
[----:B------:R-:W-:Y:S01]  /*5860*/  MUFU.EX2 R229, R186 ;  /* 0x000000ba00e57308 */ /* 0x000fe20000000800 */
[-C--:B------:R-:W-:Y:S01]  /*5870*/  @!P1 ISETP.GE.AND P4, PT, R5, R9.reuse, PT ;  /* 0x000000090500920c */ /* 0x080fe20003f86270 */
[--C-:B------:R-:W-:Y:S01]  /*5880*/  FFMA.FTZ R17, R17, UR12, -R3.reuse ;  /* 0x0000000c11117c23 */ /* 0x100fe20008010803 */
[----:B------:R-:W-:Y:S01]  /*5890*/  @!P1 FSEL R23, R23, -INF , !P2 ;  /* 0xff80000017179808 */ /* 0x000fe20005000000 */
[----:B------:R-:W-:Y:S01]  /*58a0*/  FFMA.FTZ R16, R16, UR12, -R3 ;  /* 0x0000000c10107c23 */ /* 0x000fe20008010803 */
[-C--:B------:R-:W-:Y:S01]  /*58b0*/  @!P1 ISETP.GE.AND P2, PT, R4, R2.reuse, PT ;  /* 0x000000020400920c */ /* 0x080fe20003f46270 */
[----:B------:R-:W-:Y:S01]  /*58c0*/  FFMA.FTZ R18, R18, UR12, -R11 ;  /* 0x0000000c12127c23 */ /* 0x000fe2000801080b */
[----:B------:R-:W-:Y:S03]  /*58d0*/  @!P1 FSEL R22, R22, -INF , !P4 ;  /* 0xff80000016169808 */ /* 0x000fe60006000000 */
[----:B------:R-:W-:Y:S01]  /*58e0*/  MUFU.EX2 R227, R183 ;  /* 0x000000b700e37308 */ /* 0x000fe20000000800 */
[----:B------:R-:W-:Y:S01]  /*58f0*/  @!P1 ISETP.GE.AND P4, PT, R5, R2, PT ;  /* 0x000000020500920c */ /* 0x000fe20003f86270 */
[----:B------:R-:W-:Y:S01]  /*5900*/  FFMA.FTZ R20, R20, UR12, -R3 ;  /* 0x0000000c14147c23 */ /* 0x000fe20008010803 */
[----:B------:R-:W-:Y:S01]  /*5910*/  @!P1 FSEL R25, R25, -INF , !P2 ;  /* 0xff80000019199808 */ /* 0x000fe20005000000 */
[----:B------:R-:W-:Y:S01]  /*5920*/  FFMA.FTZ R19, R19, UR12, -R11 ;  /* 0x0000000c13137c23 */ /* 0x000fe2000801080b */
[-C--:B------:R-:W-:Y:S01]  /*5930*/  @!P1 ISETP.GE.AND P2, PT, R4, R8.reuse, PT ;  /* 0x000000080400920c */ /* 0x080fe20003f46270 */
[----:B------:R-:W-:Y:S01]  /*5940*/  @!P1 VIADD R4, R0, 0x18 ;  /* 0x0000001800049836 */ /* 0x000fe20000000000 */
[----:B------:R-:W-:Y:S01]  /*5950*/  @!P1 FSEL R24, R24, -INF , !P4 ;  /* 0xff80000018189808 */ /* 0x000fe20006000000 */
[----:B------:R-:W-:Y:S01]  /*5960*/  @!P1 VIADD R0, R0, 0x19 ;  /* 0x0000001900009836 */ /* 0x000fe20000000000 */
[----:B------:R-:W-:Y:S01]  /*5970*/  @!P1 ISETP.GE.AND P4, PT, R5, R8, PT ;  /* 0x000000080500920c */ /* 0x000fe20003f86270 */
[----:B------:R-:W-:Y:S01]  /*5980*/  MUFU.EX2 R196, R17 ;  /* 0x0000001100c47308 */ /* 0x000fe20000000800 */
[----:B------:R-:W-:Y:S01]  /*5990*/  LOP3.LUT R166, R188, UR15, R171, 0x96, !PT ;  /* 0x0000000fbca67c12 */ /* 0x000fe2000f8e96ab */
[----:B------:R-:W-:Y:S01]  /*59a0*/  FFMA.FTZ R21, R21, UR12, -R3 ;  /* 0x0000000c15157c23 */ /* 0x000fe20008010803 */
[----:B------:R-:W-:Y:S01]  /*59b0*/  @!P1 FSEL R26, R26, -INF , !P4 ;  /* 0xff8000001a1a9808 */ /* 0x000fe20006000000 */
[----:B------:R-:W-:Y:S01]  /*59c0*/  FFMA.FTZ R22, R22, UR12, -R11 ;  /* 0x0000000c16167c23 */ /* 0x000fe2000801080b */
[----:B------:R-:W-:Y:S01]  /*59d0*/  @!P1 FSEL R27, R27, -INF , !P2 ;  /* 0xff8000001b1b9808 */ /* 0x000fe20005000000 */
[----:B------:R-:W-:Y:S01]  /*59e0*/  IMAD.WIDE.U32 R166, R166, -0x2daee0ad, RZ ;  /* 0xd2511f53a6a67825 */ /* 0x000fe200078e00ff */
[-C--:B------:R-:W-:Y:S03]  /*59f0*/  @!P1 ISETP.GE.AND P2, PT, R0, R2.reuse, PT ;  /* 0x000000020000920c */ /* 0x080fe60003f46270 */
[----:B------:R-:W-:Y:S01]  /*5a00*/  MUFU.EX2 R195, R16 ;  /* 0x0000001000c37308 */ /* 0x000fe20000000800 */
[----:B------:R-:W-:Y:S01]  /*5a10*/  @!P1 ISETP.GE.AND P4, PT, R4, R2, PT ;  /* 0x000000020400920c */ /* 0x000fe20003f86270 */
[----:B------:R-:W-:Y:S01]  /*5a20*/  FFMA.FTZ R2, R12, UR12, -R169 ;  /* 0x0000000c0c027c23 */ /* 0x000fe200080108a9 */
[----:B------:R-:W-:Y:S01]  /*5a30*/  @!P1 FSEL R29, R29, -INF , !P2 ;  /* 0xff8000001d1d9808 */ /* 0x000fe20005000000 */
[----:B------:R-:W-:Y:S01]  /*5a40*/  IMAD.WIDE.U32 R12, R13, -0x326172a9, RZ ;  /* 0xcd9e8d570d0c7825 */ /* 0x000fe200078e00ff */
[-C--:B------:R-:W-:Y:S02]  /*5a50*/  @!P1 ISETP.GE.AND P2, PT, R0, R8.reuse, PT ;  /* 0x000000080000920c */ /* 0x080fe40003f46270 */
[----:B------:R-:W-:Y:S03]  /*5a60*/  LOP3.LUT R6, R6, UR58, R167, 0x96, !PT ;  /* 0x0000003a06067c12 */ /* 0x000fe6000f8e96a7 */
[----:B------:R3:W4:Y:S01]  /*5a70*/  MUFU.EX2 R230, R2 ;  /* 0x0000000200e67308 */ /* 0x0007220000000800 */
[----:B------:R-:W-:Y:S01]  /*5a80*/  @!P1 FSEL R28, R28, -INF , !P4 ;  /* 0xff8000001c1c9808 */ /* 0x000fe20006000000 */
[----:B------:R-:W-:Y:S01]  /*5a90*/  FFMA.FTZ R23, R23, UR12, -R11 ;  /* 0x0000000c17177c23 */ /* 0x000fe2000801080b */
[----:B------:R-:W-:Y:S01]  /*5aa0*/  @!P1 FSEL R31, R31, -INF , !P2 ;  /* 0xff8000001f1f9808 */ /* 0x000fe20005000000 */
[----:B------:R-:W-:Y:S01]  /*5ab0*/  IMAD.WIDE.U32 R6, R6, -0x326172a9, RZ ;  /* 0xcd9e8d5706067825 */ /* 0x000fe200078e00ff */
[----:B------:R-:W-:Y:S02]  /*5ac0*/  @!P1 ISETP.GE.AND P4, PT, R4, R8, PT ;  /* 0x000000080400920c */ /* 0x000fe40003f86270 */
[-C--:B------:R-:W-:Y:S03]  /*5ad0*/  @!P1 ISETP.GE.AND P2, PT, R0, R10.reuse, PT ;  /* 0x0000000a0000920c */ /* 0x080fe60003f46270 */
[----:B------:R-:W5:Y:S01]  /*5ae0*/  MUFU.EX2 R224, R18 ;  /* 0x0000001200e07308 */ /* 0x000f620000000800 */
[----:B------:R-:W-:Y:S01]  /*5af0*/  @!P1 FSEL R30, R30, -INF , !P4 ;  /* 0xff8000001e1e9808 */ /* 0x000fe20006000000 */
[--C-:B------:R-:W-:Y:S01]  /*5b00*/  FFMA.FTZ R25, R25, UR12, -R169.reuse ;  /* 0x0000000c19197c23 */ /* 0x100fe200080108a9 */
[----:B------:R-:W-:Y:S01]  /*5b10*/  @!P1 FSEL R33, R33, -INF , !P2 ;  /* 0xff80000021219808 */ /* 0x000fe20005000000 */
[----:B------:R-:W-:Y:S01]  /*5b20*/  FFMA.FTZ R24, R24, UR12, -R169 ;  /* 0x0000000c18187c23 */ /* 0x000fe200080108a9 */
[----:B------:R-:W-:Y:S01]  /*5b30*/  @!P1 ISETP.GE.AND P4, PT, R4, R10, PT ;  /* 0x0000000a0400920c */ /* 0x000fe20003f86270 */
[--C-:B------:R-:W-:Y:S01]  /*5b40*/  FFMA.FTZ R26, R26, UR12, -R168.reuse ;  /* 0x0000000c1a1a7c23 */ /* 0x100fe200080108a8 */
[-C--:B------:R-:W-:Y:S03]  /*5b50*/  @!P1 ISETP.GE.AND P2, PT, R0, R9.reuse, PT ;  /* 0x000000090000920c */ /* 0x080fe60003f46270 */
[----:B------:R-:W-:Y:S01]  /*5b60*/  MUFU.EX2 R223, R19 ;  /* 0x0000001300df7308 */ /* 0x000fe20000000800 */
[----:B------:R-:W-:Y:S01]  /*5b70*/  LOP3.LUT R0, R12, UR55, R7, 0x96, !PT ;  /* 0x000000370c007c12 */ /* 0x000fe2000f8e9607 */
[----:B------:R-:W-:Y:S01]  /*5b80*/  FFMA.FTZ R28, R28, UR12, -R169 ;  /* 0x0000000c1c1c7c23 */ /* 0x000fe200080108a9 */
[----:B------:R-:W-:Y:S01]  /*5b90*/  @!P1 FSEL R32, R32, -INF , !P4 ;  /* 0xff80000020209808 */ /* 0x000fe20006000000 */
[----:B------:R-:W-:Y:S01]  /*5ba0*/  FFMA.FTZ R27, R27, UR12, -R168 ;  /* 0x0000000c1b1b7c23 */ /* 0x000fe200080108a8 */
[----:B------:R-:W-:Y:S01]  /*5bb0*/  @!P1 ISETP.GE.AND P4, PT, R4, R9, PT ;  /* 0x000000090400920c */ /* 0x000fe20003f86270 */
[----:B------:R-:W-:Y:S01]  /*5bc0*/  IMAD.WIDE.U32 R4, R191, -0x2daee0ad, RZ ;  /* 0xd2511f53bf047825 */ /* 0x000fe200078e00ff */
[----:B---3--:R-:W-:Y:S03]  /*5bd0*/  LOP3.LUT R2, R0, 0xff, RZ, 0xc0, !PT ;  /* 0x000000ff00027812 */ /* 0x008fe600078ec0ff */
[----:B------:R-:W-:Y:S01]  /*5be0*/  MUFU.EX2 R193, R21 ;  /* 0x0000001500c17308 */ /* 0x000fe20000000800 */
[----:B------:R-:W-:Y:S01]  /*5bf0*/  LOP3.LUT R14, R190, UR15, R165, 0x96, !PT ;  /* 0x0000000fbe0e7c12 */ /* 0x000fe2000f8e96a5 */
[--C-:B------:R-:W-:Y:S01]  /*5c00*/  FFMA.FTZ R32, R32, UR12, -R3.reuse ;  /* 0x0000000c20207c23 */ /* 0x100fe20008010803 */
[----:B------:R-:W-:Y:S01]  /*5c10*/  @!P1 FSEL R34, R34, -INF , !P4 ;  /* 0xff80000022229808 */ /* 0x000fe20006000000 */
[----:B------:R-:W-:Y:S01]  /*5c20*/  FFMA.FTZ R3, R33, UR12, -R3 ;  /* 0x0000000c21037c23 */ /* 0x000fe20008010803 */
[----:B------:R-:W-:Y:S01]  /*5c30*/  ISETP.LE.U32.AND P4, PT, R2, UR5, PT ;  /* 0x0000000502007c0c */ /* 0x000fe2000bf83070 */
[----:B------:R-:W-:Y:S01]  /*5c40*/  IMAD.WIDE.U32 R14, R14, -0x2daee0ad, RZ ;  /* 0xd2511f530e0e7825 */ /* 0x000fe200078e00ff */
[----:B------:R-:W-:Y:S03]  /*5c50*/  LOP3.LUT R2, R0, 0xffff, RZ, 0xc0, !PT ;  /* 0x0000ffff00027812 */ /* 0x000fe600078ec0ff */
[----:B------:R-:W-:Y:S01]  /*5c60*/  MUFU.EX2 R220, R22 ;  /* 0x0000001600dc7308 */ /* 0x000fe20000000800 */
[----:B------:R-:W-:Y:S01]  /*5c70*/  LOP3.LUT R8, R194, UR14, R5, 0x96, !PT ;  /* 0x0000000ec2087c12 */ /* 0x000fe2000f8e9605 */
[----:B------:R-:W-:Y:S01]  /*5c80*/  FFMA.FTZ R34, R34, UR12, -R11 ;  /* 0x0000000c22227c23 */ /* 0x000fe2000801080b */
[----:B------:R-:W-:Y:S01]  /*5c90*/  SHF.R.U32.HI R2, RZ, 0x8, R2 ;  /* 0x00000008ff027819 */ /* 0x000fe20000011602 */
[----:B------:R-:W-:Y:S01]  /*5ca0*/  FFMA.FTZ R30, R30, UR12, -R168 ;  /* 0x0000000c1e1e7c23 */ /* 0x000fe200080108a8 */
[----:B------:R-:W-:Y:S01]  /*5cb0*/  LOP3.LUT R4, R4, UR58, R15, 0x96, !PT ;  /* 0x0000003a04047c12 */ /* 0x000fe2000f8e960f */
[----:B------:R-:W-:Y:S01]  /*5cc0*/  IMAD.WIDE.U32 R8, R8, -0x326172a9, RZ ;  /* 0xcd9e8d5708087825 */ /* 0x000fe200078e00ff */
[----:B------:R-:W-:Y:S03]  /*5cd0*/  LOP3.LUT R2, R2, 0xffff, RZ, 0xc0, !PT ;  /* 0x0000ffff02027812 */ /* 0x000fe600078ec0ff */
[----:B------:R-:W3:Y:S01]  /*5ce0*/  MUFU.EX2 R194, R20 ;  /* 0x0000001400c27308 */ /* 0x000ee20000000800 */
[----:B------:R-:W-:Y:S01]  /*5cf0*/  @!P1 FSEL R35, R35, -INF , !P2 ;  /* 0xff80000023239808 */ /* 0x000fe20005000000 */
[----:B------:R-:W-:Y:S01]  /*5d00*/  IMAD.WIDE.U32 R4, R4, -0x326172a9, RZ ;  /* 0xcd9e8d5704047825 */ /* 0x000fe200078e00ff */
[----:B------:R-:W-:Y:S02]  /*5d10*/  ISETP.LE.U32.AND P2, PT, R2, UR5, PT ;  /* 0x0000000502007c0c */ /* 0x000fe4000bf43070 */
[----:B------:R-:W-:Y:S01]  /*5d20*/  PRMT R7, R0, 0x7632, R7 ;  /* 0x0000763200077816 */ /* 0x000fe20000000007 */
[----:B-1----:R-:W-:Y:S01]  /*5d30*/  @!P4 FADD.FTZ R226, -R226, -RZ ;  /* 0x800000ffe2e2c221 */ /* 0x002fe20000010100 */
[----:B------:R-:W-:Y:S03]  /*5d40*/  SHF.R.U32.HI R2, RZ, 0x18, R0 ;  /* 0x00000018ff027819 */ /* 0x000fe60000011600 */
[----:B------:R-:W1:Y:S01]  /*5d50*/  MUFU.EX2 R198, R23 ;  /* 0x0000001700c67308 */ /* 0x000e620000000800 */
[----:B------:R-:W-:Y:S01]  /*5d60*/  LOP3.LUT R7, R7, 0xff, RZ, 0xc0, !PT ;  /* 0x000000ff07077812 */ /* 0x000fe200078ec0ff */
[----:B------:R-:W-:Y:S01]  /*5d70*/  FFMA.FTZ R11, R35, UR12, -R11 ;  /* 0x0000000c230b7c23 */ /* 0x000fe2000801080b */
[----:B------:R-:W-:Y:S01]  /*5d80*/  LOP3.LUT R0, R8, UR55, R5, 0x96, !PT ;  /* 0x0000003708007c12 */ /* 0x000fe2000f8e9605 */
[----:B------:R-:W-:Y:S01]  /*5d90*/  FFMA.FTZ R169, R29, UR12, -R169 ;  /* 0x0000000c1da97c23 */ /* 0x000fe200080108a9 */
[----:B------:R-:W-:Y:S01]  /*5da0*/  ISETP.LE.U32.AND P1, PT, R7, UR5, PT ;  /* 0x0000000507007c0c */ /* 0x000fe2000bf23070 */
[----:B------:R-:W-:Y:S01]  /*5db0*/  FFMA.FTZ R168, R31, UR12, -R168 ;  /* 0x0000000c1fa87c23 */ /* 0x000fe200080108a8 */
[----:B------:R-:W-:Y:S01]  /*5dc0*/  ISETP.LE.U32.AND P4, PT, R2, UR5, PT ;  /* 0x0000000502007c0c */ /* 0x000fe2000bf83070 */
[----:B------:R-:W-:Y:S01]  /*5dd0*/  @!P2 FADD.FTZ R225, -R225, -RZ ;  /* 0x800000ffe1e1a221 */ /* 0x000fe20000010100 */
[C---:B------:R-:W-:Y:S01]  /*5de0*/  LOP3.LUT R5, R0.reuse, 0xff, RZ, 0xc0, !PT ;  /* 0x000000ff00057812 */ /* 0x040fe200078ec0ff */
[----:B------:R-:W-:Y:S01]  /*5df0*/  MUFU.EX2 R199, R25 ;  /* 0x0000001900c77308 */ /* 0x000fe20000000800 */
[C---:B------:R-:W-:Y:S02]  /*5e00*/  LOP3.LUT R2, R0.reuse, 0xffff, RZ, 0xc0, !PT ;  /* 0x0000ffff00027812 */ /* 0x040fe400078ec0ff */
[----:B------:R-:W-:Y:S02]  /*5e10*/  ISETP.LE.U32.AND P2, PT, R5, UR5, PT ;  /* 0x0000000505007c0c */ /* 0x000fe4000bf43070 */
[----:B------:R-:W-:Y:S02]  /*5e20*/  PRMT R7, R0, 0x7632, R7 ;  /* 0x0000763200077816 */ /* 0x000fe40000000007 */
[----:B------:R-:W-:Y:S01]  /*5e30*/  SHF.R.U32.HI R2, RZ, 0x8, R2 ;  /* 0x00000008ff027819 */ /* 0x000fe20000011602 */
[----:B------:R-:W-:Y:S01]  /*5e40*/  @!P1 FADD.FTZ R236, -R236, -RZ ;  /* 0x800000ffecec9221 */ /* 0x000fe20000010100 */
[----:B------:R-:W-:Y:S01]  /*5e50*/  LOP3.LUT R5, R7, 0xff, RZ, 0xc0, !PT ;  /* 0x000000ff07057812 */ /* 0x000fe200078ec0ff */
[----:B------:R-:W-:Y:S01]  /*5e60*/  @!P4 FADD.FTZ R235, -R235, -RZ ;  /* 0x800000ffebebc221 */ /* 0x000fe20000010100 */
[----:B------:R-:W-:Y:S01]  /*5e70*/  LOP3.LUT R2, R2, 0xffff, RZ, 0xc0, !PT ;  /* 0x0000ffff02027812 */ /* 0x000fe200078ec0ff */
[----:B------:R2:W1:Y:S01]  /*5e80*/  MUFU.EX2 R222, R24 ;  /* 0x0000001800de7308 */ /* 0x0004620000000800 */
[----:B------:R-:W-:Y:S02]  /*5e90*/  ISETP.LE.U32.AND P4, PT, R5, UR5, PT ;  /* 0x0000000505007c0c */ /* 0x000fe4000bf83070 */
[----:B------:R-:W-:Y:S01]  /*5ea0*/  ISETP.LE.U32.AND P1, PT, R2, UR5, PT ;  /* 0x0000000502007c0c */ /* 0x000fe2000bf23070 */
[----:B------:R-:W-:Y:S01]  /*5eb0*/  @!P2 FADD.FTZ R233, -R233, -RZ ;  /* 0x800000ffe9e9a221 */ /* 0x000fe20000010100 */
[----:B------:R-:W-:Y:S02]  /*5ec0*/  SHF.R.U32.HI R0, RZ, 0x18, R0 ;  /* 0x00000018ff007819 */ /* 0x000fe40000011600 */
[----:B------:R-:W-:Y:S03]  /*5ed0*/  PRMT R2, R4, 0x7771, RZ ;  /* 0x0000777104027816 */ /* 0x000fe600000000ff */
[----:B------:R-:W1:Y:S01]  /*5ee0*/  MUFU.EX2 R221, R26 ;  /* 0x0000001a00dd7308 */ /* 0x000e620000000800 */
[----:B------:R-:W-:Y:S02]  /*5ef0*/  ISETP.LE.U32.AND P2, PT, R0, UR5, PT ;  /* 0x0000000500007c0c */ /* 0x000fe4000bf43070 */
[----:B------:R-:W-:Y:S02]  /*5f00*/  PRMT R0, R4, 0x7770, RZ ;  /* 0x0000777004007816 */ /* 0x000fe400000000ff */
[----:B------:R-:W-:Y:S01]  /*5f10*/  LOP3.LUT R5, R170, UR59, R13, 0x96, !PT ;  /* 0x0000003baa057c12 */ /* 0x000fe2000f8e960d */
[----:B------:R-:W-:Y:S01]  /*5f20*/  @!P4 FADD.FTZ R234, -R234, -RZ ;  /* 0x800000ffeaeac221 */ /* 0x000fe20000010100 */
[----:B------:R-:W-:Y:S01]  /*5f30*/  ISETP.GT.U32.AND P4, PT, R2, UR5, PT ;  /* 0x0000000502007c0c */ /* 0x000fe2000bf84070 */
[----:B------:R-:W-:Y:S01]  /*5f40*/  @!P1 FADD.FTZ R232, -R232, -RZ ;  /* 0x800000ffe8e89221 */ /* 0x000fe20000010100 */
[----:B------:R-:W-:Y:S01]  /*5f50*/  ISETP.LE.U32.AND P1, PT, R0, UR5, PT ;  /* 0x0000000500007c0c */ /* 0x000fe2000bf23070 */
[----:B------:R1:W-:Y:S01]  /*5f60*/  MUFU.EX2 R184, R3 ;  /* 0x0000000300b87308 */ /* 0x0003e20000000800 */
[C---:B------:R-:W-:Y:S01]  /*5f70*/  PRMT R0, R4.reuse, 0x7772, RZ ;  /* 0x0000777204007816 */ /* 0x040fe200000000ff */
[----:B--2---:R-:W-:Y:S01]  /*5f80*/  IMAD.MOV.U32 R24, RZ, RZ, 0x20 ;  /* 0x00000020ff187424 */ /* 0x004fe200078e00ff */
[----:B------:R-:W-:Y:S01]  /*5f90*/  PRMT R4, R4, 0x7773, RZ ;  /* 0x0000777304047816 */ /* 0x000fe200000000ff */
[----:B------:R-:W-:Y:S01]  /*5fa0*/  @!P2 FADD.FTZ R231, -R231, -RZ ;  /* 0x800000ffe7e7a221 */ /* 0x000fe20000010100 */
[----:B------:R-:W-:Y:S02]  /*5fb0*/  ISETP.GT.U32.AND P2, PT, R0, UR5, PT ;  /* 0x0000000500007c0c */ /* 0x000fe4000bf44070 */
[----:B------:R-:W-:Y:S03]  /*5fc0*/  PRMT R0, R6, 0x7770, RZ ;  /* 0x0000777006007816 */ /* 0x000fe600000000ff */
[----:B------:R-:W2:Y:S01]  /*5fd0*/  MUFU.EX2 R197, R28 ;  /* 0x0000001c00c57308 */ /* 0x000ea20000000800 */
[----:B------:R-:W-:Y:S01]  /*5fe0*/  LOP3.LUT R7, R164, UR59, R9, 0x96, !PT ;  /* 0x0000003ba4077c12 */ /* 0x000fe2000f8e9609 */
[----:B------:R-:W-:Y:S01]  /*5ff0*/  @P4 FADD.FTZ R228, -R228, -RZ ;  /* 0x800000ffe4e44221 */ /* 0x000fe20000010100 */
[----:B------:R-:W-:Y:S01]  /*6000*/  ISETP.LE.U32.AND P4, PT, R0, UR5, PT ;  /* 0x0000000500007c0c */ /* 0x000fe2000bf83070 */
[----:B----4-:R-:W-:Y:S01]  /*6010*/  @!P1 FADD.FTZ R230, -R230, -RZ ;  /* 0x800000ffe6e69221 */ /* 0x010fe20000010100 */
[----:B------:R-:W-:Y:S01]  /*6020*/  ISETP.GT.U32.AND P1, PT, R4, UR5, PT ;  /* 0x0000000504007c0c */ /* 0x000fe2000bf24070 */
[----:B------:R-:W-:Y:S01]  /*6030*/  IMAD.WIDE.U32 R4, R5, -0x2daee0ad, RZ ;  /* 0xd2511f5305047825 */ /* 0x000fe200078e00ff */
[----:B------:R-:W-:Y:S03]  /*6040*/  PRMT R0, R6, 0x7771, RZ ;  /* 0x0000777106007816 */ /* 0x000fe600000000ff */
[----:B------:R-:W4:Y:S01]  /*6050*/  MUFU.EX2 R203, R27 ;  /* 0x0000001b00cb7308 */ /* 0x000f220000000800 */
[----:B------:R-:W-:Y:S01]  /*6060*/  LOP3.LUT R9, R217, 0x7a00, RZ, 0xc0, !PT ;  /* 0x00007a00d9097812 */ /* 0x000fe200078ec0ff */
[----:B------:R-:W-:Y:S01]  /*6070*/  @P2 FADD.FTZ R229, -R229, -RZ ;  /* 0x800000ffe5e52221 */ /* 0x000fe20000010100 */
[----:B------:R-:W-:Y:S02]  /*6080*/  ISETP.GT.U32.AND P2, PT, R0, UR5, PT ;  /* 0x0000000500007c0c */ /* 0x000fe4000bf44070 */
[----:B------:R-:W-:Y:S02]  /*6090*/  PRMT R0, R6, 0x7772, RZ ;  /* 0x0000777206007816 */ /* 0x000fe400000000ff */
[----:B------:R-:W-:Y:S01]  /*60a0*/  LOP3.LUT R2, R166, UR54, R5, 0x96, !PT ;  /* 0x00000036a6027c12 */ /* 0x000fe2000f8e9605 */
[----:B------:R-:W-:Y:S01]  /*60b0*/  @!P4 FADD.FTZ R195, -R195, -RZ ;  /* 0x800000ffc3c3c221 */ /* 0x000fe20000010100 */
[----:B------:R-:W-:Y:S01]  /*60c0*/  PRMT R6, R6, 0x7773, RZ ;  /* 0x0000777306067816 */ /* 0x000fe200000000ff */
[----:B------:R-:W-:Y:S01]  /*60d0*/  @P1 FADD.FTZ R227, -R227, -RZ ;  /* 0x800000ffe3e31221 */ /* 0x000fe20000010100 */
[----:B------:R-:W-:Y:S01]  /*60e0*/  ISETP.GT.U32.AND P1, PT, R0, UR5, PT ;  /* 0x0000000500007c0c */ /* 0x000fe2000bf24070 */
[----:B------:R-:W4:Y:S01]  /*60f0*/  MUFU.EX2 R181, R32 ;  /* 0x0000002000b57308 */ /* 0x000f220000000800 */
[C---:B------:R-:W-:Y:S02]  /*6100*/  LOP3.LUT R5, R2.reuse, 0xff, RZ, 0xc0, !PT ;  /* 0x000000ff02057812 */ /* 0x040fe400078ec0ff */
[----:B------:R-:W-:Y:S01]  /*6110*/  LOP3.LUT R0, R2, 0xffff, RZ, 0xc0, !PT ;  /* 0x0000ffff02007812 */ /* 0x000fe200078ec0ff */
[----:B------:R-:W-:Y:S01]  /*6120*/  @P2 FADD.FTZ R196, -R196, -RZ ;  /* 0x800000ffc4c42221 */ /* 0x000fe20000010100 */
[----:B------:R-:W-:Y:S02]  /*6130*/  ISETP.LE.U32.AND P2, PT, R5, UR5, PT ;  /* 0x0000000505007c0c */ /* 0x000fe4000bf43070 */
[----:B------:R-:W-:Y:S03]  /*6140*/  SHF.R.U32.HI R0, RZ, 0x8, R0 ;  /* 0x00000008ff007819 */ /* 0x000fe60000011600 */
[----:B------:R-:W4:Y:S01]  /*6150*/  MUFU.EX2 R192, R34 ;  /* 0x0000002200c07308 */ /* 0x000f220000000800 */
[----:B------:R-:W-:Y:S01]  /*6160*/  ISETP.GT.U32.AND P4, PT, R6, UR5, PT ;  /* 0x0000000506007c0c */ /* 0x000fe2000bf84070 */
[----:B------:R-:W-:Y:S01]  /*6170*/  IMAD.WIDE.U32 R6, R7, -0x2daee0ad, RZ ;  /* 0xd2511f5307067825 */ /* 0x000fe200078e00ff */
[----:B------:R-:W-:Y:S02]  /*6180*/  LOP3.LUT R0, R0, 0xffff, RZ, 0xc0, !PT ;  /* 0x0000ffff00007812 */ /* 0x000fe400078ec0ff */
[----:B------:R-:W-:Y:S01]  /*6190*/  PRMT R8, R2, 0x7632, R8 ;  /* 0x0000763202087816 */ /* 0x000fe20000000008 */
[----:B-----5:R-:W-:Y:S01]  /*61a0*/  @P1 FADD.FTZ R224, -R224, -RZ ;  /* 0x800000ffe0e01221 */ /* 0x020fe20000010100 */
[----:B------:R-:W-:Y:S03]  /*61b0*/  ISETP.LE.U32.AND P1, PT, R0, UR5, PT ;  /* 0x0000000500007c0c */ /* 0x000fe6000bf23070 */
[----:B------:R-:W5:Y:S01]  /*61c0*/  MUFU.EX2 R187, R11 ;  /* 0x0000000b00bb7308 */ /* 0x000f620000000800 */
[----:B------:R-:W-:Y:S01]  /*61d0*/  SHF.R.U32.HI R5, RZ, 0x18, R2 ;  /* 0x00000018ff057819 */ /* 0x000fe20000011602 */
[----:B---3--:R-:W-:Y:S01]  /*61e0*/  @!P2 FADD.FTZ R194, -R194, -RZ ;  /* 0x800000ffc2c2a221 */ /* 0x008fe20000010100 */
[----:B------:R-:W-:Y:S02]  /*61f0*/  LOP3.LUT R2, R8, 0xff, RZ, 0xc0, !PT ;  /* 0x000000ff08027812 */ /* 0x000fe400078ec0ff */
[--C-:B------:R-:W-:Y:S01]  /*6200*/  LOP3.LUT R0, R14, UR54, R7.reuse, 0x96, !PT ;  /* 0x000000360e007c12 */ /* 0x100fe2000f8e9607 */
[----:B------:R-:W-:Y:S01]  /*6210*/  @P4 FADD.FTZ R223, -R223, -RZ ;  /* 0x800000ffdfdf4221 */ /* 0x000fe20000010100 */
[----:B------:R-:W-:Y:S03]  /*6220*/  ISETP.LE.U32.AND P2, PT, R2, UR5, PT ;  /* 0x0000000502007c0c */ /* 0x000fe6000bf43070 */
[----:B------:R-:W-:Y:S01]  /*6230*/  MUFU.EX2 R185, R169 ;  /* 0x000000a900b97308 */ /* 0x000fe20000000800 */
[C---:B------:R-:W-:Y:S02]  /*6240*/  LOP3.LUT R2, R0.reuse, 0xffff, RZ, 0xc0, !PT ;  /* 0x0000ffff00027812 */ /* 0x040fe400078ec0ff */
[----:B------:R-:W-:Y:S01]  /*6250*/  ISETP.LE.U32.AND P4, PT, R5, UR5, PT ;  /* 0x0000000505007c0c */ /* 0x000fe2000bf83070 */
[----:B------:R-:W-:Y:S01]  /*6260*/  @!P1 FADD.FTZ R193, -R193, -RZ ;  /* 0x800000ffc1c19221 */ /* 0x000fe20000010100 */
[----:B------:R-:W-:Y:S02]  /*6270*/  LOP3.LUT R5, R0, 0xff, RZ, 0xc0, !PT ;  /* 0x000000ff00057812 */ /* 0x000fe400078ec0ff */
[----:B------:R-:W-:Y:S03]  /*6280*/  SHF.R.U32.HI R2, RZ, 0x8, R2 ;  /* 0x00000008ff027819 */ /* 0x000fe60000011602 */
[----:B------:R-:W3:Y:S01]  /*6290*/  MUFU.EX2 R189, R30 ;  /* 0x0000001e00bd7308 */ /* 0x000ee20000000800 */
[----:B------:R-:W-:Y:S02]  /*62a0*/  ISETP.LE.U32.AND P1, PT, R5, UR5, PT ;  /* 0x0000000505007c0c */ /* 0x000fe4000bf23070 */
[----:B------:R-:W-:Y:S01]  /*62b0*/  LOP3.LUT R5, R2, 0xffff, RZ, 0xc0, !PT ;  /* 0x0000ffff02057812 */ /* 0x000fe200078ec0ff */
[----:B------:R-:W-:Y:S01]  /*62c0*/  @!P2 FADD.FTZ R220, -R220, -RZ ;  /* 0x800000ffdcdca221 */ /* 0x000fe20000010100 */
[----:B------:R-:W-:Y:S02]  /*62d0*/  PRMT R7, R0, 0x7632, R7 ;  /* 0x0000763200077816 */ /* 0x000fe40000000007 */
[----:B------:R-:W-:Y:S01]  /*62e0*/  ISETP.LE.U32.AND P2, PT, R5, UR5, PT ;  /* 0x0000000505007c0c */ /* 0x000fe2000bf43070 */
[----:B-1----:R-:W-:Y:S01]  /*62f0*/  @!P4 FADD.FTZ R198, -R198, -RZ ;  /* 0x800000ffc6c6c221 */ /* 0x002fe20000010100 */
[----:B------:R-:W-:Y:S01]  /*6300*/  LOP3.LUT R2, R7, 0xff, RZ, 0xc0, !PT ;  /* 0x000000ff07027812 */ /* 0x000fe200078ec0ff */
[----:B------:R-:W1:Y:S01]  /*6310*/  MUFU.EX2 R186, R168 ;  /* 0x000000a800ba7308 */ /* 0x000e620000000800 */
[----:B------:R-:W-:Y:S02]  /*6320*/  SHF.R.U32.HI R0, RZ, 0x18, R0 ;  /* 0x00000018ff007819 */ /* 0x000fe40000011600 */
[----:B------:R-:W-:Y:S01]  /*6330*/  ISETP.LE.U32.AND P4, PT, R2, UR5, PT ;  /* 0x0000000502007c0c */ /* 0x000fe2000bf83070 */
[----:B------:R-:W-:Y:S01]  /*6340*/  @!P1 FADD.FTZ R222, -R222, -RZ ;  /* 0x800000ffdede9221 */ /* 0x000fe20000010100 */
[----:B------:R-:W-:Y:S02]  /*6350*/  PRMT R2, R6, 0x7770, RZ ;  /* 0x0000777006027816 */ /* 0x000fe400000000ff */
[----:B------:R-:W-:Y:S02]  /*6360*/  PRMT R3, R4, 0x7772, RZ ;  /* 0x0000777204037816 */ /* 0x000fe400000000ff */
[----:B------:R-:W-:Y:S01]  /*6370*/  ISETP.LE.U32.AND P1, PT, R2, UR5, PT ;  /* 0x0000000502007c0c */ /* 0x000fe2000bf23070 */
[----:B------:R-:W-:Y:S01]  /*6380*/  @!P2 FADD.FTZ R199, -R199, -RZ ;  /* 0x800000ffc7c7a221 */ /* 0x000fe20000010100 */
[----:B------:R-:W-:Y:S02]  /*6390*/  ISETP.LE.U32.AND P2, PT, R0, UR5, PT ;  /* 0x0000000500007c0c */ /* 0x000fe4000bf43070 */
[----:B------:R-:W-:Y:S02]  /*63a0*/  LOP3.LUT R0, R206, 0x20, RZ, 0xc0, !PT ;  /* 0x00000020ce007812 */ /* 0x000fe400078ec0ff */
[----:B------:R-:W-:Y:S01]  /*63b0*/  PRMT R2, R4, 0x7770, RZ ;  /* 0x0000777004027816 */ /* 0x000fe200000000ff */
[----:B------:R-:W-:Y:S01]  /*63c0*/  @!P4 FADD.FTZ R221, -R221, -RZ ;  /* 0x800000ffddddc221 */ /* 0x000fe20000010100 */
[----:B------:R-:W-:Y:S02]  /*63d0*/  LOP3.LUT R237, R173, R0, RZ, 0x3c, !PT ;  /* 0x00000000aded7212 */ /* 0x000fe400078e3cff */
[--C-:B------:R-:W-:Y:S01]  /*63e0*/  LOP3.LUT R173, R201, 0x7006, R217.reuse, 0xc8, !PT ;  /* 0x00007006c9ad7812 */ /* 0x100fe200078ec8d9 */
[----:B------:R-:W-:Y:S01]  /*63f0*/  IMAD.MOV.U32 R201, RZ, RZ, 0x10 ;  /* 0x00000010ffc97424 */ /* 0x000fe200078e00ff */
[----:B------:R-:W-:Y:S01]  /*6400*/  ISETP.LE.U32.AND P4, PT, R2, UR5, PT ;  /* 0x0000000502007c0c */ /* 0x000fe2000bf83070 */
[----:B--2---:R-:W-:Y:S01]  /*6410*/  @!P1 FADD.FTZ R197, -R197, -RZ ;  /* 0x800000ffc5c59221 */ /* 0x004fe20000010100 */
[----:B------:R-:W-:Y:S01]  /*6420*/  LOP3.LUT R173, R173, 0x400, R217, 0xf8, !PT ;  /* 0x00000400adad7812 */ /* 0x000fe200078ef8d9 */
[----:B----4-:R-:W-:Y:S01]  /*6430*/  @!P2 FADD.FTZ R203, -R203, -RZ ;  /* 0x800000ffcbcba221 */ /* 0x010fe20000010100 */
[----:B------:R-:W-:Y:S02]  /*6440*/  PRMT R2, R4, 0x7771, RZ ;  /* 0x0000777104027816 */ /* 0x000fe400000000ff */
[----:B------:R-:W-:Y:S02]  /*6450*/  LOP3.LUT R0, R173, R237, RZ, 0xfc, !PT ;  /* 0x000000edad007212 */ /* 0x000fe400078efcff */
[----:B------:R-:W-:Y:S02]  /*6460*/  ISETP.GT.U32.AND P2, PT, R2, UR5, PT ;  /* 0x0000000502007c0c */ /* 0x000fe4000bf44070 */
[----:B------:R-:W-:Y:S02]  /*6470*/  LEA R0, R0, UR4, 0x1 ;  /* 0x0000000400007c11 */ /* 0x000fe4000f8e08ff */
[----:B------:R-:W-:Y:S01]  /*6480*/  ISETP.GT.U32.AND P1, PT, R3, UR5, PT ;  /* 0x0000000503007c0c */ /* 0x000fe2000bf24070 */
[----:B------:R-:W-:Y:S01]  /*6490*/  @!P4 FADD.FTZ R181, -R181, -RZ ;  /* 0x800000ffb5b5c221 */ /* 0x000fe20000010100 */
[----:B------:R-:W-:Y:S01]  /*64a0*/  PRMT R4, R4, 0x7773, RZ ;  /* 0x0000777304047816 */ /* 0x000fe200000000ff */
[C---:B------:R-:W-:Y:S01]  /*64b0*/  VIADD R3, R0.reuse, 0x20000 ;  /* 0x0002000000037836 */ /* 0x040fe20000000000 */
[----:B------:R-:W-:Y:S01]  /*64c0*/  SEL R8, R201, 0xfffffff0, !P0 ;  /* 0xfffffff0c9087807 */ /* 0x000fe20004000000 */
[----:B------:R-:W-:Y:S01]  /*64d0*/  VIADD R2, R0, 0x20020 ;  /* 0x0002002000027836 */ /* 0x000fe20000000000 */
[----:B------:R-:W-:Y:S01]  /*64e0*/  ISETP.GT.U32.AND P4, PT, R4, UR5, PT ;  /* 0x0000000504007c0c */ /* 0x000fe2000bf84070 */
[----:B------:R-:W-:Y:S01]  /*64f0*/  @P6 VIADD R2, R3, 0xffffffe0 ;  /* 0xffffffe003026836 */ /* 0x000fe20000000000 */
[----:B------:R-:W-:Y:S01]  /*6500*/  PRMT R3, R6, 0x7772, RZ ;  /* 0x0000777206037816 */ /* 0x000fe200000000ff */
[----:B------:R-:W-:Y:S01]  /*6510*/  @P2 FADD.FTZ R184, -R184, -RZ ;  /* 0x800000ffb8b82221 */ /* 0x000fe20000010100 */
[C---:B------:R-:W-:Y:S02]  /*6520*/  PRMT R4, R6.reuse, 0x7771, RZ ;  /* 0x0000777106047816 */ /* 0x040fe400000000ff */
[----:B------:R-:W-:Y:S01]  /*6530*/  PRMT R6, R6, 0x7773, RZ ;  /* 0x0000777306067816 */ /* 0x000fe200000000ff */
[----:B------:R-:W-:Y:S01]  /*6540*/  @P1 FADD.FTZ R192, -R192, -RZ ;  /* 0x800000ffc0c01221 */ /* 0x000fe20000010100 */
[----:B------:R-:W-:Y:S02]  /*6550*/  ISETP.GT.U32.AND P1, PT, R3, UR5, PT ;  /* 0x0000000503007c0c */ /* 0x000fe4000bf24070 */
[----:B------:R-:W-:Y:S02]  /*6560*/  ISETP.GT.U32.AND P2, PT, R4, UR5, PT ;  /* 0x0000000504007c0c */ /* 0x000fe4000bf44070 */
[----:B------:R-:W-:Y:S01]  /*6570*/  F2FP.RELU.F16.F32.PACK_AB R4, R225, R226 ;  /* 0x000000e2e104723e */ /* 0x000fe200000008ff */
[----:B-----5:R-:W-:Y:S01]  /*6580*/  @P4 FADD.FTZ R187, -R187, -RZ ;  /* 0x800000ffbbbb4221 */ /* 0x020fe20000010100 */
[----:B------:R-:W-:Y:S02]  /*6590*/  F2FP.RELU.F16.F32.PACK_AB R3, R235, R236 ;  /* 0x000000eceb03723e */ /* 0x000fe400000008ff */
[----:B------:R-:W-:Y:S01]  /*65a0*/  F2FP.RELU.F16.F32.PACK_AB R5, R223, R224 ;  /* 0x000000e0df05723e */ /* 0x000fe200000008ff */
[----:B------:R2:W-:Y:S01]  /*65b0*/  STS [R0+0x20000], R4 ;  /* 0x0200000400007388 */ /* 0x0005e20000000800 */
[----:B------:R-:W-:Y:S02]  /*65c0*/  ISETP.GT.U32.AND P4, PT, R6, UR5, PT ;  /* 0x0000000506007c0c */ /* 0x000fe4000bf84070 */
[----:B------:R-:W-:Y:S01]  /*65d0*/  F2FP.RELU.F16.F32.PACK_AB R7, R232, R233 ;  /* 0x000000e9e807723e */ /* 0x000fe200000008ff */
[----:B------:R4:W-:Y:S01]  /*65e0*/  STS [R0+0x20400], R3 ;  /* 0x0204000300007388 */ /* 0x0009e20000000800 */
[----:B------:R-:W-:Y:S01]  /*65f0*/  F2FP.RELU.F16.F32.PACK_AB R6, R231, R234 ;  /* 0x000000eae706723e */ /* 0x000fe200000008ff */
[----:B---3--:R-:W-:Y:S01]  /*6600*/  @P1 FADD.FTZ R189, -R189, -RZ ;  /* 0x800000ffbdbd1221 */ /* 0x008fe20000010100 */
[----:B------:R-:W-:Y:S01]  /*6610*/  @P2 FADD.FTZ R185, -R185, -RZ ;  /* 0x800000ffb9b92221 */ /* 0x000fe20000010100 */
[----:B------:R-:W-:Y:S02]  /*6620*/  LOP3.LUT R9, R9, R209, R218, 0xf6, !PT ;  /* 0x000000d109097212 */ /* 0x000fe400078ef6da */
[----:B------:R-:W-:Y:S02]  /*6630*/  SEL R202, R24, 0xffffffe0, !P5 ;  /* 0xffffffe018ca7807 */ /* 0x000fe40006800000 */
[----:B------:R-:W-:Y:S02]  /*6640*/  LEA R200, R9, UR4, 0x1 ;  /* 0x0000000409c87c11 */ /* 0x000fe4000f8e08ff */
[----:B-1----:R-:W-:Y:S01]  /*6650*/  @P4 FADD.FTZ R186, -R186, -RZ ;  /* 0x800000ffbaba4221 */ /* 0x002fe20000010100 */
[----:B------:R-:W-:Y:S02]  /*6660*/  FSETP.GE.FTZ.AND P2, PT, R226, RZ, PT ;  /* 0x000000ffe200720b */ /* 0x000fe40003f56000 */
[----:B------:R-:W-:Y:S01]  /*6670*/  IMAD.IADD R201, R202, 0x1, R200 ;  /* 0x00000001cac97824 */ /* 0x000fe200078e02c8 */
[----:B------:R-:W-:Y:S01]  /*6680*/  FSETP.GE.FTZ.AND P4, PT, R196, RZ, PT ;  /* 0x000000ffc400720b */ /* 0x000fe20003f96000 */
[----:B------:R-:W-:Y:S01]  /*6690*/  IMAD.IADD R180, R200, 0x1, R216 ;  /* 0x00000001c8b47824 */ /* 0x000fe200078e02d8 */
[----:B--2---:R-:W-:Y:S01]  /*66a0*/  F2FP.RELU.F16.F32.PACK_AB R4, R196, R195 ;  /* 0x000000c3c404723e */ /* 0x004fe200000008ff */
[----:B----4-:R-:W-:Y:S05]  /*66b0*/  IMAD.IADD R3, R0, 0x1, R8 ;  /* 0x0000000100037824 */ /* 0x010fea00078e0208 */
[----:B------:R1:W-:Y:S04]  /*66c0*/  STS [R3+0x20000], R4 ;  /* 0x0200000403007388 */ /* 0x0003e80000000800 */
[----:B------:R2:W-:Y:S04]  /*66d0*/  STS [R3+0x20400], R5 ;  /* 0x0204000503007388 */ /* 0x0005e80000000800 */
[----:B------:R3:W-:Y:S04]  /*66e0*/  STS [R0+0x21000], R7 ;  /* 0x0210000700007388 */ /* 0x0007e80000000800 */
[----:B------:R4:W-:Y:S01]  /*66f0*/  STS [R0+0x21400], R6 ;  /* 0x0214000600007388 */ /* 0x0009e20000000800 */
[----:B-1----:R-:W-:Y:S02]  /*6700*/  F2FP.RELU.F16.F32.PACK_AB R4, R228, R230 ;  /* 0x000000e6e404723e */ /* 0x002fe400000008ff */
[----:B--2---:R-:W-:Y:S03]  /*6710*/  F2FP.RELU.F16.F32.PACK_AB R5, R184, R181 ;  /* 0x000000b5b805723e */ /* 0x004fe600000008ff */
[----:B------:R1:W-:Y:S01]  /*6720*/  STS [R3+0x21000], R4 ;  /* 0x0210000403007388 */ /* 0x0003e20000000800 */
[----:B---3--:R-:W-:Y:S02]  /*6730*/  F2FP.RELU.F16.F32.PACK_AB R7, R193, R194 ;  /* 0x000000c2c107723e */ /* 0x008fe400000008ff */
[----:B----4-:R-:W-:Y:S02]  /*6740*/  F2FP.RELU.F16.F32.PACK_AB R6, R198, R220 ;  /* 0x000000dcc606723e */ /* 0x010fe400000008ff */
[----:B------:R-:W-:Y:S01]  /*6750*/  F2FP.RELU.F16.F32.PACK_AB R0, R187, R192 ;  /* 0x000000c0bb00723e */ /* 0x000fe200000008ff */
[----:B-1----:R-:W-:Y:S01]  /*6760*/  IMAD.IADD R4, R8, 0x1, R2 ;  /* 0x0000000108047824 */ /* 0x002fe200078e0202 */
[----:B------:R-:W-:Y:S05]  /*6770*/  F2FP.RELU.F16.F32.PACK_AB R8, R227, R229 ;  /* 0x000000e5e308723e */ /* 0x000fea00000008ff */
[----:B------:R1:W-:Y:S04]  /*6780*/  STS [R3+0x21400], R8 ;  /* 0x0214000803007388 */ /* 0x0003e80000000800 */
[----:B------:R-:W-:Y:S04]  /*6790*/  STS [R2], R7 ;  /* 0x0000000702007388 */ /* 0x000fe80000000800 */
[----:B------:R2:W-:Y:S04]  /*67a0*/  STS [R2+0x400], R6 ;  /* 0x0004000602007388 */ /* 0x0005e80000000800 */
[----:B------:R3:W-:Y:S04]  /*67b0*/  STS [R4], R5 ;  /* 0x0000000504007388 */ /* 0x0007e80000000800 */
[----:B------:R4:W-:Y:S01]  /*67c0*/  STS [R4+0x400], R0 ;  /* 0x0004000004007388 */ /* 0x0009e20000000800 */
[----:B-1----:R-:W-:Y:S05]  /*67d0*/  F2FP.RELU.F16.F32.PACK_AB R3, R199, R222 ;  /* 0x000000dec703723e */ /* 0x002fea00000008ff */
[----:B------:R1:W-:Y:S01]  /*67e0*/  STS [R2+0x1000], R3 ;  /* 0x0010000302007388 */ /* 0x0003e20000000800 */
[----:B--2---:R-:W-:Y:S02]  /*67f0*/  F2FP.RELU.F16.F32.PACK_AB R6, R203, R221 ;  /* 0x000000ddcb06723e */ /* 0x004fe400000008ff */
[----:B---3--:R-:W-:Y:S03]  /*6800*/  F2FP.RELU.F16.F32.PACK_AB R5, R185, R197 ;  /* 0x000000c5b905723e */ /* 0x008fe600000008ff */
[----:B------:R2:W-:Y:S01]  /*6810*/  STS [R2+0x1400], R6 ;  /* 0x0014000602007388 */ /* 0x0005e20000000800 */
[----:B----4-:R-:W-:Y:S03]  /*6820*/  LOP3.LUT R0, R206, 0x8, RZ, 0xc0, !PT ;  /* 0x00000008ce007812 */ /* 0x010fe600078ec0ff */
[----:B------:R-:W-:Y:S01]  /*6830*/  STS [R4+0x1000], R5 ;  /* 0x0010000504007388 */ /* 0x000fe20000000800 */
[----:B------:R-:W-:Y:S04]  /*6840*/  LOP3.LUT R0, R212, R209, R0, 0xf6, !PT ;  /* 0x000000d1d4007212 */ /* 0x000fe800078ef600 */
[----:B------:R-:W-:Y:S05]  /*6850*/  LEA R188, R0, UR4, 0x1 ;  /* 0x0000000400bc7c11 */ /* 0x000fea000f8e08ff */
[----:B------:R-:W-:Y:S01]  /*6860*/  IMAD.IADD R190, R188, 0x1, R202 ;  /* 0x00000001bcbe7824 */ /* 0x000fe200078e02ca */
[----:B-1----:R-:W-:Y:S01]  /*6870*/  F2FP.RELU.F16.F32.PACK_AB R3, R186, R189 ;  /* 0x000000bdba03723e */ /* 0x002fe200000008ff */
[----:B------:R-:W-:Y:S04]  /*6880*/  IMAD.IADD R0, R188, 0x1, R216 ;  /* 0x00000001bc007824 */ /* 0x000fe800078e02d8 */
[----:B------:R1:W-:Y:S01]  /*6890*/  STS [R4+0x1400], R3 ;  /* 0x0014000304007388 */ /* 0x0003e20000000800 */
[C---:B------:R-:W-:Y:S02]  /*68a0*/  IMAD.IADD R0, R202.reuse, 0x1, R0 ;  /* 0x00000001ca007824 */ /* 0x040fe400078e0200 */
[----:B--2---:R-:W-:Y:S01]  /*68b0*/  IMAD.IADD R2, R202, 0x1, R180 ;  /* 0x00000001ca027824 */ /* 0x004fe200078e02b4 */
[----:B------:R-:W-:Y:S08]  /*68c0*/  LDSM.16.M88.4 R32, [R188+0x8000] ;  /* 0x00800000bc20783b */ /* 0x000ff00000000200 */
[----:B------:R-:W2:Y:S08]  /*68d0*/  LDSM.16.M88.4 R16, [R200+0x14000] ;  /* 0x01400000c810783b */ /* 0x000eb00000000200 */
[----:B------:R-:W3:Y:S01]  /*68e0*/  LDSM.16.M88.4 R28, [R188+0x9000] ;  /* 0x00900000bc1c783b */ /* 0x000ee20000000200 */
[----:B-1----:R-:W-:Y:S07]  /*68f0*/  IMAD.IADD R3, R188, 0x1, R219 ;  /* 0x00000001bc037824 */ /* 0x002fee00078e02db */
        /* <DEDUP_REMOVED lines=81> */
[----:B------:R-:W2:Y:S01]  /*6e10*/  LDG.E R180, desc[UR32][R182.64] ;  /* 0x00000020b6b47981 */ /* 0x000ea2000c1e1900 */
[C---:B------:R-:W-:Y:S03]  /*6e20*/  HMMA.16816.F32 R16, R172.reuse, R166, R16 ;  /* 0x000000a6ac10723c */ /* 0x040fe60000001810 */
[----:B------:R-:W3:Y:S04]  /*6e30*/  LDG.E R3, desc[UR32][R182.64+0xa0] ;  /* 0x0000a020b6037981 */ /* 0x000ee8000c1e1900 */
[----:B------:R-:W-:Y:S01]  /*6e40*/  LDSM.16.M88.4 R164, [R0+0xa000] ;  /* 0x00a0000000a4783b */ /* 0x000fe20000000200 */
[-C--:B------:R-:W-:Y:S08]  /*6e50*/  HMMA.16816.F32 R20, R172, R176.reuse, R20 ;  /* 0x000000b0ac14723c */ /* 0x080ff00000001814 */
[C---:B------:R-:W-:Y:S01]  /*6e60*/  HMMA.16816.F32 R24, R168.reuse, R176, R24 ;  /* 0x000000b0a818723c */ /* 0x040fe20000001818 */
[----:B------:R-:W4:Y:S04]  /*6e70*/  LDG.E R177, desc[UR32][R182.64+0x20] ;  /* 0x00002020b6b17981 */ /* 0x000f28000c1e1900 */
[----:B------:R-:W5:Y:S03]  /*6e80*/  LDG.E R176, desc[UR32][R182.64+0x80] ;  /* 0x00008020b6b07981 */ /* 0x000f66000c1e1900 */
[-C--:B------:R-:W-:Y:S01]  /*6e90*/  HMMA.16816.F32 R28, R168, R178.reuse, R28 ;  /* 0x000000b2a81c723c */ /* 0x080fe2000000181c */
[----:B------:R-:W1:Y:S07]  /*6ea0*/  LDSM.16.M88.4 R168, [R2+0x18000] ;  /* 0x0180000002a8783b */ /* 0x000e6e0000000200 */
[----:B------:R-:W-:Y:S01]  /*6eb0*/  HMMA.16816.F32 R32, R172, R178, R32 ;  /* 0x000000b2ac20723c */ /* 0x000fe20000001820 */
[----:B------:R1:W1:Y:S03]  /*6ec0*/  LDSM.16.M88.4 R172, [R0+0xb000] ;  /* 0x00b0000000ac783b */ /* 0x0002660000000200 */
[----:B------:R-:W-:Y:S01]  /*6ed0*/  IMAD.SHL.U32 R179, R214, 0x2, RZ ;  /* 0x00000002d6b37824 */ /* 0x000fe200078e00ff */
[----:B-1----:R-:W-:Y:S04]  /*6ee0*/  LOP3.LUT R0, R215, 0x1c0, RZ, 0xc0, !PT ;  /* 0x000001c0d7007812 */ /* 0x002fe800078ec0ff */
[----:B------:R-:W-:Y:S01]  /*6ef0*/  LOP3.LUT R0, R0, 0x38, R213, 0xf8, !PT ;  /* 0x0000003800007812 */ /* 0x000fe200078ef8d5 */
[-C--:B------:R-:W-:Y:S08]  /*6f00*/  HMMA.16816.F32 R4, R164, R168.reuse, R4 ;  /* 0x000000a8a404723c */ /* 0x080ff00000001804 */
[C---:B------:R-:W-:Y:S08]  /*6f10*/  HMMA.16816.F32 R8, R172.reuse, R168, R8 ;  /* 0x000000a8ac08723c */ /* 0x040ff00000001808 */
[-C--:B------:R-:W-:Y:S08]  /*6f20*/  HMMA.16816.F32 R12, R172, R170.reuse, R12 ;  /* 0x000000aaac0c723c */ /* 0x080ff0000000180c */
[C---:B------:R-:W-:Y:S01]  /*6f30*/  HMMA.16816.F32 R16, R164.reuse, R170, R16 ;  /* 0x000000aaa410723c */ /* 0x040fe20000001810 */
[----:B------:R1:W1:Y:S03]  /*6f40*/  LDSM.16.M88.4 R168, [R2+0x18800] ;  /* 0x0188000002a8783b */ /* 0x0002660000000200 */
[--C-:B-1----:R-:W-:Y:S04]  /*6f50*/  SHF.R.U32.HI R2, RZ, 0x4, R214.reuse ;  /* 0x00000004ff027819 */ /* 0x102fe800000116d6 */
[----:B------:R-:W-:Y:S04]  /*6f60*/  LOP3.LUT R191, R2, 0x8, RZ, 0xc0, !PT ;  /* 0x0000000802bf7812 */ /* 0x000fe800078ec0ff */
[----:B------:R-:W-:Y:S04]  /*6f70*/  LOP3.LUT R2, R191, 0x10, R214, 0xf8, !PT ;  /* 0x00000010bf027812 */ /* 0x000fe800078ef8d6 */
[----:B------:R-:W-:Y:S01]  /*6f80*/  LOP3.LUT R0, R2, R0, RZ, 0x3c, !PT ;  /* 0x0000000002007212 */ /* 0x000fe200078e3cff */
[-C--:B------:R-:W-:Y:S08]  /*6f90*/  HMMA.16816.F32 R20, R164, R168.reuse, R20 ;  /* 0x000000a8a414723c */ /* 0x080ff00000001814 */
[C---:B------:R-:W-:Y:S08]  /*6fa0*/  HMMA.16816.F32 R24, R172.reuse, R168, R24 ;  /* 0x000000a8ac18723c */ /* 0x040ff00000001818 */
[-C--:B------:R-:W-:Y:S08]  /*6fb0*/  HMMA.16816.F32 R28, R172, R170.reuse, R28 ;  /* 0x000000aaac1c723c */ /* 0x080ff0000000181c */
[----:B------:R-:W-:Y:S04]  /*6fc0*/  HMMA.16816.F32 R32, R164, R170, R32 ;  /* 0x000000aaa420723c */ /* 0x000fe80000001820 */
[----:B------:R-:W-:Y:S04]  /*6fd0*/  LOP3.LUT R164, R217, 0x7400, RZ, 0xc0, !PT ;  /* 0x00007400d9a47812 */ /* 0x000fe800078ec0ff */
[----:B------:R-:W-:Y:S04]  /*6fe0*/  LOP3.LUT R164, R164, 0x6, R179, 0xf8, !PT ;  /* 0x00000006a4a47812 */ /* 0x000fe800078ef8b3 */
[----:B------:R-:W-:Y:S01]  /*6ff0*/  LOP3.LUT R164, R164, R237, RZ, 0xfc, !PT ;  /* 0x000000eda4a47212 */ /* 0x000fe200078efcff */
[C---:B--2---:R-:W-:Y:S01]  /*7000*/  FADD.FTZ R5, -R180.reuse, R5 ;  /* 0x00000005b4057221 */ /* 0x044fe20000010100 */
[C---:B------:R-:W-:Y:S01]  /*7010*/  FADD.FTZ R16, -R180.reuse, R16 ;  /* 0x00000010b4107221 */ /* 0x040fe20000010100 */
[C---:B------:R-:W-:Y:S01]  /*7020*/  FADD.FTZ R4, -R180.reuse, R4 ;  /* 0x00000004b4047221 */ /* 0x040fe20000010100 */
[C---:B------:R-:W-:Y:S01]  /*7030*/  FADD.FTZ R17, -R180.reuse, R17 ;  /* 0x00000011b4117221 */ /* 0x040fe20000010100 */
[C---:B------:R-:W-:Y:S01]  /*7040*/  FADD.FTZ R20, -R180.reuse, R20 ;  /* 0x00000014b4147221 */ /* 0x040fe20000010100 */
[-C--:B------:R-:W-:Y:S01]  /*7050*/  FSEL R5, R5, R180.reuse, P1 ;  /* 0x000000b405057208 */ /* 0x080fe20000800000 */
[C---:B------:R-:W-:Y:S01]  /*7060*/  FADD.FTZ R21, -R180.reuse, R21 ;  /* 0x00000015b4157221 */ /* 0x040fe20000010100 */
[----:B------:R-:W-:Y:S01]  /*7070*/  FSETP.GE.FTZ.AND P1, PT, R195, RZ, PT ;  /* 0x000000ffc300720b */ /* 0x000fe20003f36000 */
[----:B------:R-:W-:Y:S01]  /*7080*/  FADD.FTZ R32, -R180, R32 ;  /* 0x00000020b4207221 */ /* 0x000fe20000010100 */
[-C--:B------:R-:W-:Y:S01]  /*7090*/  FSEL R4, R4, R180.reuse, P2 ;  /* 0x000000b404047208 */ /* 0x080fe20001000000 */
[C---:B---3--:R-:W-:Y:S01]  /*70a0*/  FADD.FTZ R11, -R3.reuse, R11 ;  /* 0x0000000b030b7221 */ /* 0x048fe20000010100 */
[----:B------:R-:W-:Y:S01]  /*70b0*/  FSEL R16, R16, R180, P1 ;  /* 0x000000b410107208 */ /* 0x000fe20000800000 */
[C---:B------:R-:W-:Y:S01]  /*70c0*/  FADD.FTZ R10, -R3.reuse, R10 ;  /* 0x0000000a030a7221 */ /* 0x040fe20000010100 */
[----:B------:R-:W-:Y:S01]  /*70d0*/  FSETP.GE.FTZ.AND P1, PT, R184, RZ, PT ;  /* 0x000000ffb800720b */ /* 0x000fe20003f36000 */
[----:B------:R-:W-:Y:S01]  /*70e0*/  FADD.FTZ R14, -R3, R14 ;  /* 0x0000000e030e7221 */ /* 0x000fe20000010100 */
[----:B------:R-:W-:Y:S01]  /*70f0*/  FSETP.GE.FTZ.AND P2, PT, R194, RZ, PT ;  /* 0x000000ffc200720b */ /* 0x000fe20003f56000 */
[----:B------:R-:W-:Y:S01]  /*7100*/  FMUL.FTZ R2, R195, R16 ;  /* 0x00000010c3027220 */ /* 0x000fe20000410000 */
[-C--:B------:R-:W-:Y:S01]  /*7110*/  FSEL R17, R17, R180.reuse, P4 ;  /* 0x000000b411117208 */ /* 0x080fe20002000000 */
[C---:B----4-:R-:W-:Y:S01]  /*7120*/  FADD.FTZ R7, -R177.reuse, R7 ;  /* 0x00000007b1077221 */ /* 0x050fe20000010100 */
[-C--:B------:R-:W-:Y:S01]  /*7130*/  FSEL R20, R20, R180.reuse, P2 ;  /* 0x000000b414147208 */ /* 0x080fe20001000000 */
[----:B------:R-:W-:Y:S01]  /*7140*/  FADD.FTZ R6, -R177, R6 ;  /* 0x00000006b1067221 */ /* 0x000fe20000010100 */
[----:B------:R-:W-:Y:S01]  /*7150*/  FSETP.GE.FTZ.AND P4, PT, R193, RZ, PT ;  /* 0x000000ffc100720b */ /* 0x000fe20003f96000 */
[----:B------:R-:W-:Y:S01]  /*7160*/  FMUL.FTZ R16, R196, R17 ;  /* 0x00000011c4107220 */ /* 0x000fe20000410000 */
[----:B------:R-:W-:Y:S01]  /*7170*/  FSETP.GE.FTZ.AND P2, PT, R181, RZ, PT ;  /* 0x000000ffb500720b */ /* 0x000fe20003f56000 */
[----:B------:R-:W-:Y:S01]  /*7180*/  FADD.FTZ R18, -R177, R18 ;  /* 0x00000012b1127221 */ /* 0x000fe20000010100 */
[-C--:B------:R-:W-:Y:S01]  /*7190*/  FSEL R17, R21, R180.reuse, P4 ;  /* 0x000000b415117208 */ /* 0x080fe20002000000 */
[----:B------:R-:W-:Y:S01]  /*71a0*/  FADD.FTZ R19, -R177, R19 ;  /* 0x00000013b1137221 */ /* 0x000fe20000010100 */
[----:B------:R-:W-:Y:S01]  /*71b0*/  FSEL R32, R32, R180, P2 ;  /* 0x000000b420207208 */ /* 0x000fe20001000000 */
[----:B------:R-:W-:Y:S01]  /*71c0*/  @P1 FADD.FTZ R180, -R180, R33 ;  /* 0x00000021b4b41221 */ /* 0x000fe20000010100 */
[----:B------:R-:W-:Y:S01]  /*71d0*/  FSETP.GE.FTZ.AND P1, PT, R235, RZ, PT ;  /* 0x000000ffeb00720b */ /* 0x000fe20003f36000 */
[C---:B------:R-:W-:Y:S01]  /*71e0*/  FADD.FTZ R22, -R177.reuse, R22 ;  /* 0x00000016b1167221 */ /* 0x040fe20000010100 */
[----:B------:R-:W-:Y:S01]  /*71f0*/  FSETP.GE.FTZ.AND P4, PT, R236, RZ, PT ;  /* 0x000000ffec00720b */ /* 0x000fe20003f96000 */
[C---:B------:R-:W-:Y:S01]  /*7200*/  FADD.FTZ R23, -R177.reuse, R23 ;  /* 0x00000017b1177221 */ /* 0x040fe20000010100 */
[----:B------:R-:W-:Y:S01]  /*7210*/  FSETP.GE.FTZ.AND P2, PT, R224, RZ, PT ;  /* 0x000000ffe000720b */ /* 0x000fe20003f56000 */
[----:B------:R-:W-:Y:S01]  /*7220*/  FADD.FTZ R34, -R177, R34 ;  /* 0x00000022b1227221 */ /* 0x000fe20000010100 */
[-C--:B------:R-:W-:Y:S01]  /*7230*/  FSEL R169, R7, R177.reuse, P1 ;  /* 0x000000b107a97208 */ /* 0x080fe20000800000 */
[C---:B-----5:R-:W-:Y:S01]  /*7240*/  FADD.FTZ R9, -R176.reuse, R9 ;  /* 0x00000009b0097221 */ /* 0x060fe20000010100 */
[----:B------:R-:W-:Y:S01]  /*7250*/  FSETP.GE.FTZ.AND P1, PT, R187, RZ, PT ;  /* 0x000000ffbb00720b */ /* 0x000fe20003f36000 */
[----:B------:R-:W-:Y:S01]  /*7260*/  FADD.FTZ R8, -R176, R8 ;  /* 0x00000008b0087221 */ /* 0x000fe20000010100 */
[-C--:B------:R-:W-:Y:S01]  /*7270*/  FSEL R170, R6, R177.reuse, P4 ;  /* 0x000000b106aa7208 */ /* 0x080fe20002000000 */
[----:B------:R-:W-:Y:S01]  /*7280*/  FADD.FTZ R12, -R176, R12 ;  /* 0x0000000cb00c7221 */ /* 0x000fe20000010100 */
[-C--:B------:R-:W-:Y:S01]  /*7290*/  FSEL R168, R18, R177.reuse, P2 ;  /* 0x000000b112a87208 */ /* 0x080fe20001000000 */
[C---:B------:R-:W-:Y:S01]  /*72a0*/  FADD.FTZ R13, -R176.reuse, R13 ;  /* 0x0000000db00d7221 */ /* 0x040fe20000010100 */
[----:B------:R-:W-:Y:S01]  /*72b0*/  FSETP.GE.FTZ.AND P4, PT, R223, RZ, PT ;  /* 0x000000ffdf00720b */ /* 0x000fe20003f96000 */
[----:B------:R-:W-:Y:S01]  /*72c0*/  FADD.FTZ R24, -R176, R24 ;  /* 0x00000018b0187221 */ /* 0x000fe20000010100 */
[----:B------:R-:W-:Y:S01]  /*72d0*/  FSETP.GE.FTZ.AND P2, PT, R220, RZ, PT ;  /* 0x000000ffdc00720b */ /* 0x000fe20003f56000 */
[C---:B------:R-:W-:Y:S01]  /*72e0*/  FADD.FTZ R25, -R176.reuse, R25 ;  /* 0x00000019b0197221 */ /* 0x040fe20000010100 */
[-C--:B------:R-:W-:Y:S01]  /*72f0*/  FSEL R167, R19, R177.reuse, P4 ;  /* 0x000000b113a77208 */ /* 0x080fe20002000000 */
[----:B------:R-:W-:Y:S01]  /*7300*/  FADD.FTZ R28, -R176, R28 ;  /* 0x0000001cb01c7221 */ /* 0x000fe20000010100 */
[-C--:B------:R-:W-:Y:S01]  /*7310*/  FSEL R166, R22, R177.reuse, P2 ;  /* 0x000000b116a67208 */ /* 0x080fe20001000000 */
[C---:B------:R-:W-:Y:S01]  /*7320*/  FADD.FTZ R15, -R3.reuse, R15 ;  /* 0x0000000f030f7221 */ /* 0x040fe20000010100 */
[----:B------:R-:W-:Y:S01]  /*7330*/  FSETP.GE.FTZ.AND P4, PT, R198, RZ, PT ;  /* 0x000000ffc600720b */ /* 0x000fe20003f96000 */
[----:B------:R-:W-:Y:S01]  /*7340*/  FADD.FTZ R26, -R3, R26 ;  /* 0x0000001a031a7221 */ /* 0x000fe20000010100 */
[----:B------:R-:W-:Y:S01]  /*7350*/  FSETP.GE.FTZ.AND P2, PT, R192, RZ, PT ;  /* 0x000000ffc000720b */ /* 0x000fe20003f56000 */
[----:B------:R-:W-:Y:S01]  /*7360*/  FMUL.FTZ R20, R194, R20 ;  /* 0x00000014c2147220 */ /* 0x000fe20000410000 */
[----:B------:R-:W-:Y:S01]  /*7370*/  FSEL R18, R23, R177, P4 ;  /* 0x000000b117127208 */ /* 0x000fe20002000000 */
[----:B------:R-:W-:Y:S01]  /*7380*/  FMUL.FTZ R17, R193, R17 ;  /* 0x00000011c1117220 */ /* 0x000fe20000410000 */
[----:B------:R-:W-:Y:S01]  /*7390*/  FSEL R165, R34, R177, P2 ;  /* 0x000000b122a57208 */ /* 0x000fe20001000000 */
[----:B------:R-:W-:Y:S01]  /*73a0*/  @P1 FADD.FTZ R177, -R177, R35 ;  /* 0x00000023b1b11221 */ /* 0x000fe20000010100 */
[----:B------:R-:W-:Y:S01]  /*73b0*/  FSETP.GE.FTZ.AND P1, PT, R232, RZ, PT ;  /* 0x000000ffe800720b */ /* 0x000fe20003f36000 */
[----:B------:R-:W-:Y:S01]  /*73c0*/  FMUL.FTZ R4, R226, R4 ;  /* 0x00000004e2047220 */ /* 0x000fe20000410000 */
[----:B------:R-:W-:Y:S01]  /*73d0*/  FSETP.GE.FTZ.AND P4, PT, R233, RZ, PT ;  /* 0x000000ffe900720b */ /* 0x000fe20003f96000 */
[----:B------:R-:W-:Y:S01]  /*73e0*/  FMUL.FTZ R5, R225, R5 ;  /* 0x00000005e1057220 */ /* 0x000fe20000410000 */
[----:B------:R-:W-:Y:S01]  /*73f0*/  FSETP.GE.FTZ.AND P2, PT, R230, RZ, PT ;  /* 0x000000ffe600720b */ /* 0x000fe20003f56000 */
[----:B------:R-:W-:Y:S01]  /*7400*/  FADD.FTZ R27, -R3, R27 ;  /* 0x0000001b031b7221 */ /* 0x000fe20000010100 */
[-C--:B------:R-:W-:Y:S01]  /*7410*/  FSEL R34, R9, R176.reuse, P1 ;  /* 0x000000b009227208 */ /* 0x080fe20000800000 */
[----:B------:R-:W-:Y:S01]  /*7420*/  FADD.FTZ R30, -R3, R30 ;  /* 0x0000001e031e7221 */ /* 0x000fe20000010100 */
[----:B------:R-:W-:Y:S02]  /*7430*/  FSETP.GE.FTZ.AND P1, PT, R185, RZ, PT ;  /* 0x000000ffb900720b */ /* 0x000fe40003f36000 */
[-C--:B------:R-:W-:Y:S02]  /*7440*/  FSEL R35, R8, R176.reuse, P4 ;  /* 0x000000b008237208 */ /* 0x080fe40002000000 */
[----:B------:R-:W-:Y:S01]  /*7450*/  FSEL R33, R12, R176, P2 ;  /* 0x000000b00c217208 */ /* 0x000fe20001000000 */
[----:B------:R-:W-:Y:S01]  /*7460*/  FMUL.FTZ R12, R181, R32 ;  /* 0x00000020b50c7220 */ /* 0x000fe20000410000 */
[----:B------:R-:W-:Y:S02]  /*7470*/  FSETP.GE.FTZ.AND P4, PT, R228, RZ, PT ;  /* 0x000000ffe400720b */ /* 0x000fe40003f96000 */
[----:B------:R-:W-:Y:S02]  /*7480*/  FSETP.GE.FTZ.AND P2, PT, R222, RZ, PT ;  /* 0x000000ffde00720b */ /* 0x000fe40003f56000 */
[-C--:B------:R-:W-:Y:S02]  /*7490*/  FSEL R13, R13, R176.reuse, P4 ;  /* 0x000000b00d0d7208 */ /* 0x080fe40002000000 */
[-C--:B------:R-:W-:Y:S02]  /*74a0*/  FSEL R24, R24, R176.reuse, P2 ;  /* 0x000000b018187208 */ /* 0x080fe40001000000 */
[----:B------:R-:W-:Y:S02]  /*74b0*/  FSETP.GE.FTZ.AND P4, PT, R199, RZ, PT ;  /* 0x000000ffc700720b */ /* 0x000fe40003f96000 */
[----:B------:R-:W-:Y:S02]  /*74c0*/  FSETP.GE.FTZ.AND P2, PT, R197, RZ, PT ;  /* 0x000000ffc500720b */ /* 0x000fe40003f56000 */
[-C--:B------:R-:W-:Y:S02]  /*74d0*/  FSEL R25, R25, R176.reuse, P4 ;  /* 0x000000b019197208 */ /* 0x080fe40002000000 */
[----:B------:R-:W-:Y:S01]  /*74e0*/  FSEL R28, R28, R176, P2 ;  /* 0x000000b01c1c7208 */ /* 0x000fe20001000000 */
[----:B------:R-:W-:Y:S01]  /*74f0*/  @P1 FADD.FTZ R176, -R176, R29 ;  /* 0x0000001db0b01221 */ /* 0x000fe20000010100 */
[----:B------:R-:W-:Y:S02]  /*7500*/  FSETP.GE.FTZ.AND P1, PT, R231, RZ, PT ;  /* 0x000000ffe700720b */ /* 0x000fe40003f36000 */
[----:B------:R-:W-:Y:S02]  /*7510*/  FSETP.GE.FTZ.AND P4, PT, R234, RZ, PT ;  /* 0x000000ffea00720b */ /* 0x000fe40003f96000 */
[----:B------:R-:W-:Y:S02]  /*7520*/  FSETP.GE.FTZ.AND P2, PT, R229, RZ, PT ;  /* 0x000000ffe500720b */ /* 0x000fe40003f56000 */
[-C--:B------:R-:W-:Y:S02]  /*7530*/  FSEL R22, R11, R3.reuse, P1 ;  /* 0x000000030b167208 */ /* 0x080fe40000800000 */
[----:B------:R-:W-:Y:S02]  /*7540*/  FSETP.GE.FTZ.AND P1, PT, R186, RZ, PT ;  /* 0x000000ffba00720b */ /* 0x000fe40003f36000 */
[-C--:B------:R-:W-:Y:S02]  /*7550*/  FSEL R23, R10, R3.reuse, P4 ;  /* 0x000000030a177208 */ /* 0x080fe40002000000 */
[-C--:B------:R-:W-:Y:S02]  /*7560*/  FSEL R21, R14, R3.reuse, P2 ;  /* 0x000000030e157208 */ /* 0x080fe40001000000 */
[----:B------:R-:W-:Y:S02]  /*7570*/  FSETP.GE.FTZ.AND P4, PT, R227, RZ, PT ;  /* 0x000000ffe300720b */ /* 0x000fe40003f96000 */
[----:B------:R-:W-:Y:S02]  /*7580*/  FSETP.GE.FTZ.AND P2, PT, R221, RZ, PT ;  /* 0x000000ffdd00720b */ /* 0x000fe40003f56000 */
[-C--:B------:R-:W-:Y:S01]  /*7590*/  FSEL R19, R15, R3.reuse, P4 ;  /* 0x000000030f137208 */ /* 0x080fe20002000000 */
[----:B------:R-:W-:Y:S01]  /*75a0*/  FMUL.FTZ R15, R184, R180 ;  /* 0x000000b4b80f7220 */ /* 0x000fe20000410000 */
[-C--:B------:R-:W-:Y:S02]  /*75b0*/  FSEL R26, R26, R3.reuse, P2 ;  /* 0x000000031a1a7208 */ /* 0x080fe40001000000 */
[----:B------:R-:W-:Y:S02]  /*75c0*/  FSETP.GE.FTZ.AND P4, PT, R203, RZ, PT ;  /* 0x000000ffcb00720b */ /* 0x000fe40003f96000 */
[----:B------:R-:W-:Y:S02]  /*75d0*/  FSETP.GE.FTZ.AND P2, PT, R189, RZ, PT ;  /* 0x000000ffbd00720b */ /* 0x000fe40003f56000 */
[----:B------:R-:W-:Y:S02]  /*75e0*/  F2FP.F16.F32.PACK_AB R17, R17, R20 ;  /* 0x000000141111723e */ /* 0x000fe400000000ff */
[----:B------:R-:W-:Y:S02]  /*75f0*/  F2FP.F16.F32.PACK_AB R5, R5, R4 ;  /* 0x000000040505723e */ /* 0x000fe400000000ff */
[-C--:B------:R-:W-:Y:S02]  /*7600*/  FSEL R27, R27, R3.reuse, P4 ;  /* 0x000000031b1b7208 */ /* 0x080fe40002000000 */
[----:B------:R-:W-:Y:S01]  /*7610*/  FSEL R20, R30, R3, P2 ;  /* 0x000000031e147208 */ /* 0x000fe20001000000 */
[----:B------:R-:W-:Y:S01]  /*7620*/  @P1 FADD.FTZ R3, -R3, R31 ;  /* 0x0000001f03031221 */ /* 0x000fe20000010100 */
[----:B------:R-:W-:Y:S02]  /*7630*/  F2FP.F16.F32.PACK_AB R16, R16, R2 ;  /* 0x000000021010723e */ /* 0x000fe400000000ff */
[----:B------:R-:W-:Y:S01]  /*7640*/  LEA R4, R164, UR4, 0x1 ;  /* 0x00000004a4047c11 */ /* 0x000fe2000f8e08ff */
[----:B------:R-:W-:Y:S06]  /*7650*/  BRA.U !UP0, `(.L_x_1113) ;  /* 0x0000000108d87547 */ /* 0x000fec000b800000 */
[----:B------:R-:W1:Y:S01]  /*7660*/  LDC R9, c[0x0][0x3b0] ;  /* 0x0000ec00ff097b82 */ /* 0x000e620000000800 */
[----:B------:R-:W-:Y:S01]  /*7670*/  IADD3 R6, P1, PT, RZ, -UR30, RZ ;  /* 0x8000001eff067c10 */ /* 0x000fe2000ff3e0ff */
[----:B------:R-:W-:Y:S04]  /*7680*/  ULOP3.LUT UR10, UR37, 0x1, URZ, 0xc0, !UPT ;  /* 0x00000001250a7892 */ /* 0x000fe8000f8ec0ff */
[----:B------:R-:W-:Y:S04]  /*7690*/  UISETP.NE.U32.AND UP1, UPT, UR10, 0x1, UPT ;  /* 0x000000010a00788c */ /* 0x000fe8000bf25070 */
[----:B------:R-:W-:Y:S06]  /*76a0*/  USEL UR10, UR27, 0x4000, !UP1 ;  /* 0x000040001b0a7887 */ /* 0x000fec000c800000 */
[----:B------:R-:W-:Y:S02]  /*76b0*/  VIADD R242, R242, UR10 ;  /* 0x0000000af2f27c36 */ /* 0x000fe40008000000 */
[----:B------:R-:W-:Y:S02]  /*76c0*/  VIADD R238, R238, UR10 ;  /* 0x0000000aeeee7c36 */ /* 0x000fe40008000000 */
[----:B------:R-:W-:Y:S02]  /*76d0*/  VIADD R205, R205, UR10 ;  /* 0x0000000acdcd7c36 */ /* 0x000fe40008000000 */
[----:B-1----:R-:W-:Y:S04]  /*76e0*/  IMAD.SHL.U32 R2, R9, 0x40, RZ ;  /* 0x0000004009027824 */ /* 0x002fe800078e00ff */
[----:B------:R-:W-:Y:S05]  /*76f0*/  IMAD.X R2, RZ, RZ, ~R2, P1 ;  /* 0x000000ffff027224 */ /* 0x000fea00008e0e02 */
[----:B------:R-:W-:Y:S04]  /*7700*/  SHF.R.S64 R6, R6, 0x1f, R2 ;  /* 0x0000001f06067819 */ /* 0x000fe80000001002 */
[----:B------:R-:W-:Y:S02]  /*7710*/  IADD3 R244, P1, PT, R6, R244, RZ ;  /* 0x000000f406f47210 */ /* 0x000fe40007f3e0ff */
[----:B------:R-:W-:Y:S02]  /*7720*/  LOP3.LUT R6, R213, 0x38, RZ, 0xc0, !PT ;  /* 0x00000038d5067812 */ /* 0x000fe400078ec0ff */
[----:B------:R-:W-:Y:S02]  /*7730*/  LEA.HI.X.SX32 R243, R2, R243, 0x1, P1 ;  /* 0x000000f302f37211 */ /* 0x000fe400008f0eff */
[C---:B------:R-:W-:Y:S01]  /*7740*/  ISETP.GE.AND P4, PT, R6.reuse, UR8, PT ;  /* 0x0000000806007c0c */ /* 0x040fe2000bf86270 */
[----:B------:R-:W1:Y:S01]  /*7750*/  LDC R2, c[0x0][0x3b4] ;  /* 0x0000ed00ff027b82 */ /* 0x000e620000000800 */
[----:B------:R-:W-:Y:S04]  /*7760*/  LOP3.LUT R6, R6, 0x40, RZ, 0xfc, !PT ;  /* 0x0000004006067812 */ /* 0x000fe800078efcff */
[----:B------:R-:W-:Y:S07]  /*7770*/  ISETP.GE.AND P2, PT, R6, UR8, PT ;  /* 0x0000000806007c0c */ /* 0x000fee000bf46270 */
        /* <DEDUP_REMOVED lines=17> */
[C---:B------:R-:W-:Y:S02]  /*7890*/  LEA.HI.X R7, R9.reuse, RZ, RZ, 0x6, P1 ;  /* 0x000000ff09077211 */ /* 0x040fe400008f34ff */
[C---:B------:R-:W-:Y:S04]  /*78a0*/  @!P2 LEA R8, P1, R9.reuse, R244, 0x6 ;  /* 0x000000f40908a211 */ /* 0x040fe800078230ff */
[----:B-1----:R-:W-:Y:S01]  /*78b0*/  @!P2 LEA.HI.X R9, R9, R243, R2, 0x6, P1 ;  /* 0x000000f30909a211 */ /* 0x002fe200008f3402 */
[----:B------:R-:W-:Y:S01]  /*78c0*/  IMAD.SHL.U32 R2, R2, 0x40, RZ ;  /* 0x0000004002027824 */ /* 0x000fe200078e00ff */
[----:B------:R-:W-:Y:S04]  /*78d0*/  @!P4 IADD3 R6, P1, PT, R244, R6, RZ ;  /* 0x00000006f406c210 */ /* 0x000fe80007f3e0ff */
[----:B------:R-:W-:Y:S05]  /*78e0*/  @!P4 IADD3.X R7, PT, PT, R243, R7, R2, P1, !PT ;  /* 0x00000007f307c210 */ /* 0x000fea0000ffe402 */
        /* <DEDUP_REMOVED lines=13> */
.L_x_1113:
[----:B------:R1:W-:Y:S01]  /*79c0*/  STS [R4+0x1c000], R5 ;  /* 0x01c0000504007388 */ /* 0x0003e20000000800 */
[----:B------:R-:W-:Y:S01]  /*79d0*/  ISETP.NE.AND P1, PT, R218, RZ, PT ;  /* 0x000000ffda00720c */ /* 0x000fe20003f25270 */
[----:B---3--:R-:W-:Y:S01]  /*79e0*/  FMUL.FTZ R8, R236, R170 ;  /* 0x000000aaec087220 */ /* 0x008fe20000410000 */
[----:B------:R-:W-:Y:S01]  /*79f0*/  FMUL.FTZ R7, R235, R169 ;  /* 0x000000a9eb077220 */ /* 0x000fe20000410000 */
[----:B------:R-:W-:Y:S02]  /*7a00*/  IMAD.MOV.U32 R11, RZ, RZ, 0x10 ;  /* 0x00000010ff0b7424 */ /* 0x000fe400078e00ff */
[----:B------:R-:W-:Y:S01]  /*7a10*/  FMUL.FTZ R9, R224, R168 ;  /* 0x000000a8e0097220 */ /* 0x000fe20000410000 */
[----:B------:R-:W-:Y:S01]  /*7a20*/  FMUL.FTZ R6, R223, R167 ;  /* 0x000000a7df067220 */ /* 0x000fe20000410000 */
[----:B------:R-:W-:Y:S01]  /*7a30*/  FMUL.FTZ R10, R220, R166 ;  /* 0x000000a6dc0a7220 */ /* 0x000fe20000410000 */
[----:B------:R-:W-:Y:S01]  /*7a40*/  F2FP.F16.F32.PACK_AB R7, R7, R8 ;  /* 0x000000080707723e */ /* 0x000fe200000000ff */
[----:B------:R-:W-:Y:S01]  /*7a50*/  FMUL.FTZ R14, R198, R18 ;  /* 0x00000012c60e7220 */ /* 0x000fe20000410000 */
[----:B------:R-:W-:Y:S01]  /*7a60*/  SEL R29, R11, 0xfffffff0, !P3 ;  /* 0xfffffff00b1d7807 */ /* 0x000fe20005800000 */
[----:B------:R-:W-:Y:S01]  /*7a70*/  FMUL.FTZ R11, R222, R24 ;  /* 0x00000018de0b7220 */ /* 0x000fe20000410000 */
[----:B------:R-:W-:Y:S01]  /*7a80*/  F2FP.F16.F32.PACK_AB R6, R6, R9 ;  /* 0x000000090606723e */ /* 0x000fe200000000ff */
[----:B------:R2:W-:Y:S01]  /*7a90*/  STS [R4+0x1c400], R7 ;  /* 0x01c4000704007388 */ /* 0x0005e20000000800 */
[----:B------:R-:W-:Y:S01]  /*7aa0*/  F2FP.F16.F32.PACK_AB R15, R15, R12 ;  /* 0x0000000c0f0f723e */ /* 0x000fe200000000ff */
[----:B------:R-:W-:Y:S01]  /*7ab0*/  FMUL.FTZ R12, R199, R25 ;  /* 0x00000019c70c7220 */ /* 0x000fe20000410000 */
[----:B------:R-:W-:Y:S01]  /*7ac0*/  F2FP.F16.F32.PACK_AB R14, R14, R10 ;  /* 0x0000000a0e0e723e */ /* 0x000fe200000000ff */
[----:B------:R-:W-:Y:S01]  /*7ad0*/  FMUL.FTZ R10, R230, R33 ;  /* 0x00000021e60a7220 */ /* 0x000fe20000410000 */
[----:B------:R-:W-:Y:S01]  /*7ae0*/  FMUL.FTZ R8, R228, R13 ;  /* 0x0000000de4087220 */ /* 0x000fe20000410000 */
[----:B------:R-:W-:Y:S01]  /*7af0*/  FMUL.FTZ R18, R192, R165 ;  /* 0x000000a5c0127220 */ /* 0x000fe20000410000 */
[----:B------:R-:W-:Y:S01]  /*7b00*/  F2FP.F16.F32.PACK_AB R12, R12, R11 ;  /* 0x0000000b0c0c723e */ /* 0x000fe200000000ff */
[----:B------:R-:W-:Y:S01]  /*7b10*/  FMUL.FTZ R11, R229, R21 ;  /* 0x00000015e50b7220 */ /* 0x000fe20000410000 */
[----:B------:R-:W-:Y:S01]  /*7b20*/  FMUL.FTZ R9, R187, R177 ;  /* 0x000000b1bb097220 */ /* 0x000fe20000410000 */
[----:B------:R-:W-:Y:S01]  /*7b30*/  F2FP.F16.F32.PACK_AB R8, R8, R10 ;  /* 0x0000000a0808723e */ /* 0x000fe200000000ff */
[----:B------:R-:W-:Y:S01]  /*7b40*/  FMUL.FTZ R10, R227, R19 ;  /* 0x00000013e30a7220 */ /* 0x000fe20000410000 */
[----:B-1----:R-:W-:Y:S01]  /*7b50*/  LEA R5, R164, UR34, 0x1 ;  /* 0x00000022a4057c11 */ /* 0x002fe2000f8e08ff */
[----:B------:R-:W-:Y:S01]  /*7b60*/  FMUL.FTZ R13, R185, R176 ;  /* 0x000000b0b90d7220 */ /* 0x000fe20000410000 */
[----:B------:R-:W-:Y:S01]  /*7b70*/  F2FP.F16.F32.PACK_AB R9, R9, R18 ;  /* 0x000000120909723e */ /* 0x000fe200000000ff */
[----:B------:R-:W-:Y:S01]  /*7b80*/  FMUL.FTZ R18, R221, R26 ;  /* 0x0000001add127220 */ /* 0x000fe20000410000 */
[C---:B------:R-:W-:Y:S01]  /*7b90*/  IADD3 R2, PT, PT, R5.reuse, 0x20, RZ ;  /* 0x0000002005027810 */ /* 0x040fe20007ffe0ff */
[C---:B------:R-:W-:Y:S01]  /*7ba0*/  @P1 VIADD R2, R5.reuse, 0xffffffe0 ;  /* 0xffffffe005021836 */ /* 0x040fe20000000000 */
[----:B------:R-:W-:Y:S01]  /*7bb0*/  IADD3 R5, PT, PT, R5, R29, RZ ;  /* 0x0000001d05057210 */ /* 0x000fe20007ffe0ff */
[----:B------:R-:W-:Y:S01]  /*7bc0*/  FMUL.FTZ R20, R189, R20 ;  /* 0x00000014bd147220 */ /* 0x000fe20000410000 */
[----:B------:R-:W-:Y:S01]  /*7bd0*/  FMUL.FTZ R19, R186, R3 ;  /* 0x00000003ba137220 */ /* 0x000fe20000410000 */
[----:B------:R-:W-:Y:S02]  /*7be0*/  LOP3.LUT R3, R218, 0x30, R206, 0xf8, !PT ;  /* 0x00000030da037812 */ /* 0x000fe400078ef8ce */
[----:B------:R1:W-:Y:S01]  /*7bf0*/  STS [R5+-0x3c00], R6 ;  /* 0xffc4000605007388 */ /* 0x0003e20000000800 */
[--C-:B------:R-:W-:Y:S01]  /*7c00*/  LOP3.LUT R180, R0, 0x200, R215.reuse, 0xf8, !PT ;  /* 0x0000020000b47812 */ /* 0x100fe200078ef8d7 */
[----:B--2---:R-:W-:Y:S01]  /*7c10*/  FMUL.FTZ R7, R233, R35 ;  /* 0x00000023e9077220 */ /* 0x004fe20000410000 */
[----:B------:R-:W-:Y:S02]  /*7c20*/  LOP3.LUT R3, R3, 0x1c0, R215, 0xf8, !PT ;  /* 0x000001c003037812 */ /* 0x000fe400078ef8d7 */
[----:B------:R2:W-:Y:S01]  /*7c30*/  STS [R5+-0x4000], R16 ;  /* 0xffc0001005007388 */ /* 0x0005e20000000800 */
[----:B------:R-:W-:Y:S02]  /*7c40*/  LEA R180, R180, UR4, 0x1 ;  /* 0x00000004b4b47c11 */ /* 0x000fe4000f8e08ff */
[----:B------:R-:W-:Y:S02]  /*7c50*/  LOP3.LUT R3, R3, 0x38, R213, 0x78, !PT ;  /* 0x0000003803037812 */ /* 0x000fe400078e78d5 */
[----:B------:R-:W-:Y:S01]  /*7c60*/  LOP3.LUT R226, R214, 0x10, RZ, 0xc0, !PT ;  /* 0x00000010d6e27812 */ /* 0x000fe200078ec0ff */
[----:B------:R-:W-:Y:S01]  /*7c70*/  VIADD R0, R180, 0x8040 ;  /* 0x00008040b4007836 */ /* 0x000fe20000000000 */
[----:B------:R-:W-:Y:S04]  /*7c80*/  LOP3.LUT R3, R3, 0x200, R217, 0xf8, !PT ;  /* 0x0000020003037812 */ /* 0x000fe800078ef8d9 */
[----:B------:R-:W-:Y:S01]  /*7c90*/  LEA R3, R3, UR4, 0x1 ;  /* 0x0000000403037c11 */ /* 0x000fe2000f8e08ff */
[----:B-1----:R-:W-:Y:S01]  /*7ca0*/  FMUL.FTZ R6, R232, R34 ;  /* 0x00000022e8067220 */ /* 0x002fe20000410000 */
[----:B--2---:R-:W-:Y:S04]  /*7cb0*/  FMUL.FTZ R16, R197, R28 ;  /* 0x0000001cc5107220 */ /* 0x004fe80000410000 */
[----:B------:R-:W-:Y:S01]  /*7cc0*/  F2FP.F16.F32.PACK_AB R6, R6, R7 ;  /* 0x000000070606723e */ /* 0x000fe200000000ff */
[----:B------:R-:W-:Y:S01]  /*7cd0*/  FMUL.FTZ R7, R234, R23 ;  /* 0x00000017ea077220 */ /* 0x000fe20000410000 */
[----:B------:R-:W-:Y:S03]  /*7ce0*/  F2FP.F16.F32.PACK_AB R13, R13, R16 ;  /* 0x000000100d0d723e */ /* 0x000fe600000000ff */
[----:B------:R1:W-:Y:S01]  /*7cf0*/  STS [R4+0x1d000], R6 ;  /* 0x01d0000604007388 */ /* 0x0003e20000000800 */
[----:B------:R-:W-:Y:S01]  /*7d00*/  FMUL.FTZ R16, R203, R27 ;  /* 0x0000001bcb107220 */ /* 0x000fe20000410000 */
[----:B------:R-:W-:Y:S02]  /*7d10*/  IMAD R203, R247, UR9, RZ ;  /* 0x00000009f7cb7c24 */ /* 0x000fe4000f8e02ff */
[----:B-1----:R-:W-:Y:S05]  /*7d20*/  FMUL.FTZ R6, R231, R22 ;  /* 0x00000016e7067220 */ /* 0x002fea0000410000 */
[----:B------:R-:W-:Y:S02]  /*7d30*/  F2FP.F16.F32.PACK_AB R6, R6, R7 ;  /* 0x000000070606723e */ /* 0x000fe400000000ff */
[----:B------:R-:W-:Y:S02]  /*7d40*/  F2FP.F16.F32.PACK_AB R7, R10, R11 ;  /* 0x0000000b0a07723e */ /* 0x000fe400000000ff */
[----:B------:R-:W-:Y:S01]  /*7d50*/  F2FP.F16.F32.PACK_AB R10, R16, R18 ;  /* 0x00000012100a723e */ /* 0x000fe200000000ff */
[----:B------:R1:W-:Y:S01]  /*7d60*/  STS [R4+0x1d400], R6 ;  /* 0x01d4000604007388 */ /* 0x0003e20000000800 */
[----:B------:R-:W-:Y:S04]  /*7d70*/  F2FP.F16.F32.PACK_AB R11, R19, R20 ;  /* 0x00000014130b723e */ /* 0x000fe800000000ff */
[----:B------:R-:W-:Y:S05]  /*7d80*/  STS [R5+-0x3000], R8 ;  /* 0xffd0000805007388 */ /* 0x000fea0000000800 */
[----:B------:R-:W-:Y:S05]  /*7d90*/  STS [R5+-0x2c00], R7 ;  /* 0xffd4000705007388 */ /* 0x000fea0000000800 */
[----:B------:R-:W-:Y:S05]  /*7da0*/  STS [R2+-0x4000], R17 ;  /* 0xffc0001102007388 */ /* 0x000fea0000000800 */
[----:B------:R-:W-:Y:S01]  /*7db0*/  STS [R2+-0x3c00], R14 ;  /* 0xffc4000e02007388 */ /* 0x000fe20000000800 */
[----:B-1----:R-:W-:Y:S05]  /*7dc0*/  IMAD.IADD R4, R29, 0x1, R2 ;  /* 0x000000011d047824 */ /* 0x002fea00078e0202 */
        /* <DEDUP_REMOVED lines=14> */
[----:B------:R-:W5:Y:S05]  /*7eb0*/  LDSM.16.MT88.4 R24, [R0+0x2000] ;  /* 0x002000000018783b */ /* 0x000f6a0000004200 */
[----:B------:R-:W-:Y:S05]  /*7ec0*/  LDSM.16.MT88.4 R28, [R3+0x20800] ;  /* 0x02080000031c783b */ /* 0x000fea0000004200 */
[----:B------:R-:W5:Y:S05]  /*7ed0*/  LDSM.16.MT88.4 R32, [R180+0x8800] ;  /* 0x00880000b420783b */ /* 0x000f6a0000004200 */
[----:B------:R-:W5:Y:S01]  /*7ee0*/  LDSM.16.MT88.4 R164, [R3+0x22800] ;  /* 0x0228000003a4783b */ /* 0x000f620000004200 */
        /* <DEDUP_REMOVED lines=18> */
[-C--:B-----5:R-:W-:Y:S08]  /*8010*/  HMMA.16816.F32 R84, R4, R24.reuse, R84 ;  /* 0x000000180454723c */ /* 0x0a0ff00000001854 */
        /* <DEDUP_REMOVED lines=10> */
[----:B------:R-:W5:Y:S07]  /*80c0*/  LDSM.16.MT88.4 R32, [R0+0x3000] ;  /* 0x003000000020783b */ /* 0x000f6e0000004200 */
        /* <DEDUP_REMOVED lines=21> */
[----:B----4-:R-:W-:Y:S05]  /*8220*/  IMAD.U32 R0, R203, -0x40, RZ ;  /* 0xffffffc0cb007824 */ /* 0x010fea00078e00ff */
[C---:B------:R-:W-:Y:S04]  /*8230*/  HMMA.16816.F32 R48, R4.reuse, R14, R48 ;  /* 0x0000000e0430723c */ /* 0x040fe80000001830 */
[C---:B------:R-:W-:Y:S04]  /*8240*/  LEA R2, P1, R0.reuse, R240, 0x2 ;  /* 0x000000f000027211 */ /* 0x040fe800078210ff */
[-C--:B------:R-:W-:Y:S03]  /*8250*/  HMMA.16816.F32 R52, R4, R20.reuse, R52 ;  /* 0x000000140434723c */ /* 0x080fe60000001834 */
[----:B------:R-:W-:Y:S02]  /*8260*/  LEA.HI.X.SX32 R0, R0, R241, 0x2, P1 ;  /* 0x000000f100007211 */ /* 0x000fe400008f16ff */
[----:B------:R-:W-:Y:S03]  /*8270*/  MOV R240, R2 ;  /* 0x0000000200f07202 */ /* 0x000fe60000000f00 */
        /* <DEDUP_REMOVED lines=8> */
[-C--:B-----5:R-:W-:Y:S08]  /*8300*/  HMMA.16816.F32 R84, R4, R32.reuse, R84 ;  /* 0x000000200454723c */ /* 0x0a0ff00000001854 */
        /* <DEDUP_REMOVED lines=23> */
[----:B------:R-:W-:Y:S03]  /*8480*/  LOP3.LUT R5, R213, 0x38, RZ, 0xc0, !PT ;  /* 0x00000038d5057812 */ /* 0x000fe600078ec0ff */
[----:B------:R-:W-:Y:S01]  /*8490*/  IMAD.X R0, RZ, RZ, ~UR13, P1 ;  /* 0x8000000dff007e24 */ /* 0x000fe200088e06ff */
[C---:B------:R-:W-:Y:S04]  /*84a0*/  ISETP.GE.AND P4, PT, R5.reuse, UR8, PT ;  /* 0x0000000805007c0c */ /* 0x040fe8000bf86270 */
[----:B------:R-:W-:Y:S02]  /*84b0*/  SHF.R.S64 R4, R2, 0x1f, R0 ;  /* 0x0000001f02047819 */ /* 0x000fe40000001000 */
[----:B------:R-:W-:Y:S01]  /*84c0*/  LOP3.LUT R2, R5, 0x40, RZ, 0xfc, !PT ;  /* 0x0000004005027812 */ /* 0x000fe200078efcff */
[----:B------:R-:W-:Y:S01]  /*84d0*/  IMAD.U32 R5, RZ, RZ, UR50 ;  /* 0x00000032ff057e24 */ /* 0x000fe2000f8e00ff */
[----:B------:R-:W-:Y:S01]  /*84e0*/  IADD3 R246, P1, PT, R4, R246, RZ ;  /* 0x000000f604f67210 */ /* 0x000fe20007f3e0ff */
[----:B------:R-:W-:Y:S01]  /*84f0*/  IMAD.U32 R4, RZ, RZ, UR50 ;  /* 0x00000032ff047e24 */ /* 0x000fe2000f8e00ff */
[----:B------:R-:W-:Y:S01]  /*8500*/  ISETP.GE.AND P2, PT, R2, UR8, PT ;  /* 0x0000000802007c0c */ /* 0x000fe2000bf46270 */
[----:B------:R-:W-:Y:S01]  /*8510*/  IMAD.U32 R2, RZ, RZ, UR48 ;  /* 0x00000030ff027e24 */ /* 0x000fe2000f8e00ff */
[----:B------:R-:W-:Y:S01]  /*8520*/  LEA.HI.X.SX32 R245, R0, R245, 0x1, P1 ;  /* 0x000000f500f57211 */ /* 0x000fe200008f0eff */
[----:B------:R-:W-:Y:S01]  /*8530*/  @!P4 IMAD.MOV.U32 R8, RZ, RZ, R246 ;  /* 0x000000ffff08c224 */ /* 0x000fe200078e00f6 */
[----:B------:R-:W-:Y:S02]  /*8540*/  LOP3.LUT R0, R213, 0x1f8, RZ, 0xc0, !PT ;  /* 0x000001f8d5007812 */ /* 0x000fe400078ec0ff */
[-C--:B------:R-:W-:Y:S01]  /*8550*/  @!P4 LEA R6, P1, R6, R246.reuse, 0x1 ;  /* 0x000000f60606c211 */ /* 0x080fe200078208ff */
[----:B------:R-:W-:Y:S01]  /*8560*/  @!P4 IMAD.MOV.U32 R9, RZ, RZ, R245 ;  /* 0x000000ffff09c224 */ /* 0x000fe200078e00f5 */
[----:B------:R-:W-:Y:S02]  /*8570*/  LOP3.LUT R0, R0, 0x38, R214, 0x78, !PT ;  /* 0x0000003800007812 */ /* 0x000fe400078e78d6 */
[-CC-:B------:R-:W-:Y:S02]  /*8580*/  @!P4 LEA.HI.X R7, R4, R245.reuse, R2.reuse, 0x1, P1 ;  /* 0x000000f50407c211 */ /* 0x180fe400008f0c02 */
[----:B------:R-:W-:Y:S02]  /*8590*/  LOP3.LUT R0, R0, 0x1e00, R213, 0xf8, !PT ;  /* 0x00001e0000007812 */ /* 0x000fe400078ef8d5 */
[----:B------:R-:W-:Y:S02]  /*85a0*/  @!P2 LEA R4, P1, R4, R246, 0x1 ;  /* 0x000000f60404a211 */ /* 0x000fe400078208ff */
[----:B------:R-:W-:Y:S02]  /*85b0*/  LEA R0, R0, UR4, 0x1 ;  /* 0x0000000400007c11 */ /* 0x000fe4000f8e08ff */
[----:B------:R-:W-:Y:S03]  /*85c0*/  @!P2 LEA.HI.X R5, R5, R245, R2, 0x1, P1 ;  /* 0x000000f50505a211 */ /* 0x000fe600008f0c02 */
[----:B------:R-:W-:Y:S01]  /*85d0*/  @!PT LDS RZ, [RZ] ;  /* 0x00000000fffff984 */ /* 0x000fe20000000800 */
[----:B------:R-:W-:Y:S01]  /*85e0*/  @!PT LDS RZ, [RZ] ;  /* 0x00000000fffff984 */ /* 0x000fe20000000800 */
[----:B------:R-:W-:Y:S01]  /*85f0*/  @!PT LDS RZ, [RZ] ;  /* 0x00000000fffff984 */ /* 0x000fe20000000800 */
[----:B------:R1:W-:Y:S04]  /*8600*/  @!P4 LDGSTS.E.BYPASS.LTC128B.128 [R0+0x8000], desc[UR32][R8.64] ;  /* 0x080000000800cfae */ /* 0x0003e8000b981a20 */
        /* <DEDUP_REMOVED lines=19> */
.L_x_1114:
[----:B--2---:R-:W-:Y:S01]  /*8740*/  LEA R0, R211, UR4, 0x1 ;  /* 0x00000004d3007c11 */ /* 0x004fe2000f8e08ff */
[----:B------:R-:W-:Y:S01]  /*8750*/  LDSM.16.M88.4 R32, [R188+0x1c000] ;  /* 0x01c00000bc20783b */ /* 0x000fe20000000200 */
[----:B------:R-:W-:Y:S01]  /*8760*/  VIADD R2, R188, 0x8040 ;  /* 0x00008040bc027836 */ /* 0x000fe20000000000 */
[----:B------:R-:W-:Y:S01]  /*8770*/  PLOP3.LUT P4, PT, PT, PT, UP0, 0x80, 0x8 ;  /* 0x000000000008781c */ /* 0x000fe20003f8f008 */
[----:B------:R-:W-:Y:S01]  /*8780*/  IMAD.MOV.U32 R231, RZ, RZ, 0x4 ;  /* 0x00000004ffe77424 */ /* 0x000fe200078e00ff */
[----:B------:R-:W-:Y:S01]  /*8790*/  @UP0 UIADD3 UR53, UP1, UPT, UR56, -0x100, URZ ;  /* 0xffffff0038350890 */ /* 0x000fe2000ff3e0ff */
[----:B------:R-:W1:Y:S01]  /*87a0*/  LDSM.16.MT88.4 R16, [R0+0xc000] ;  /* 0x00c000000010783b */ /* 0x000e620000004200 */
[----:B------:R-:W-:Y:S01]  /*87b0*/  ULOP3.LUT UR10, UR37, 0x1, URZ, 0xc0, !UPT ;  /* 0x00000001250a7892 */ /* 0x000fe2000f8ec0ff */
[----:B------:R-:W-:Y:S01]  /*87c0*/  VIADD R239, R239, 0xffffffc0 ;  /* 0xffffffc0efef7836 */ /* 0x000fe20000000000 */
[----:B------:R-:W-:Y:S01]  /*87d0*/  @UP0 UIADD3.X UR52, UPT, UPT, UR57, -0x1, URZ, UP1, !UPT ;  /* 0xffffffff39340890 */ /* 0x000fe20008ffe4ff */
[----:B------:R-:W-:Y:S01]  /*87e0*/  VIADD R248, R248, 0xfffffffc ;  /* 0xfffffffcf8f87836 */ /* 0x000fe20000000000 */
        /* <DEDUP_REMOVED lines=15> */
[C---:B--2---:R-:W-:Y:S08]  /*88e0*/  HMMA.16816.F32 R8, R28.reuse, R16, RZ ;  /* 0x000000101c08723c */ /* 0x044ff000000018ff */
        /* <DEDUP_REMOVED lines=10> */
[----:B------:R-:W-:Y:S07]  /*8990*/  LDSM.16.M88.4 R164, [R2+0x14000] ;  /* 0x0140000002a4783b */ /* 0x000fee0000000200 */
[-C--:B------:R-:W-:Y:S08]  /*89a0*/  HMMA.16816.F32 R4, R168, R172.reuse, R4 ;  /* 0x000000aca804723c */ /* 0x080ff00000001804 */
[C---:B------:R-:W-:Y:S08]  /*89b0*/  HMMA.16816.F32 R8, R176.reuse, R172, R8 ;  /* 0x000000acb008723c */ /* 0x040ff00000001808 */
[-C--:B------:R-:W-:Y:S08]  /*89c0*/  HMMA.16816.F32 R12, R176, R174.reuse, R12 ;  /* 0x000000aeb00c723c */ /* 0x080ff0000000180c */
[C---:B------:R-:W-:Y:S01]  /*89d0*/  HMMA.16816.F32 R16, R168.reuse, R174, R16 ;  /* 0x000000aea810723c */ /* 0x040fe20000001810 */
[----:B------:R-:W2:Y:S07]  /*89e0*/  LDSM.16.MT88.4 R172, [R0+0xd000] ;  /* 0x00d0000000ac783b */ /* 0x000eae0000004200 */
[-C--:B-1----:R-:W-:Y:S08]  /*89f0*/  HMMA.16816.F32 R20, R168, R180.reuse, R20 ;  /* 0x000000b4a814723c */ /* 0x082ff00000001814 */
[C---:B------:R-:W-:Y:S08]  /*8a00*/  HMMA.16816.F32 R24, R176.reuse, R180, R24 ;  /* 0x000000b4b018723c */ /* 0x040ff00000001818 */
[-C--:B------:R-:W-:Y:S01]  /*8a10*/  HMMA.16816.F32 R28, R176, R182.reuse, R28 ;  /* 0x000000b6b01c723c */ /* 0x080fe2000000181c */
[----:B------:R-:W1:Y:S07]  /*8a20*/  LDSM.16.MT88.4 R176, [R0+0x11000] ;  /* 0x0110000000b0783b */ /* 0x000e6e0000004200 */
[----:B------:R-:W-:Y:S01]  /*8a30*/  HMMA.16816.F32 R32, R168, R182, R32 ;  /* 0x000000b6a820723c */ /* 0x000fe20000001820 */
[----:B------:R-:W-:Y:S05]  /*8a40*/  LDSM.16.M88.4 R168, [R189+0x14000] ;  /* 0x01400000bda8783b */ /* 0x000fea0000000200 */
[----:B------:R-:W-:Y:S02]  /*8a50*/  LDSM.16.M88.4 R180, [R189+0x15000] ;  /* 0x01500000bdb4783b */ /* 0x000fe40000000200 */
[-C--:B--2---:R-:W-:Y:S08]  /*8a60*/  HMMA.16816.F32 R4, R164, R172.reuse, R4 ;  /* 0x000000aca404723c */ /* 0x084ff00000001804 */
[C---:B------:R-:W-:Y:S08]  /*8a70*/  HMMA.16816.F32 R8, R184.reuse, R172, R8 ;  /* 0x000000acb808723c */ /* 0x040ff00000001808 */
[-C--:B------:R-:W-:Y:S08]  /*8a80*/  HMMA.16816.F32 R12, R184, R174.reuse, R12 ;  /* 0x000000aeb80c723c */ /* 0x080ff0000000180c */
[C---:B------:R-:W-:Y:S01]  /*8a90*/  HMMA.16816.F32 R16, R164.reuse, R174, R16 ;  /* 0x000000aea410723c */ /* 0x040fe20000001810 */
[----:B------:R-:W2:Y:S07]  /*8aa0*/  LDSM.16.MT88.4 R172, [R0+0xd800] ;  /* 0x00d8000000ac783b */ /* 0x000eae0000004200 */
[-C--:B-1----:R-:W-:Y:S08]  /*8ab0*/  HMMA.16816.F32 R20, R164, R176.reuse, R20 ;  /* 0x000000b0a414723c */ /* 0x082ff00000001814 */
[C---:B------:R-:W-:Y:S08]  /*8ac0*/  HMMA.16816.F32 R24, R184.reuse, R176, R24 ;  /* 0x000000b0b818723c */ /* 0x040ff00000001818 */
[-C--:B------:R-:W-:Y:S01]  /*8ad0*/  HMMA.16816.F32 R28, R184, R178.reuse, R28 ;  /* 0x000000b2b81c723c */ /* 0x080fe2000000181c */
[----:B------:R-:W-:Y:S07]  /*8ae0*/  LDSM.16.M88.4 R184, [R188+0x1f000] ;  /* 0x01f00000bcb8783b */ /* 0x000fee0000000200 */
        /* <DEDUP_REMOVED lines=8> */
[-C--:B-1----:R-:W-:Y:S08]  /*8b70*/  HMMA.16816.F32 R20, R168, R164.reuse, R20 ;  /* 0x000000a4a814723c */ /* 0x082ff00000001814 */
[C---:B------:R-:W-:Y:S08]  /*8b80*/  HMMA.16816.F32 R24, R180.reuse, R164, R24 ;  /* 0x000000a4b418723c */ /* 0x040ff00000001818 */
[-C--:B------:R-:W-:Y:S01]  /*8b90*/  HMMA.16816.F32 R28, R180, R166.reuse, R28 ;  /* 0x000000a6b41c723c */ /* 0x080fe2000000181c */
[----:B------:R-:W1:Y:S07]  /*8ba0*/  LDSM.16.MT88.4 R180, [R0+0x12000] ;  /* 0x0120000000b4783b */ /* 0x000e6e0000004200 */
[----:B------:R-:W-:Y:S01]  /*8bb0*/  HMMA.16816.F32 R32, R168, R166, R32 ;  /* 0x000000a6a820723c */ /* 0x000fe20000001820 */
[----:B------:R-:W-:Y:S05]  /*8bc0*/  LDSM.16.M88.4 R164, [R190+0x1e000] ;  /* 0x01e00000bea4783b */ /* 0x000fea0000000200 */
[----:B------:R-:W3:Y:S02]  /*8bd0*/  LDSM.16.MT88.4 R168, [R0+0xe800] ;  /* 0x00e8000000a8783b */ /* 0x000ee40000004200 */
        /* <DEDUP_REMOVED lines=10> */
[----:B------:R-:W-:Y:S05]  /*8c80*/  LDSM.16.MT88.4 R172, [R0+0xf000] ;  /* 0x00f0000000ac783b */ /* 0x000fea0000004200 */
[----:B------:R-:W-:Y:S02]  /*8c90*/  LDSM.16.M88.4 R180, [R2+0x17000] ;  /* 0x0170000002b4783b */ /* 0x000fe40000000200 */
[-C--:B---3--:R-:W-:Y:S08]  /*8ca0*/  HMMA.16816.F32 R4, R164, R168.reuse, R4 ;  /* 0x000000a8a404723c */ /* 0x088ff00000001804 */
[C---:B--2---:R-:W-:Y:S08]  /*8cb0*/  HMMA.16816.F32 R8, R176.reuse, R168, R8 ;  /* 0x000000a8b008723c */ /* 0x044ff00000001808 */
[-C--:B------:R-:W-:Y:S08]  /*8cc0*/  HMMA.16816.F32 R12, R176, R170.reuse, R12 ;  /* 0x000000aab00c723c */ /* 0x080ff0000000180c */
[C---:B------:R-:W-:Y:S01]  /*8cd0*/  HMMA.16816.F32 R16, R164.reuse, R170, R16 ;  /* 0x000000aaa410723c */ /* 0x040fe20000001810 */
[----:B------:R2:W3:Y:S07]  /*8ce0*/  LDSM.16.M88.4 R168, [R2+0x16000] ;  /* 0x0160000002a8783b */ /* 0x0004ee0000000200 */
[-C--:B-1----:R-:W-:Y:S08]  /*8cf0*/  HMMA.16816.F32 R20, R164, R184.reuse, R20 ;  /* 0x000000b8a414723c */ /* 0x082ff00000001814 */
[C---:B------:R-:W-:Y:S08]  /*8d00*/  HMMA.16816.F32 R24, R176.reuse, R184, R24 ;  /* 0x000000b8b018723c */ /* 0x040ff00000001818 */
[-C--:B------:R-:W-:Y:S01]  /*8d10*/  HMMA.16816.F32 R28, R176, R186.reuse, R28 ;  /* 0x000000bab01c723c */ /* 0x080fe2000000181c */
[----:B------:R-:W1:Y:S02]  /*8d20*/  LDSM.16.MT88.4 R176, [R0+0x13000] ;  /* 0x0130000000b0783b */ /* 0x000e640000004200 */
[C---:B--2---:R-:W-:Y:S05]  /*8d30*/  IMAD.SHL.U32 R2, R203.reuse, 0x8, RZ ;  /* 0x00000008cb027824 */ /* 0x044fea00078e00ff */
[----:B------:R-:W-:Y:S01]  /*8d40*/  HMMA.16816.F32 R32, R164, R186, R32 ;  /* 0x000000baa420723c */ /* 0x000fe20000001820 */
[----:B------:R-:W-:Y:S03]  /*8d50*/  LDSM.16.M88.4 R164, [R189+0x16000] ;  /* 0x01600000bda4783b */ /* 0x000fe60000000200 */
[C---:B------:R-:W-:Y:S02]  /*8d60*/  LEA R220, P1, R2.reuse, R240, 0x2 ;  /* 0x000000f002dc7211 */ /* 0x040fe400078210ff */
[----:B------:R2:W-:Y:S02]  /*8d70*/  LDSM.16.M88.4 R184, [R189+0x17000] ;  /* 0x01700000bdb8783b */ /* 0x0005e40000000200 */
[----:B------:R-:W-:Y:S01]  /*8d80*/  LEA.HI.X.SX32 R221, R2, R241, 0x2, P1 ;  /* 0x000000f102dd7211 */ /* 0x000fe200008f16ff */
[-C--:B---3--:R-:W-:Y:S05]  /*8d90*/  HMMA.16816.F32 R4, R168, R172.reuse, R4 ;  /* 0x000000aca804723c */ /* 0x088fea0000001804 */
        /* <DEDUP_REMOVED lines=8> */
[C---:B------:R-:W-:Y:S01]  /*8e20*/  HMMA.16816.F32 R16, R168.reuse, R174, R16 ;  /* 0x000000aea810723c */ /* 0x040fe20000001810 */
[----:B------:R-:W3:Y:S03]  /*8e30*/  LDSM.16.MT88.4 R172, [R0+0xf800] ;  /* 0x00f8000000ac783b */ /* 0x000ee60000004200 */
[C---:B------:R-:W-:Y:S02]  /*8e40*/  LEA.HI.X.SX32 R193, R203.reuse, R197, 0x5, P1 ;  /* 0x000000c5cbc17211 */ /* 0x040fe400008f2eff */
[C---:B------:R-:W-:Y:S02]  /*8e50*/  LEA R194, P1, R203.reuse, R192, 0x5 ;  /* 0x000000c0cbc27211 */ /* 0x040fe400078228ff */
[-C--:B-1----:R-:W-:Y:S03]  /*8e60*/  HMMA.16816.F32 R20, R168, R176.reuse, R20 ;  /* 0x000000b0a814723c */ /* 0x082fe60000001814 */
[C---:B------:R-:W-:Y:S02]  /*8e70*/  LEA.HI.X.SX32 R195, R203.reuse, R193, 0x5, P1 ;  /* 0x000000c1cbc37211 */ /* 0x040fe400008f2eff */
[C---:B------:R-:W-:Y:S03]  /*8e80*/  LEA R188, P1, R203.reuse, R194, 0x5 ;  /* 0x000000c2cbbc7211 */ /* 0x040fe600078228ff */
[C---:B------:R-:W-:Y:S04]  /*8e90*/  HMMA.16816.F32 R24, R180.reuse, R176, R24 ;  /* 0x000000b0b418723c */ /* 0x040fe80000001818 */
[C---:B--2---:R-:W-:Y:S02]  /*8ea0*/  LEA.HI.X.SX32 R189, R203.reuse, R195, 0x5, P1 ;  /* 0x000000c3cbbd7211 */ /* 0x044fe400008f2eff */
[C---:B------:R-:W-:Y:S02]  /*8eb0*/  LEA R222, P1, R203.reuse, R188, 0x5 ;  /* 0x000000bccbde7211 */ /* 0x040fe400078228ff */
[-C--:B------:R-:W-:Y:S03]  /*8ec0*/  HMMA.16816.F32 R28, R180, R178.reuse, R28 ;  /* 0x000000b2b41c723c */ /* 0x080fe6000000181c */
[C---:B------:R-:W-:Y:S05]  /*8ed0*/  LEA.HI.X.SX32 R223, R203.reuse, R189, 0x5, P1 ;  /* 0x000000bdcbdf7211 */ /* 0x040fea00008f2eff */
[----:B------:R-:W-:Y:S01]  /*8ee0*/  HMMA.16816.F32 R32, R168, R178, R32 ;  /* 0x000000b2a820723c */ /* 0x000fe20000001820 */
[----:B------:R1:W2:Y:S03]  /*8ef0*/  LDSM.16.MT88.4 R168, [R0+0x13800] ;  /* 0x0138000000a8783b */ /* 0x0002a60000004200 */
[C---:B------:R-:W-:Y:S04]  /*8f00*/  IMAD.WIDE R224, R203.reuse, -0xc0, R222 ;  /* 0xffffff40cbe07825 */ /* 0x040fe800078e02de */
[-C--:B---3--:R-:W-:Y:S08]  /*8f10*/  HMMA.16816.F32 R4, R164, R172.reuse, R4 ;  /* 0x000000aca404723c */ /* 0x088ff00000001804 */
[C---:B------:R-:W-:Y:S04]  /*8f20*/  HMMA.16816.F32 R8, R184.reuse, R172, R8 ;  /* 0x000000acb808723c */ /* 0x040fe80000001808 */
[----:B-1----:R-:W-:Y:S04]  /*8f30*/  @P4 LOP3.LUT R0, R206, 0x10, RZ, 0xc0, !PT ;  /* 0x00000010ce004812 */ /* 0x002fe800078ec0ff */
[-C--:B------:R-:W-:Y:S03]  /*8f40*/  HMMA.16816.F32 R12, R184, R174.reuse, R12 ;  /* 0x000000aeb80c723c */ /* 0x080fe6000000180c */
[----:B------:R-:W-:Y:S01]  /*8f50*/  @P4 LOP3.LUT R249, R0, 0x7, R2, 0xf8, !PT ;  /* 0x0000000700f94812 */ /* 0x000fe200078ef802 */
[C---:B------:R-:W-:Y:S02]  /*8f60*/  VIADD R0, R204.reuse, 0x40 ;  /* 0x00000040cc007836 */ /* 0x040fe40000000000 */
[C---:B------:R-:W-:Y:S02]  /*8f70*/  @P3 VIADD R0, R204.reuse, 0xffffffc0 ;  /* 0xffffffc0cc003836 */ /* 0x040fe40000000000 */
[C---:B------:R-:W-:Y:S08]  /*8f80*/  HMMA.16816.F32 R16, R164.reuse, R174, R16 ;  /* 0x000000aea410723c */ /* 0x040ff00000001810 */
[-C--:B--2---:R-:W-:Y:S08]  /*8f90*/  HMMA.16816.F32 R20, R164, R168.reuse, R20 ;  /* 0x000000a8a414723c */ /* 0x084ff00000001814 */
[C---:B------:R-:W-:Y:S08]  /*8fa0*/  HMMA.16816.F32 R24, R184.reuse, R168, R24 ;  /* 0x000000a8b818723c */ /* 0x040ff00000001818 */
[-C--:B------:R-:W-:Y:S03]  /*8fb0*/  HMMA.16816.F32 R28, R184, R170.reuse, R28 ;  /* 0x000000aab81c723c */ /* 0x080fe6000000181c */
[C---:B------:R-:W-:Y:S04]  /*8fc0*/  LEA R184, P1, R203.reuse, R224, 0x5 ;  /* 0x000000e0cbb87211 */ /* 0x040fe800078228ff */
[----:B------:R-:W-:Y:S01]  /*8fd0*/  LEA.HI.X.SX32 R185, R203, R225, 0x5, P1 ;  /* 0x000000e1cbb97211 */ /* 0x000fe200008f2eff */
[----:B------:R-:W-:Y:S04]  /*8fe0*/  HMMA.16816.F32 R32, R164, R170, R32 ;  /* 0x000000aaa420723c */ /* 0x000fe80000001820 */
[----:B------:R-:W-:Y:S01]  /*8ff0*/  @P4 IMAD.WIDE.U32 R164, R249, R231, UR56 ;  /* 0x00000038f9a44e25 */ /* 0x000fe2000f8e00e7 */
[C---:B------:R-:W-:Y:S01]  /*9000*/  LEA R182, P1, R203.reuse, R184, 0x5 ;  /* 0x000000b8cbb67211 */ /* 0x040fe200078228ff */
[----:B------:R-:W-:Y:S01]  /*9010*/  @UP0 UMOV UR56, UR53 ;  /* 0x0000003500380c82 */ /* 0x000fe20008000000 */
[----:B------:R-:W-:Y:S01]  /*9020*/  @UP0 UMOV UR57, UR52 ;  /* 0x0000003400390c82 */ /* 0x000fe20008000000 */
[----:B------:R-:W-:Y:S01]  /*9030*/  UISETP.GT.AND UP0, UPT, UR37, UR46, UPT ;  /* 0x0000002e2500728c */ /* 0x000fe2000bf04270 */
[----:B----4-:R-:W2:Y:S01]  /*9040*/  @P4 LDG.E R230, desc[UR32][R164.64+-0x100] ;  /* 0xffff0020a4e64981 */ /* 0x010ea2000c1e1900 */
[C---:B------:R-:W-:Y:S02]  /*9050*/  LEA.HI.X.SX32 R183, R203.reuse, R185, 0x5, P1 ;  /* 0x000000b9cbb77211 */ /* 0x040fe400008f2eff */
[C---:B------:R-:W-:Y:S02]  /*9060*/  LEA R180, P1, R203.reuse, R182, 0x5 ;  /* 0x000000b6cbb47211 */ /* 0x040fe400078228ff */
[----:B-----5:R-:W3:Y:S02]  /*9070*/  @P4 LDG.E R229, desc[UR32][R164.64+-0xe0] ;  /* 0xffff2020a4e54981 */ /* 0x020ee4000c1e1900 */
[C---:B------:R-:W-:Y:S03]  /*9080*/  LEA.HI.X.SX32 R181, R203.reuse, R183, 0x5, P1 ;  /* 0x000000b7cbb57211 */ /* 0x040fe600008f2eff */
[----:B------:R-:W4:Y:S01]  /*9090*/  @P4 LDG.E R228, desc[UR32][R164.64+-0x80] ;  /* 0xffff8020a4e44981 */ /* 0x000f22000c1e1900 */
[C---:B------:R-:W-:Y:S04]  /*90a0*/  LEA R178, P1, R203.reuse, R180, 0x5 ;  /* 0x000000b4cbb27211 */ /* 0x040fe800078228ff */
[----:B------:R1:W5:Y:S01]  /*90b0*/  @P4 LDG.E R227, desc[UR32][R164.64+-0x60] ;  /* 0xffffa020a4e34981 */ /* 0x000362000c1e1900 */
[C---:B------:R-:W-:Y:S02]  /*90c0*/  LEA.HI.X.SX32 R179, R203.reuse, R181, 0x5, P1 ;  /* 0x000000b5cbb37211 */ /* 0x040fe400008f2eff */
[C---:B------:R-:W-:Y:S02]  /*90d0*/  LEA R176, P1, R203.reuse, R178, 0x5 ;  /* 0x000000b2cbb07211 */ /* 0x040fe400078228ff */
[----:B------:R1:W-:Y:S02]  /*90e0*/  REDG.E.ADD.F32.FTZ.RN.STRONG.GPU desc[UR32][R240.64], R4 ;  /* 0x00000004f00079a6 */ /* 0x0003e4000c12f320 */
[C---:B------:R-:W-:Y:S03]  /*90f0*/  LEA.HI.X.SX32 R177, R203.reuse, R179, 0x5, P1 ;  /* 0x000000b3cbb17211 */ /* 0x040fe600008f2eff */
[----:B------:R1:W-:Y:S05]  /*9100*/  REDG.E.ADD.F32.FTZ.RN.STRONG.GPU desc[UR32][R220.64], R5 ;  /* 0x00000005dc0079a6 */ /* 0x0003ea000c12f320 */
[----:B------:R-:W-:Y:S05]  /*9110*/  REDG.E.ADD.F32.FTZ.RN.STRONG.GPU desc[UR32][R198.64], R6 ;  /* 0x00000006c60079a6 */ /* 0x000fea000c12f320 */
[----:B------:R-:W-:Y:S05]  /*9120*/  REDG.E.ADD.F32.FTZ.RN.STRONG.GPU desc[UR32][R196.64], R7 ;  /* 0x00000007c40079a6 */ /* 0x000fea000c12f320 */
[----:B------:R-:W-:Y:S05]  /*9130*/  REDG.E.ADD.F32.FTZ.RN.STRONG.GPU desc[UR32][R192.64], R8 ;  /* 0x00000008c00079a6 */ /* 0x000fea000c12f320 */
[----:B------:R-:W-:Y:S05]  /*9140*/  REDG.E.ADD.F32.FTZ.RN.STRONG.GPU desc[UR32][R194.64], R9 ;  /* 0x00000009c20079a6 */ /* 0x000fea000c12f320 */
[----:B------:R1:W-:Y:S02]  /*9150*/  REDG.E.ADD.F32.FTZ.RN.STRONG.GPU desc[UR32][R188.64], R10 ;  /* 0x0000000abc0079a6 */ /* 0x0003e4000c12f320 */
[C---:B-1----:R-:W-:Y:S03]  /*9160*/  LEA R4, P1, R203.reuse, R176, 0x5 ;  /* 0x000000b0cb047211 */ /* 0x042fe600078228ff */
[----:B------:R1:W-:Y:S01]  /*9170*/  REDG.E.ADD.F32.FTZ.RN.STRONG.GPU desc[UR32][R222.64], R11 ;  /* 0x0000000bde0079a6 */ /* 0x0003e2000c12f320 */
[C---:B------:R-:W-:Y:S04]  /*9180*/  LEA.HI.X.SX32 R5, R203.reuse, R177, 0x5, P1 ;  /* 0x000000b1cb057211 */ /* 0x040fe800008f2eff */
        /* <DEDUP_REMOVED lines=24> */
[C---:B------:R-:W-:Y:S04]  /*9310*/  LEA.HI.X.SX32 R187, R203.reuse, R167, 0x5, P1 ;  /* 0x000000a7cbbb7211 */ /* 0x040fe800008f2eff */
        /* <DEDUP_REMOVED lines=9> */
[C---:B-1----:R-:W-:Y:S02]  /*93b0*/  LEA.HI.X.SX32 R11, R203.reuse, R165, 0x5, P1 ;  /* 0x000000a5cb0b7211 */ /* 0x042fe400008f2eff */
        /* <DEDUP_REMOVED lines=14> */
[----:B------:R-:W-:Y:S05]  /*94a0*/  LDSM.16.MT88.4 R4, [R3+0x1c000] ;  /* 0x01c000000304783b */ /* 0x000fea0000004200 */
[----:B------:R-:W1:Y:S05]  /*94b0*/  LDSM.16.MT88.4 R8, [R204] ;  /* 0x00000000cc08783b */ /* 0x000e6a0000004200 */
[----:B------:R-:W-:Y:S05]  /*94c0*/  REDG.E.ADD.F32.FTZ.RN.STRONG.GPU desc[UR32][R12.64+0x180], R31 ;  /* 0x0001801f0c0079a6 */ /* 0x000fea000c12f320 */
[----:B------:R-:W1:Y:S05]  /*94d0*/  LDSM.16.MT88.4 R12, [R3+0x1e000] ;  /* 0x01e00000030c783b */ /* 0x000e6a0000004200 */
[----:B------:R-:W1:Y:S05]  /*94e0*/  LDSM.16.MT88.4 R16, [R0] ;  /* 0x000000000010783b */ /* 0x000e6a0000004200 */
[----:B------:R-:W2:Y:S05]  /*94f0*/  LDSM.16.MT88.4 R20, [R204+0x2000] ;  /* 0x00200000cc14783b */ /* 0x000eaa0000004200 */
[----:B------:R-:W2:Y:S05]  /*9500*/  LDSM.16.MT88.4 R24, [R0+0x2000] ;  /* 0x002000000018783b */ /* 0x000eaa0000004200 */
[----:B------:R-:W-:Y:S05]  /*9510*/  LDSM.16.MT88.4 R32, [R3+0x1c800] ;  /* 0x01c800000320783b */ /* 0x000fea0000004200 */
[----:B------:R-:W3:Y:S05]  /*9520*/  LDSM.16.MT88.4 R28, [R204+0x800] ;  /* 0x00080000cc1c783b */ /* 0x000eea0000004200 */
[----:B------:R-:W3:Y:S01]  /*9530*/  LDSM.16.MT88.4 R164, [R3+0x1e800] ;  /* 0x01e8000003a4783b */ /* 0x000ee20000004200 */
[-C--:B-1----:R-:W-:Y:S04]  /*9540*/  HMMA.16816.F32 R100, R4, R8.reuse, R100 ;  /* 0x000000080464723c */ /* 0x082fe80000001864 */
[----:B------:R-:W1:Y:S04]  /*9550*/  LDSM.16.MT88.4 R168, [R0+0x800] ;  /* 0x0008000000a8783b */ /* 0x000e680000004200 */
[C---:B------:R-:W-:Y:S01]  /*9560*/  HMMA.16816.F32 R104, R12.reuse, R8, R104 ;  /* 0x000000080c68723c */ /* 0x040fe20000001868 */
[----:B------:R-:W1:Y:S05]  /*9570*/  LDSM.16.MT88.4 R172, [R204+0x2800] ;  /* 0x00280000ccac783b */ /* 0x000e6a0000004200 */
[----:B------:R-:W-:Y:S02]  /*9580*/  LDSM.16.MT88.4 R176, [R3+0x1f800] ;  /* 0x01f8000003b0783b */ /* 0x000fe40000004200 */
[-C--:B------:R-:W-:Y:S03]  /*9590*/  HMMA.16816.F32 R108, R12, R10.reuse, R108 ;  /* 0x0000000a0c6c723c */ /* 0x080fe6000000186c */
[----:B------:R-:W-:Y:S05]  /*95a0*/  LDSM.16.MT88.4 R180, [R204+0x3800] ;  /* 0x00380000ccb4783b */ /* 0x000fea0000004200 */
[C---:B------:R-:W-:Y:S01]  /*95b0*/  HMMA.16816.F32 R112, R4.reuse, R10, R112 ;  /* 0x0000000a0470723c */ /* 0x040fe20000001870 */
[----:B------:R-:W1:Y:S07]  /*95c0*/  LDSM.16.MT88.4 R8, [R0+0x2800] ;  /* 0x002800000008783b */ /* 0x000e6e0000004200 */
        /* <DEDUP_REMOVED lines=13> */
[----:B------:R-:W-:Y:S05]  /*96a0*/  LDSM.16.MT88.4 R12, [R204+0x1000] ;  /* 0x00100000cc0c783b */ /* 0x000fea0000004200 */
[----:B------:R-:W-:Y:S02]  /*96b0*/  @P4 STL [R1+0x28], R230 ;  /* 0x000028e601004387 */ /* 0x000fe40000100800 */
[----:B------:R-:W-:Y:S03]  /*96c0*/  HMMA.16816.F32 R160, R4, R26, R160 ;  /* 0x0000001a04a0723c */ /* 0x000fe600000018a0 */
[----:B------:R-:W2:Y:S05]  /*96d0*/  LDSM.16.MT88.4 R4, [R3+0x1d000] ;  /* 0x01d000000304783b */ /* 0x000eaa0000004200 */
[----:B------:R-:W2:Y:S01]  /*96e0*/  LDSM.16.MT88.4 R24, [R204+0x3000] ;  /* 0x00300000cc18783b */ /* 0x000ea20000004200 */
[-C--:B---3--:R-:W-:Y:S04]  /*96f0*/  HMMA.16816.F32 R100, R32, R28.reuse, R100 ;  /* 0x0000001c2064723c */ /* 0x088fe80000001864 */
[----:B------:R-:W-:Y:S04]  /*9700*/  @P4 STL [R1+0x24], R229 ;  /* 0x000024e501004387 */ /* 0x000fe80000100800 */
[C---:B------:R-:W-:Y:S01]  /*9710*/  HMMA.16816.F32 R104, R164.reuse, R28, R104 ;  /* 0x0000001ca468723c */ /* 0x040fe20000001868 */
[----:B----4-:R-:W-:Y:S05]  /*9720*/  @P4 STL [R1+0x20], R228 ;  /* 0x000020e401004387 */ /* 0x010fea0000100800 */
[----:B-----5:R-:W-:Y:S02]  /*9730*/  @P4 STL [R1+0x14], R227 ;  /* 0x000014e301004387 */ /* 0x020fe40000100800 */
[-C--:B------:R-:W-:Y:S08]  /*9740*/  HMMA.16816.F32 R108, R164, R30.reuse, R108 ;  /* 0x0000001ea46c723c */ /* 0x080ff0000000186c */
[C---:B------:R-:W-:Y:S01]  /*9750*/  HMMA.16816.F32 R112, R32.reuse, R30, R112 ;  /* 0x0000001e2070723c */ /* 0x040fe20000001870 */
[----:B------:R-:W3:Y:S07]  /*9760*/  LDSM.16.MT88.4 R28, [R0+0x3000] ;  /* 0x00300000001c783b */ /* 0x000eee0000004200 */
        /* <DEDUP_REMOVED lines=15> */
[----:B------:R5:W4:Y:S07]  /*9860*/  LDSM.16.MT88.4 R8, [R0+0x3800] ;  /* 0x003800000008783b */ /* 0x000b2e0000004200 */
        /* <DEDUP_REMOVED lines=15> */
[-C--:B---3--:R-:W-:Y:S08]  /*9960*/  HMMA.16816.F32 R148, R4, R28.reuse, R148 ;  /* 0x0000001c0494723c */ /* 0x088ff00000001894 */
        /* <DEDUP_REMOVED lines=23> */
[----:B------:R-:W-:Y:S01]  /*9ae0*/  SHF.L.U32 R228, R214, 0x1, RZ ;  /* 0x00000001d6e47819 */ /* 0x000fe200000006ff */
[----:B------:R-:W2:Y:S01]  /*9af0*/  LDCU UR5, c[0x0][0x500] ;  /* 0x0000a000ff0577ac */ /* 0x000ea20008000800 */
        /* <DEDUP_REMOVED lines=8> */
[----:B------:R-:W-:Y:S01]  /*9b80*/  LOP3.LUT R0, R0, R227, R191, 0xf6, !PT ;  /* 0x000000e300007212 */ /* 0x000fe200078ef6bf */
        /* <DEDUP_REMOVED lines=279> */
[----:B------:R-:W-:-:S12]  /*ad00*/  UIMAD UR15, UR24, UR9, UR37 ;  /* 0x00000009180f72a4 */ /* 0x000fd8000f8e0225 */
.L_x_1116:
        /* <DEDUP_REMOVED lines=12> */
.L_x_1117:
[----:B------:R-:W1:Y:S01]  /*add0*/  LDCU.64 UR8, c[0x0][0x5c8] ;  /* 0x0000b900ff0877ac */ /* 0x000e620008000a00 */
[----:B------:R-:W-:-:S04]  /*ade0*/  UIADD3 UR5, UPT, UPT, UR39, UR41, URZ ;  /* 0x0000002927057290 */ /* 0x000fc8000fffe0ff */
[----:B-1----:R-:W-:Y:S02]  /*adf0*/  UIMAD.WIDE.U32 UR16, UR5, UR8, URZ ;  /* 0x00000008051072a5 */ /* 0x002fe4000f8e00ff */
[----:B------:R-:W-:-:S04]  /*ae00*/  UIMAD UR5, UR5, UR9, URZ ;  /* 0x00000009050572a4 */ /* 0x000fc8000f8e02ff */
[----:B------:R-:W-:-:S06]  /*ae10*/  UIADD3 UR5, UPT, UPT, UR17, UR5, URZ ;  /* 0x0000000511057290 */ /* 0x000fcc000fffe0ff */
[----:B--2---:R-:W-:-:S07]  /*ae20*/  MOV R31, UR5 ;  /* 0x00000005001f7c02 */ /* 0x004fce0008000f00 */
.L_x_1118:
[----:B------:R-:W-:Y:S01]  /*ae30*/  BAR.SYNC.DEFER_BLOCKING 0x0 ;  /* 0x0000000000007b1d */ /* 0x000fe20000010000 */
[C---:B------:R-:W-:Y:S01]  /*ae40*/  LOP3.LUT R0, R213.reuse, 0x1f8, RZ, 0xc0, !PT ;  /* 0x000001f8d5007812 */ /* 0x040fe200078ec0ff */
[----:B------:R-:W-:Y:S01]  /*ae50*/  USHF.L.U32 UR5, UR42, 0x7, URZ ;  /* 0x000000072a057899 */ /* 0x000fe200080006ff */
[----:B------:R-:W-:Y:S01]  /*ae60*/  LOP3.LUT R30, R213, 0x38, RZ, 0xc0, !PT ;  /* 0x00000038d51e7812 */ /* 0x000fe200078ec0ff */
        /* <DEDUP_REMOVED lines=18> */
[----:B------:R4:W2:Y:S01]  /*af90*/  LDS.128 R24, [R6+0xd000] ;  /* 0x00d0000006187984 */ /* 0x0008a20000000c00 */
[----:B------:R-:W-:-:S03]  /*afa0*/  IMAD.U32 R0, RZ, RZ, UR12 ;  /* 0x0000000cff007e24 */ /* 0x000fc6000f8e00ff */
[----:B------:R4:W3:Y:S02]  /*afb0*/  LDS.128 R20, [R6+0x11000] ;  /* 0x0110000006147984 */ /* 0x0008e40000000c00 */
[----:B------:R-:W-:Y:S02]  /*afc0*/  IADD3.X R3, PT, PT, R3, UR15, R0, P0, !PT ;  /* 0x0000000f03037c10 */ /* 0x000fe400087fe400 */
[----:B------:R4:W3:Y:S01]  /*afd0*/  LDS.128 R36, [R6+0x15000] ;  /* 0x0150000006247984 */ /* 0x0008e20000000c00 */
[----:B-1----:R-:W-:-:S03]  /*afe0*/  IMAD.WIDE.U32 R16, R4, UR20, R2 ;  /* 0x0000001404107c25 */ /* 0x002fc6000f8e0002 */
        /* <DEDUP_REMOVED lines=8> */
[C---:B------:R-:W-:Y:S02]  /*b070*/  VIADD R9, R57.reuse, 0x20 ;  /* 0x0000002039097836 */ /* 0x040fe40000000000 */
[----:B------:R-:W-:Y:S01]  /*b080*/  VIADD R8, R57, 0x40 ;  /* 0x0000004039087836 */ /* 0x000fe20000000000 */
[----:B------:R4:W1:Y:S01]  /*b090*/  LDS.128 R48, [R6+0x1b000] ;  /* 0x01b0000006307984 */ /* 0x0008620000000c00 */
[----:B------:R-:W-:Y:S01]  /*b0a0*/  ISETP.GE.AND P4, PT, R7, UR38, PT ;  /* 0x0000002607007c0c */ /* 0x000fe2000bf86270 */
[----:B------:R-:W-:Y:S01]  /*b0b0*/  IMAD R7, R5, UR20, R17 ;  /* 0x0000001405077c24 */ /* 0x000fe2000f8e0211 */
[----:B------:R-:W-:Y:S01]  /*b0c0*/  ISETP.GE.AND P6, PT, R9, UR38, PT ;  /* 0x0000002609007c0c */ /* 0x000fe2000bfc6270 */
[----:B------:R-:W-:Y:S01]  /*b0d0*/  IMAD.X R29, RZ, RZ, RZ, P0 ;  /* 0x000000ffff1d7224 */ /* 0x000fe200000e06ff */
[----:B------:R-:W-:Y:S01]  /*b0e0*/  ISETP.GE.AND P5, PT, R8, UR38, PT ;  /* 0x0000002608007c0c */ /* 0x000fe2000bfa6270 */
[----:B---3--:R-:W-:-:S12]  /*b0f0*/  @P3 BRA `(.L_x_1120) ;  /* 0x0000000000383947 */ /* 0x008fd80003800000 */
        /* <DEDUP_REMOVED lines=14> */
.L_x_1120:
[----:B------:R-:W-:Y:S05]  /*b1e0*/  BSYNC.RECONVERGENT B0 ;  /* 0x0000000000007941 */ /* 0x000fea0003800200 */
.L_x_1119:
        /* <DEDUP_REMOVED lines=16> */
.L_x_1122:
[----:B------:R-:W-:Y:S05]  /*b2f0*/  BSYNC.RECONVERGENT B0 ;  /* 0x0000000000007941 */ /* 0x000fea0003800200 */
.L_x_1121:
        /* <DEDUP_REMOVED lines=25> */
.L_x_1124:
[----:B------:R-:W-:Y:S05]  /*b490*/  BSYNC.RECONVERGENT B0 ;  /* 0x0000000000007941 */ /* 0x000fea0003800200 */
.L_x_1123:
        /* <DEDUP_REMOVED lines=19> */
.L_x_1126:
[----:B------:R-:W-:Y:S05]  /*b5d0*/  BSYNC.RECONVERGENT B0 ;  /* 0x0000000000007941 */ /* 0x000fea0003800200 */
.L_x_1125:
        /* <DEDUP_REMOVED lines=22> */
.L_x_1128:
[----:B------:R-:W-:Y:S05]  /*b740*/  BSYNC.RECONVERGENT B0 ;  /* 0x0000000000007941 */ /* 0x000fea0003800200 */
.L_x_1127:
        /* <DEDUP_REMOVED lines=16> */
.L_x_1130:
[----:B------:R-:W-:Y:S05]  /*b850*/  BSYNC.RECONVERGENT B0 ;  /* 0x0000000000007941 */ /* 0x000fea0003800200 */
.L_x_1129:
        /* <DEDUP_REMOVED lines=16> */
.L_x_1132:
[----:B------:R-:W-:Y:S05]  /*b960*/  BSYNC.RECONVERGENT B0 ;  /* 0x0000000000007941 */ /* 0x000fea0003800200 */
.L_x_1131:
        /* <DEDUP_REMOVED lines=15> */
.L_x_1084:
[----:B------:R-:W-:Y:S05]  /*ba60*/  BSYNC.RECONVERGENT B1 ;  /* 0x0000000000017941 */ /* 0x000fea0003800200 */
.L_x_1054:
[----:B------:R-:W5:Y:S01]  /*ba70*/  LDCU UR8, c[0x0][0x438] ;  /* 0x00008700ff0877ac */ /* 0x000f620008000800 */
[----:B------:R-:W1:Y:S01]  /*ba80*/  LDCU UR9, c[0x0][0x370] ;  /* 0x00006e00ff0977ac */ /* 0x000e620008000800 */
[----:B------:R-:W-:Y:S01]  /*ba90*/  UMOV UR10, UR19 ;  /* 0x00000013000a7c82 */ /* 0x000fe20008000000 */
[----:B-----5:R-:W-:-:S04]  /*baa0*/  UIADD3 UR8, UPT, UPT, UR8, 0x7f, URZ ;  /* 0x0000007f08087890 */ /* 0x020fc8000fffe0ff */
[----:B------:R-:W-:Y:S02]  /*bab0*/  USHF.R.S32.HI UR5, URZ, 0x1f, UR8 ;  /* 0x0000001fff057899 */ /* 0x000fe40008011408 */
[----:B-1----:R-:W-:Y:S02]  /*bac0*/  UIADD3 UR42, UPT, UPT, UR9, UR42, URZ ;  /* 0x0000002a092a7290 */ /* 0x002fe4000fffe0ff */
[----:B------:R-:W-:-:S04]  /*bad0*/  ULEA.HI UR5, UR5, UR8, URZ, 0x7 ;  /* 0x0000000805057291 */ /* 0x000fc8000f8f38ff */
[----:B------:R-:W-:-:S04]  /*bae0*/  USHF.R.S32.HI UR5, URZ, 0x7, UR5 ;  /* 0x00000007ff057899 */ /* 0x000fc80008011405 */
[----:B------:R-:W-:-:S09]  /*baf0*/  UISETP.GE.AND UP0, UPT, UR42, UR5, UPT ;  /* 0x000000052a00728c */ /* 0x000fd2000bf06270 */
[----:B------:R-:W-:Y:S05]  /*bb00*/  BRA.U !UP0, `(.L_x_1133) ;  /* 0xffffff4908047547 */ /* 0x000fea000b83ffff */
[----:B------:R-:W-:Y:S05]  /*bb10*/  EXIT ;  /* 0x000000000000794d */ /* 0x000fea0003800000 */
.L_x_1134:
        /* <DEDUP_REMOVED lines=14> */
.L_x_1267:


//--------------------- .text._ZN5flash44flash_bwd_dq_dk_dv_loop_seqk_parallel_kernelI23Flash_bwd_kernel_traitsILi128ELi64ELi128ELi8ELi2ELi4ELi2ELb0ELb0EN7cutlass6half_tE19Flash_kernel_traitsILi128ELi64ELi128ELi8ES3_EELb0ELb1ELb0ELb1ELb0ELb0ELb1EEEvNS_16Flash_bwd_paramsE --------------------------
	.section	.text._ZN5flash44flash_bwd_dq_dk_dv_loop_seqk_parallel_kernelI23Flash_bwd_kernel_traitsILi128ELi64ELi128ELi8ELi2ELi4ELi2ELb0ELb0EN7cutlass6half_tE19Flash_kernel_traitsILi128ELi64ELi128ELi8ES3_EELb0ELb1ELb0ELb1ELb0ELb0ELb1EEEvNS_16Flash_bwd_paramsE,"ax",@progbits
	.align	128
        .global         _ZN5flash44flash_bwd_dq_dk_dv_loop_seqk_parallel_kernelI23Flash_bwd_kernel_traitsILi128ELi64ELi128ELi8ELi2ELi4ELi2ELb0ELb0EN7cutlass6half_tE19Flash_kernel_traitsILi128ELi64ELi128ELi8ES3_EELb0ELb1ELb0ELb1ELb0ELb0ELb1EEEvNS_16Flash_bwd_paramsE
        .type           _ZN5flash44flash_bwd_dq_dk_dv_loop_seqk_parallel_kernelI23Flash_bwd_kernel_traitsILi128ELi64ELi128ELi8ELi2ELi4ELi2ELb0ELb0EN7cutlass6half_tE19Flash_kernel_traitsILi128ELi64ELi128ELi8ES3_EELb0ELb1ELb0ELb1ELb0ELb0ELb1EEEvNS_16Flash_bwd_paramsE,@function
        .size           _ZN5flash44flash_bwd_dq_dk_dv_loop_seqk_parallel_kernelI23Flash_bwd_kernel_traitsILi128ELi64ELi128ELi8ELi2ELi4ELi2ELb0ELb0EN7cutlass6half_tE19Flash_kernel_traitsILi128ELi64ELi128ELi8ES3_EELb0ELb1ELb0ELb1ELb0ELb0ELb1EEEvNS_16Flash_bwd_paramsE,(.L_x_1268 - _ZN5flash44flash_bwd_dq_dk_dv_loop_seqk_parallel_kernelI23Flash_bwd_kernel_traitsILi128ELi64ELi128ELi8ELi2ELi4ELi2ELb0ELb0EN7cutlass6half_tE19Flash_kernel_traitsILi128ELi64ELi128ELi8ES3_EELb0ELb1ELb0ELb1ELb0ELb0ELb1EEEvNS_16Flash_bwd_paramsE)
        .other          _ZN5flash44flash_bwd_dq_dk_dv_loop_seqk_parallel_kernelI23Flash_bwd_kernel_traitsILi128ELi64ELi128ELi8ELi2ELi4ELi2ELb0ELb0EN7cutlass6half_tE19Flash_kernel_traitsILi128ELi64ELi128ELi8ES3_EELb0ELb1ELb0ELb1ELb0ELb0ELb1EEEvNS_16Flash_bwd_paramsE,@"STO_CUDA_ENTRY STV_DEFAULT"
_ZN5flash44flash_bwd_dq_dk_dv_loop_seqk_parallel_kernelI23Flash_bwd_kernel_traitsILi128ELi64ELi128ELi8ELi2ELi4ELi2ELb0ELb0EN7cutlass6half_tE19Flash_kernel_traitsILi128ELi64ELi128ELi8ES3_EELb0ELb1ELb0ELb1ELb0ELb0ELb1EEEvNS_16Flash_bwd_paramsE:
.text._ZN5flash44flash_bwd_dq_dk_dv_loop_seqk_parallel_kernelI23Flash_bwd_kernel_traitsILi128ELi64ELi128ELi8ELi2ELi4ELi2ELb0ELb0EN7cutlass6half_tE19Flash_kernel_traitsILi128ELi64ELi128ELi8ES3_EELb0ELb1ELb0ELb1ELb0ELb0ELb1EEEvNS_16Flash_bwd_paramsE:
        /* <DEDUP_REMOVED lines=51> */
.L_x_1215:
        /* <DEDUP_REMOVED lines=18> */
[----:B--234-:R-:W-:Y:S01]  /*0450*/  IMAD.U32 R2, RZ, RZ, UR14 ;  /* 0x0000000eff027e24 */ /* 0x01cfe2000f8e00ff */
        /* <DEDUP_REMOVED lines=33> */
.L_x_1135:
        /* <DEDUP_REMOVED lines=34> */
.L_x_1137:
[----:B------:R-:W1:Y:S01]  /*0890*/  LDCU.64 UR14, c[0x0][0x3b8] ;  /* 0x00007700ff0e77ac */ /* 0x000e620008000a00 */
[----:B------:R-:W-:-:S04]  /*08a0*/  UIADD3 UR8, UPT, UPT, UR40, UR42, URZ ;  /* 0x0000002a28087290 */ /* 0x000fc8000fffe0ff */
[----:B-1----:R-:W-:Y:S02]  /*08b0*/  UIMAD.WIDE.U32 UR54, UR8, UR14, URZ ;  /* 0x0000000e083672a5 */ /* 0x002fe4000f8e00ff */
[----:B------:R-:W-:-:S04]  /*08c0*/  UIMAD UR8, UR8, UR15, URZ ;  /* 0x0000000f080872a4 */ /* 0x000fc8000f8e02ff */
[----:B------:R-:W-:-:S06]  /*08d0*/  UIADD3 UR8, UPT, UPT, UR55, UR8, URZ ;  /* 0x0000000837087290 */ /* 0x000fcc000fffe0ff */
[----:B------:R-:W-:Y:S02]  /*08e0*/  MOV R20, UR8 ;  /* 0x0000000800147c02 */ /* 0x000fe40008000f00 */
.L_x_1138:
        /* <DEDUP_REMOVED lines=44> */
.L_x_1139:
[----:B------:R-:W1:Y:S01]  /*0bb0*/  LDCU.64 UR12, c[0x0][0x3c0] ;  /* 0x00007800ff0c77ac */ /* 0x000e620008000a00 */
[----:B------:R-:W-:-:S04]  /*0bc0*/  UIADD3 UR8, UPT, UPT, UR40, UR42, URZ ;  /* 0x0000002a28087290 */ /* 0x000fc8000fffe0ff */
[----:B-1----:R-:W-:Y:S02]  /*0bd0*/  UIMAD.WIDE.U32 UR10, UR8, UR12, URZ ;  /* 0x0000000c080a72a5 */ /* 0x002fe4000f8e00ff */
[----:B------:R-:W-:-:S04]  /*0be0*/  UIMAD UR8, UR8, UR13, URZ ;  /* 0x0000000d080872a4 */ /* 0x000fc8000f8e02ff */
[----:B------:R-:W-:Y:S01]  /*0bf0*/  UIADD3 UR8, UPT, UPT, UR11, UR8, URZ ;  /* 0x000000080b087290 */ /* 0x000fe2000fffe0ff */
[----:B------:R-:W-:-:S05]  /*0c00*/  UMOV UR52, UR10 ;  /* 0x0000000a00347c82 */ /* 0x000fca0008000000 */
[----:B------:R-:W-:-:S07]  /*0c10*/  MOV R23, UR8 ;  /* 0x0000000800177c02 */ /* 0x000fce0008000f00 */
.L_x_1140:
        /* <DEDUP_REMOVED lines=28> */
.L_x_1141:
[----:B------:R-:W-:Y:S02]  /*0de0*/  UIMAD.WIDE.U32 UR10, UR60, UR17, URZ ;  /* 0x000000113c0a72a5 */ /* 0x000fe4000f8e00ff */
[----:B------:R-:W-:-:S04]  /*0df0*/  UIMAD UR8, UR61, UR17, URZ ;  /* 0x000000113d0872a4 */ /* 0x000fc8000f8e02ff */
[----:B------:R-:W-:-:S12]  /*0e00*/  UIADD3 UR8, UPT, UPT, UR11, UR8, URZ ;  /* 0x000000080b087290 */ /* 0x000fd8000fffe0ff */
.L_x_1142:
        /* <DEDUP_REMOVED lines=21> */
.L_x_1143:
[----:B------:R-:W1:Y:S01]  /*0f60*/  LDCU UR61, c[0x0][0x434] ;  /* 0x00008680ff3d77ac */ /* 0x000e620008000800 */
[----:B------:R-:W-:-:S04]  /*0f70*/  UIMAD UR9, UR25, UR16, UR24 ;  /* 0x00000010190972a4 */ /* 0x000fc8000f8e0218 */
[----:B-1----:R-:W-:Y:S02]  /*0f80*/  UIMAD UR61, UR9, UR61, URZ ;  /* 0x0000003d093d72a4 */ /* 0x002fe4000f8e02ff */
.L_x_1144:
        /* <DEDUP_REMOVED lines=11> */
.L_x_1145:
[----:B------:R-:W1:Y:S01]  /*1040*/  LDCU UR60, c[0x0][0x444] ;  /* 0x00008880ff3c77ac */ /* 0x000e620008000800 */
[----:B------:R-:W-:-:S04]  /*1050*/  UIMAD UR9, UR25, UR16, UR24 ;  /* 0x00000010190972a4 */ /* 0x000fc8000f8e0218 */
[----:B-1----:R-:W-:-:S12]  /*1060*/  UIMAD UR60, UR9, UR60, URZ ;  /* 0x0000003c093c72a4 */ /* 0x002fd8000f8e02ff */
.L_x_1146:
        /* <DEDUP_REMOVED lines=16> */
[----:B-1----:R-:W-:Y:S01]  /*1170*/  IMAD.SHL.U32 R27, R215, 0x8, RZ ;  /* 0x00000008d71b7824 */ /* 0x002fe200078e00ff */
        /* <DEDUP_REMOVED lines=57> */
[----:B-----5:R-:W-:Y:S01]  /*1510*/  LEA R30, P1, R2, UR8, 0x1 ;  /* 0x00000008021e7c11 */ /* 0x020fe2000f8208ff */
[----:B------:R4:W-:Y:S01]  /*1520*/  STL [R1+0x8], R28 ;  /* 0x0000081c01007387 */ /* 0x0009e20000100800 */
[----:B------:R-:W-:Y:S01]  /*1530*/  IMAD.U32 R4, RZ, RZ, UR53 ;  /* 0x00000035ff047e24 */ /* 0x000fe2000f8e00ff */
[----:B------:R-:W-:Y:S01]  /*1540*/  IADD3 R0, P0, PT, R11, UR53, RZ ;  /* 0x000000350b007c10 */ /* 0x000fe2000ff1e0ff */
[----:B------:R-:W-:Y:S01]  /*1550*/  VIADD R10, R24, 0x20 ;  /* 0x00000020180a7836 */ /* 0x000fe20000000000 */
[----:B------:R-:W-:Y:S01]  /*1560*/  LEA.HI.X R29, R2, UR9, R3, 0x1, P1 ;  /* 0x00000009021d7c11 */ /* 0x000fe200088f0c03 */
[----:B------:R4:W-:Y:S01]  /*1570*/  STL [R1+0x4], R30 ;  /* 0x0000041e01007387 */ /* 0x0009e20000100800 */
[----:B------:R-:W-:Y:S01]  /*1580*/  LEA.HI.X.SX32 R4, R4, R5, 0x1, P0 ;  /* 0x0000000504047211 */ /* 0x000fe200000f0eff */
[----:B---3--:R-:W-:Y:S01]  /*1590*/  UIMAD.WIDE UR56, UR61, 0x4, UR62 ;  /* 0x000000043d3878a5 */ /* 0x008fe2000f8e023e */
[----:B-1----:R-:W-:Y:S01]  /*15a0*/  LEA R230, P0, R0, UR16, 0x2 ;  /* 0x0000001000e67c11 */ /* 0x002fe2000f8010ff */
[----:B------:R4:W-:Y:S01]  /*15b0*/  STL [R1], R29 ;  /* 0x0000001d01007387 */ /* 0x0009e20000100800 */
[----:B------:R-:W-:Y:S01]  /*15c0*/  IADD3 R15, P2, PT, R24, 0x40, RZ ;  /* 0x00000040180f7810 */ /* 0x000fe20007f5e0ff */
[----:B------:R-:W-:Y:S01]  /*15d0*/  UMOV UR16, UR10 ;  /* 0x0000000a00107c82 */ /* 0x000fe20008000000 */
[----:B------:R-:W-:-:S02]  /*15e0*/  LEA.HI.X R231, R0, UR17, R4, 0x2, P0 ;  /* 0x0000001100e77c11 */ /* 0x000fc400080f1404 */
        /* <DEDUP_REMOVED lines=22> */
.L_x_1148:
[----:B------:R-:W1:Y:S01]  /*1750*/  LDCU.64 UR10, c[0x0][0x5c0] ;  /* 0x0000b800ff0a77ac */ /* 0x000e620008000a00 */
[----:B------:R-:W-:-:S04]  /*1760*/  UIADD3 UR8, UPT, UPT, UR40, UR42, URZ ;  /* 0x0000002a28087290 */ /* 0x000fc8000fffe0ff */
[----:B-1----:R-:W-:Y:S02]  /*1770*/  UIMAD.WIDE.U32 UR16, UR8, UR10, URZ ;  /* 0x0000000a081072a5 */ /* 0x002fe4000f8e00ff */
[----:B------:R-:W-:-:S04]  /*1780*/  UIMAD UR8, UR8, UR11, URZ ;  /* 0x0000000b080872a4 */ /* 0x000fc8000f8e02ff */
[----:B------:R-:W-:-:S06]  /*1790*/  UIADD3 UR8, UPT, UPT, UR17, UR8, URZ ;  /* 0x0000000811087290 */ /* 0x000fcc000fffe0ff */
[----:B------:R-:W-:Y:S02]  /*17a0*/  MOV R0, UR8 ;  /* 0x0000000800007c02 */ /* 0x000fe40008000f00 */
.L_x_1149:
        /* <DEDUP_REMOVED lines=13> */
.L_x_1150:
[----:B------:R-:W1:Y:S01]  /*1880*/  LDCU.64 UR8, c[0x0][0x5c8] ;  /* 0x0000b900ff0877ac */ /* 0x000e620008000a00 */
[----:B------:R-:W-:-:S04]  /*1890*/  UIADD3 UR40, UPT, UPT, UR40, UR42, URZ ;  /* 0x0000002a28287290 */ /* 0x000fc8000fffe0ff */
[----:B-1----:R-:W-:Y:S02]  /*18a0*/  UIMAD.WIDE.U32 UR14, UR40, UR8, URZ ;  /* 0x00000008280e72a5 */ /* 0x002fe4000f8e00ff */
[----:B------:R-:W-:-:S04]  /*18b0*/  UIMAD UR40, UR40, UR9, URZ ;  /* 0x00000009282872a4 */ /* 0x000fc8000f8e02ff */
[----:B------:R-:W-:-:S06]  /*18c0*/  UIADD3 UR40, UPT, UPT, UR15, UR40, URZ ;  /* 0x000000280f287290 */ /* 0x000fcc000fffe0ff */
[----:B------:R-:W-:-:S07]  /*18d0*/  MOV R11, UR40 ;  /* 0x00000028000b7c02 */ /* 0x000fce0008000f00 */
.L_x_1151:
        /* <DEDUP_REMOVED lines=30> */
.L_x_1153:
[----:B------:R-:W-:Y:S05]  /*1ac0*/  BSYNC.RECONVERGENT B0 ;  /* 0x0000000000007941 */ /* 0x000fea0003800200 */
.L_x_1152:
        /* <DEDUP_REMOVED lines=16> */
.L_x_1155:
[----:B------:R-:W-:Y:S05]  /*1bd0*/  BSYNC.RECONVERGENT B0 ;  /* 0x0000000000007941 */ /* 0x000fea0003800200 */
.L_x_1154:
        /* <DEDUP_REMOVED lines=16> */
.L_x_1157:
[----:B------:R-:W-:Y:S05]  /*1ce0*/  BSYNC.RECONVERGENT B0 ;  /* 0x0000000000007941 */ /* 0x000fea0003800200 */
.L_x_1156:
        /* <DEDUP_REMOVED lines=16> */
.L_x_1159:
[----:B------:R-:W-:Y:S05]  /*1df0*/  BSYNC.RECONVERGENT B0 ;  /* 0x0000000000007941 */ /* 0x000fea0003800200 */
.L_x_1158:
        /* <DEDUP_REMOVED lines=25> */
.L_x_1161:
[----:B------:R-:W-:Y:S05]  /*1f90*/  BSYNC.RECONVERGENT B0 ;  /* 0x0000000000007941 */ /* 0x000fea0003800200 */
.L_x_1160:
        /* <DEDUP_REMOVED lines=16> */
.L_x_1163:
[----:B------:R-:W-:Y:S05]  /*20a0*/  BSYNC.RECONVERGENT B0 ;  /* 0x0000000000007941 */ /* 0x000fea0003800200 */
.L_x_1162:
        /* <DEDUP_REMOVED lines=16> */
.L_x_1165:
[----:B------:R-:W-:Y:S05]  /*21b0*/  BSYNC.RECONVERGENT B0 ;  /* 0x0000000000007941 */ /* 0x000fea0003800200 */
.L_x_1164:
        /* <DEDUP_REMOVED lines=17> */
.L_x_1147:
        /* <DEDUP_REMOVED lines=30> */
.L_x_1168:
[----:B------:R2:W-:Y:S04]  /*24b0*/  STS.128 [R0+0x8000], RZ ;  /* 0x008000ff00007388 */ /* 0x0005e80000000c00 */
[----:B------:R2:W-:Y:S02]  /*24c0*/  STS.128 [R0+0xa000], RZ ;  /* 0x00a000ff00007388 */ /* 0x0005e40000000c00 */
.L_x_1169:
[----:B------:R-:W-:Y:S05]  /*24d0*/  BSYNC.RECONVERGENT B0 ;  /* 0x0000000000007941 */ /* 0x000fea0003800200 */
.L_x_1167:
        /* <DEDUP_REMOVED lines=23> */
.L_x_1171:
[----:B------:R-:W-:Y:S05]  /*2650*/  BSYNC.RECONVERGENT B0 ;  /* 0x0000000000007941 */ /* 0x000fea0003800200 */
.L_x_1170:
        /* <DEDUP_REMOVED lines=21> */
.L_x_1173:
[----:B------:R1:W-:Y:S04]  /*27b0*/  STS.128 [R221], RZ ;  /* 0x000000ffdd007388 */ /* 0x0003e80000000c00 */
[----:B------:R1:W-:Y:S02]  /*27c0*/  STS.128 [R221+0x2000], RZ ;  /* 0x002000ffdd007388 */ /* 0x0003e40000000c00 */
.L_x_1174:
[----:B------:R-:W-:Y:S05]  /*27d0*/  BSYNC.RECONVERGENT B0 ;  /* 0x0000000000007941 */ /* 0x000fea0003800200 */
.L_x_1172:
        /* <DEDUP_REMOVED lines=45> */
.L_x_1176:
[----:B------:R-:W-:Y:S05]  /*2ab0*/  BSYNC.RECONVERGENT B0 ;  /* 0x0000000000007941 */ /* 0x000fea0003800200 */
.L_x_1175:
        /* <DEDUP_REMOVED lines=36> */
.L_x_1178:
[----:B------:R2:W-:Y:S04]  /*2d00*/  STS.128 [R0+0xc000], RZ ;  /* 0x00c000ff00007388 */ /* 0x0005e80000000c00 */
[----:B------:R2:W-:Y:S02]  /*2d10*/  STS.128 [R0+0x10000], RZ ;  /* 0x010000ff00007388 */ /* 0x0005e40000000c00 */
.L_x_1179:
[----:B------:R-:W-:Y:S05]  /*2d20*/  BSYNC.RECONVERGENT B0 ;  /* 0x0000000000007941 */ /* 0x000fea0003800200 */
.L_x_1177:
        /* <DEDUP_REMOVED lines=29> */
.L_x_1181:
[----:B------:R-:W-:Y:S05]  /*2f00*/  BSYNC.RECONVERGENT B0 ;  /* 0x0000000000007941 */ /* 0x000fea0003800200 */
.L_x_1180:
        /* <DEDUP_REMOVED lines=26> */
.L_x_1183:
[----:B------:R-:W-:Y:S05]  /*30b0*/  BSYNC.RECONVERGENT B0 ;  /* 0x0000000000007941 */ /* 0x000fea0003800200 */
.L_x_1182:
        /* <DEDUP_REMOVED lines=26> */
.L_x_1185:
[----:B------:R-:W-:Y:S05]  /*3260*/  BSYNC.RECONVERGENT B0 ;  /* 0x0000000000007941 */ /* 0x000fea0003800200 */
.L_x_1184:
        /* <DEDUP_REMOVED lines=34> */
.L_x_1187:
[----:B------:R1:W-:Y:S04]  /*3490*/  STS.128 [R0+0x14000], RZ ;  /* 0x014000ff00007388 */ /* 0x0003e80000000c00 */
[----:B------:R1:W-:Y:S02]  /*34a0*/  STS.128 [R0+0x18000], RZ ;  /* 0x018000ff00007388 */ /* 0x0003e40000000c00 */
.L_x_1188:
[----:B------:R-:W-:Y:S05]  /*34b0*/  BSYNC.RECONVERGENT B0 ;  /* 0x0000000000007941 */ /* 0x000fea0003800200 */
.L_x_1186:
        /* <DEDUP_REMOVED lines=26> */
.L_x_1190:
[----:B------:R-:W-:Y:S05]  /*3660*/  BSYNC.RECONVERGENT B0 ;  /* 0x0000000000007941 */ /* 0x000fea0003800200 */
.L_x_1189:
        /* <DEDUP_REMOVED lines=26> */
.L_x_1192:
[----:B------:R-:W-:Y:S05]  /*3810*/  BSYNC.RECONVERGENT B0 ;  /* 0x0000000000007941 */ /* 0x000fea0003800200 */
.L_x_1191:
        /* <DEDUP_REMOVED lines=26> */
.L_x_1194:
[----:B------:R-:W-:Y:S05]  /*39c0*/  BSYNC.RECONVERGENT B0 ;  /* 0x0000000000007941 */ /* 0x000fea0003800200 */
.L_x_1193:
[----:B------:R-:W5:Y:S01]  /*39d0*/  LDCU.64 UR8, c[0x0][0x538] ;  /* 0x0000a700ff0877ac */ /* 0x000f620008000a00 */
[----:B----4-:R-:W-:Y:S01]  /*39e0*/  IMAD.U32 R2, RZ, RZ, UR24 ;  /* 0x00000018ff027e24 */ /* 0x010fe2000f8e00ff */
[----:B------:R-:W0:Y:S01]  /*39f0*/  LDGDEPBAR ;  /* 0x00000000000079af */ /* 0x000e220000000000 */
[C---:B------:R-:W-:Y:S01]  /*3a00*/  IMAD.SHL.U32 R204, R215.reuse, 0x40, RZ ;  /* 0x00000040d7cc7824 */ /* 0x040fe200078e00ff */
[----:B------:R-:W4:Y:S01]  /*3a10*/  LDCU UR13, c[0x0][0x590] ;  /* 0x0000b200ff0d77ac */ /* 0x000f220008000800 */
[C---:B------:R-:W-:Y:S02]  /*3a20*/  IMAD.SHL.U32 R205, R215.reuse, 0x20, RZ ;  /* 0x00000020d7cd7824 */ /* 0x040fe400078e00ff */
[----:B------:R-:W-:Y:S01]  /*3a30*/  IMAD.SHL.U32 R10, R215, 0x2, RZ ;  /* 0x00000002d70a7824 */ /* 0x000fe200078e00ff */
[----:B------:R-:W1:Y:S01]  /*3a40*/  LDCU UR12, c[0x0][0x50c] ;  /* 0x0000a180ff0c77ac */ /* 0x000e620008000800 */
[----:B-----5:R-:W-:-:S04]  /*3a50*/  ISETP.NE.U32.AND P4, PT, RZ, UR8, PT ;  /* 0x00000008ff007c0c */ /* 0x020fc8000bf85070 */
[----:B------:R-:W-:-:S13]  /*3a60*/  ISETP.NE.AND.EX P4, PT, RZ, UR9, PT, P4 ;  /* 0x00000009ff007c0c */ /* 0x000fda000bf85340 */
[----:B------:R-:W5:Y:S01]  /*3a70*/  @P4 LDC.64 R4, c[0x0][0x540] ;  /* 0x00015000ff044b82 */ /* 0x000f620000000a00 */
[----:B------:R-:W-:Y:S01]  /*3a80*/  @P4 IMAD.MOV.U32 R3, RZ, RZ, RZ ;  /* 0x000000ffff034224 */ /* 0x000fe200078e00ff */
[----:B-123--:R-:W-:-:S06]  /*3a90*/  LOP3.LUT R0, R204, 0x1c0, RZ, 0xc0, !PT ;  /* 0x000001c0cc007812 */ /* 0x00efcc00078ec0ff */
[----:B------:R-:W1:Y:S01]  /*3aa0*/  @P4 LDC R7, c[0x0][0x458] ;  /* 0x00011600ff074b82 */ /* 0x000e620000000800 */
[----:B-----5:R-:W-:-:S04]  /*3ab0*/  @P4 IMAD.WIDE.U32 R2, R4, UR25, R2 ;  /* 0x0000001904024c25 */ /* 0x020fc8000f8e0002 */
[----:B------:R-:W-:Y:S01]  /*3ac0*/  @P4 IMAD R5, R5, UR25, R3 ;  /* 0x0000001905054c24 */ /* 0x000fe2000f8e0203 */
[----:B------:R-:W-:Y:S02]  /*3ad0*/  @P4 LEA R4, P0, R2, UR8, 0x2 ;  /* 0x0000000802044c11 */ /* 0x000fe4000f8010ff */
[----:B------:R-:W-:Y:S01]  /*3ae0*/  LOP3.LUT R0, R0, 0x38, R27, 0xf8, !PT ;  /* 0x0000003800007812 */ /* 0x000fe200078ef81b */
[----:B------:R-:W-:Y:S01]  /*3af0*/  IMAD.U32 R3, RZ, RZ, UR41 ;  /* 0x00000029ff037e24 */ /* 0x000fe2000f8e00ff */
[----:B------:R-:W-:Y:S01]  /*3b00*/  @P4 LEA.HI.X R5, R2, UR9, R5, 0x2, P0 ;  /* 0x0000000902054c11 */ /* 0x000fe200080f1405 */
[----:B-1----:R-:W1:Y:S01]  /*3b10*/  @P4 MUFU.RCP R7, R7 ;  /* 0x0000000700074308 */ /* 0x002e620000001000 */
[----:B------:R-:W-:Y:S01]  /*3b20*/  R2P PR, R215, 0x6 ;  /* 0x00000006d7007804 */ /* 0x000fe20000000000 */
[----:B------:R-:W-:Y:S01]  /*3b30*/  IMAD.MOV.U32 R212, RZ, RZ, 0x40 ;  /* 0x00000040ffd47424 */ /* 0x000fe200078e00ff */
[----:B------:R-:W-:Y:S01]  /*3b40*/  LOP3.LUT R8, R0, 0x8, R215, 0x78, !PT ;  /* 0x0000000800087812 */ /* 0x000fe200078e78d7 */
[----:B------:R2:W1:Y:S01]  /*3b50*/  @P4 LDG.E R9, desc[UR34][R4.64] ;  /* 0x0000002204094981 */ /* 0x000462000c1e1900 */
[----:B------:R-:W-:Y:S01]  /*3b60*/  IMAD.U32 R2, RZ, RZ, UR37 ;  /* 0x00000025ff027e24 */ /* 0x000fe2000f8e00ff */
[----:B------:R-:W-:Y:S01]  /*3b70*/  LOP3.LUT R6, R204, 0x200, RZ, 0xc0, !PT ;  /* 0x00000200cc067812 */ /* 0x000fe200078ec0ff */
[----:B------:R-:W-:Y:S01]  /*3b80*/  IMAD.MOV.U32 R200, RZ, RZ, 0x20 ;  /* 0x00000020ffc87424 */ /* 0x000fe200078e00ff */
[----:B------:R-:W-:Y:S01]  /*3b90*/  SEL R212, R212, 0xffffffc0, !P2 ;  /* 0xffffffc0d4d47807 */ /* 0x000fe20005000000 */
[----:B------:R-:W-:Y:S01]  /*3ba0*/  IMAD.MOV.U32 R217, RZ, RZ, 0x40 ;  /* 0x00000040ffd97424 */ /* 0x000fe200078e00ff */
[----:B------:R-:W-:Y:S01]  /*3bb0*/  IADD3 R2, PT, PT, R2, UR39, R28 ;  /* 0x0000002702027c10 */ /* 0x000fe2000fffe01c */
[----:B------:R-:W-:Y:S01]  /*3bc0*/  IMAD.MOV.U32 R252, RZ, RZ, R221 ;  /* 0x000000fffffc7224 */ /* 0x000fe200078e00dd */
[----:B------:R-:W-:-:S02]  /*3bd0*/  LOP3.LUT R6, R6, 0x400, R205, 0xf8, !PT ;  /* 0x0000040006067812 */ /* 0x000fc400078ef8cd */
[----:B------:R-:W-:Y:S02]  /*3be0*/  CS2R R158, SRZ ;  /* 0x00000000009e7805 */ /* 0x000fe4000001ff00 */
[----:B------:R-:W-:Y:S02]  /*3bf0*/  IADD3 R251, PT, PT, R2, -0x1f, -R3 ;  /* 0xffffffe102fb7810 */ /* 0x000fe40007ffe803 */
[----:B------:R-:W-:Y:S02]  /*3c00*/  CS2R R156, SRZ ;  /* 0x00000000009c7805 */ /* 0x000fe4000001ff00 */
[----:B------:R-:W-:Y:S02]  /*3c10*/  LOP3.LUT R2, R10, 0x6, RZ, 0xc0, !PT ;  /* 0x000000060a027812 */ /* 0x000fe400078ec0ff */
[----:B------:R-:W-:Y:S02]  /*3c20*/  CS2R R162, SRZ ;  /* 0x0000000000a27805 */ /* 0x000fe4000001ff00 */
[----:B------:R-:W-:-:S02]  /*3c30*/  LOP3.LUT R205, R8, 0x7a00, R205, 0xf8, !PT ;  /* 0x00007a0008cd7812 */ /* 0x000fc400078ef8cd */
[----:B------:R-:W-:Y:S02]  /*3c40*/  CS2R R160, SRZ ;  /* 0x0000000000a07805 */ /* 0x000fe4000001ff00 */
[----:B------:R-:W-:Y:S02]  /*3c50*/  LOP3.LUT R2, R2, 0x1e0, R208, 0xf8, !PT ;  /* 0x000001e002027812 */ /* 0x000fe400078ef8d0 */
[----:B------:R-:W-:Y:S02]  /*3c60*/  CS2R R154, SRZ ;  /* 0x00000000009a7805 */ /* 0x000fe4000001ff00 */
[----:B------:R-:W-:Y:S02]  /*3c70*/  LEA R205, R205, UR36, 0x1 ;  /* 0x00000024cdcd7c11 */ /* 0x000fe4000f8e08ff */
[----:B------:R-:W-:Y:S02]  /*3c80*/  CS2R R152, SRZ ;  /* 0x0000000000987805 */ /* 0x000fe4000001ff00 */
[----:B------:R-:W-:Y:S01]  /*3c90*/  SEL R200, R200, 0xffffffe0, !P1 ;  /* 0xffffffe0c8c87807 */ /* 0x000fe20004800000 */
[----:B------:R-:W-:Y:S01]  /*3ca0*/  VIADD R2, R2, UR5 ;  /* 0x0000000502027c36 */ /* 0x000fe20008000000 */
[----:B------:R-:W-:Y:S01]  /*3cb0*/  CS2R R150, SRZ ;  /* 0x0000000000967805 */ /* 0x000fe2000001ff00 */
[----:B------:R-:W-:Y:S01]  /*3cc0*/  IMAD.IADD R209, R212, 0x1, R205 ;  /* 0x00000001d4d17824 */ /* 0x000fe200078e02cd */
[----:B------:R-:W-:-:S02]  /*3cd0*/  CS2R R148, SRZ ;  /* 0x0000000000947805 */ /* 0x000fc4000001ff00 */
[--C-:B--2---:R-:W-:Y:S01]  /*3ce0*/  SHF.R.U32.HI R4, RZ, 0x4, R215.reuse ;  /* 0x00000004ff047819 */ /* 0x104fe200000116d7 */
[----:B------:R-:W-:Y:S01]  /*3cf0*/  VIADD R11, R2, 0x18 ;  /* 0x00000018020b7836 */ /* 0x000fe20000000000 */
[----:B------:R-:W-:Y:S02]  /*3d00*/  LOP3.LUT R5, R0, 0x8, R208, 0x78, !PT ;  /* 0x0000000800057812 */ /* 0x000fe400078e78d0 */
[----:B------:R-:W-:Y:S02]  /*3d10*/  CS2R R142, SRZ ;  /* 0x00000000008e7805 */ /* 0x000fe4000001ff00 */
[----:B------:R-:W-:Y:S02]  /*3d20*/  LOP3.LUT R4, R4, 0x8, RZ, 0xc0, !PT ;  /* 0x0000000804047812 */ /* 0x000fe400078ec0ff */
[----:B------:R-:W-:Y:S02]  /*3d30*/  CS2R R140, SRZ ;  /* 0x00000000008c7805 */ /* 0x000fe4000001ff00 */
[----:B------:R-:W-:Y:S01]  /*3d40*/  LOP3.LUT R207, R6, R5, RZ, 0xfc, !PT ;  /* 0x0000000506cf7212 */ /* 0x000fe200078efcff */
[----:B------:R-:W-:Y:S01]  /*3d50*/  VIADD R5, R2, 0x1 ;  /* 0x0000000102057836 */ /* 0x000fe20000000000 */
[----:B------:R-:W-:-:S02]  /*3d60*/  LOP3.LUT R4, R4, 0x10, R215, 0xf8, !PT ;  /* 0x0000001004047812 */ /* 0x000fc400078ef8d7 */
[----:B------:R-:W-:Y:S01]  /*3d70*/  CS2R R146, SRZ ;  /* 0x0000000000927805 */ /* 0x000fe2000001ff00 */
[----:B------:R-:W2:Y:S01]  /*3d80*/  S2R R215, SR_TID.X ;  /* 0x0000000000d77919 */ /* 0x000ea20000002100 */
[----:B------:R-:W-:Y:S02]  /*3d90*/  I2FP.F32.S32 R12, R2 ;  /* 0x00000002000c7245 */ /* 0x000fe40000201400 */
[----:B------:R-:W-:Y:S02]  /*3da0*/  CS2R R144, SRZ ;  /* 0x0000000000907805 */ /* 0x000fe4000001ff00 */
[----:B------:R-:W-:Y:S01]  /*3db0*/  LOP3.LUT R0, R4, R0, RZ, 0x3c, !PT ;  /* 0x0000000004007212 */ /* 0x000fe200078e3cff */
[----:B------:R-:W-:Y:S01]  /*3dc0*/  VIADD R4, R2, 0x8 ;  /* 0x0000000802047836 */ /* 0x000fe20000000000 */
[----:B------:R-:W-:Y:S02]  /*3dd0*/  I2FP.F32.S32 R10, R5 ;  /* 0x00000005000a7245 */ /* 0x000fe40000201400 */
[----:B------:R-:W-:-:S02]  /*3de0*/  CS2R R138, SRZ ;  /* 0x00000000008a7805 */ /* 0x000fc4000001ff00 */
[----:B------:R-:W-:Y:S01]  /*3df0*/  LOP3.LUT R204, R0, 0x200, R204, 0xf8, !PT ;  /* 0x0000020000cc7812 */ /* 0x000fe200078ef8cc */
[----:B------:R-:W-:Y:S01]  /*3e00*/  IMAD.MOV.U32 R0, RZ, RZ, RZ ;  /* 0x000000ffff007224 */ /* 0x000fe200078e00ff */
[----:B------:R-:W-:Y:S02]  /*3e10*/  I2FP.F32.S32 R8, R4 ;  /* 0x0000000400087245 */ /* 0x000fe40000201400 */
[----:B------:R-:W-:Y:S02]  /*3e20*/  CS2R R136, SRZ ;  /* 0x0000000000887805 */ /* 0x000fe4000001ff00 */
[----:B------:R-:W-:Y:S02]  /*3e30*/  LEA R207, R207, UR36, 0x1 ;  /* 0x00000024cfcf7c11 */ /* 0x000fe4000f8e08ff */
[----:B------:R-:W-:Y:S02]  /*3e40*/  CS2R R134, SRZ ;  /* 0x0000000000867805 */ /* 0x000fe4000001ff00 */
[----:B------:R-:W-:-:S02]  /*3e50*/  LEA R204, R204, UR36, 0x1 ;  /* 0x00000024cccc7c11 */ /* 0x000fc4000f8e08ff */
        /* <DEDUP_REMOVED lines=18> */
[C---:B--2---:R-:W-:Y:S01]  /*3f80*/  LOP3.LUT P0, R3, R215.reuse, 0x4, RZ, 0xc0, !PT ;  /* 0x00000004d7037812 */ /* 0x044fe2000780c0ff */
[C---:B------:R-:W-:Y:S01]  /*3f90*/  IMAD.SHL.U32 R219, R215.reuse, 0x40, RZ ;  /* 0x00000040d7db7824 */ /* 0x040fe200078e00ff */
[C---:B------:R-:W-:Y:S01]  /*3fa0*/  LOP3.LUT R220, R215.reuse, 0x8, RZ, 0xc0, !PT ;  /* 0x00000008d7dc7812 */ /* 0x040fe200078ec0ff */
[----:B------:R-:W-:Y:S01]  /*3fb0*/  IMAD.SHL.U32 R218, R215, 0x20, RZ ;  /* 0x00000020d7da7824 */ /* 0x000fe200078e00ff */
[----:B------:R-:W-:Y:S01]  /*3fc0*/  ISETP.NE.AND P3, PT, R3, RZ, PT ;  /* 0x000000ff0300720c */ /* 0x000fe20003f65270 */
[----:B------:R-:W-:Y:S01]  /*3fd0*/  VIADD R3, R2, 0x9 ;  /* 0x0000000902037836 */ /* 0x000fe20000000000 */
[----:B------:R-:W-:Y:S01]  /*3fe0*/  LOP3.LUT R211, R219, 0x1c0, RZ, 0xc0, !PT ;  /* 0x000001c0dbd37812 */ /* 0x000fe200078ec0ff */
[----:B------:R-:W-:Y:S01]  /*3ff0*/  IMAD.SHL.U32 R216, R215, 0x8, RZ ;  /* 0x00000008d7d87824 */ /* 0x000fe200078e00ff */
[----:B------:R-:W-:Y:S02]  /*4000*/  LOP3.LUT R214, R219, 0x200, RZ, 0xc0, !PT ;  /* 0x00000200dbd67812 */ /* 0x000fe400078ec0ff */
[----:B------:R-:W-:-:S02]  /*4010*/  CS2R R92, SRZ ;  /* 0x00000000005c7805 */ /* 0x000fc4000001ff00 */
[----:B------:R-:W-:Y:S02]  /*4020*/  I2FP.F32.S32 R6, R3 ;  /* 0x0000000300067245 */ /* 0x000fe40000201400 */
[----:B------:R-:W-:Y:S02]  /*4030*/  CS2R R98, SRZ ;  /* 0x0000000000627805 */ /* 0x000fe4000001ff00 */
[----:B------:R-:W-:Y:S02]  /*4040*/  I2FP.F32.S32 R3, R11 ;  /* 0x0000000b00037245 */ /* 0x000fe40000201400 */
        /* <DEDUP_REMOVED lines=30> */
[----:B------:R-:W-:Y:S01]  /*4230*/  VIADD R207, R207, UR10 ;  /* 0x0000000acfcf7c36 */ /* 0x000fe20008000000 */
[C---:B------:R-:W-:Y:S01]  /*4240*/  LOP3.LUT P5, RZ, R215.reuse, 0x2, RZ, 0xc0, !PT ;  /* 0x00000002d7ff7812 */ /* 0x040fe200078ac0ff */
[----:B------:R-:W-:Y:S01]  /*4250*/  VIADD R204, R204, UR10 ;  /* 0x0000000acccc7c36 */ /* 0x000fe20008000000 */
[----:B------:R-:W-:Y:S01]  /*4260*/  LOP3.LUT P6, RZ, R215, 0x8, RZ, 0xc0, !PT ;  /* 0x00000008d7ff7812 */ /* 0x000fe200078cc0ff */
[C---:B------:R-:W-:Y:S01]  /*4270*/  IMAD.IADD R206, R200.reuse, 0x1, R205 ;  /* 0x00000001c8ce7824 */ /* 0x040fe200078e02cd */
[----:B------:R-:W-:Y:S01]  /*4280*/  SEL R217, R217, 0xffffffc0, !P0 ;  /* 0xffffffc0d9d97807 */ /* 0x000fe20004000000 */
[----:B------:R-:W-:Y:S01]  /*4290*/  IMAD.IADD R210, R200, 0x1, R209 ;  /* 0x00000001c8d27824 */ /* 0x000fe200078e02d1 */
[----:B------:R-:W-:Y:S01]  /*42a0*/  LOP3.LUT R214, R214, 0x400, R218, 0xf8, !PT ;  /* 0x00000400d6d67812 */ /* 0x000fe200078ef8da */
[----:B------:R-:W2:Y:S01]  /*42b0*/  LDCU UR8, c[0x0][0x440] ;  /* 0x00008800ff0877ac */ /* 0x000ea20008000800 */
[----:B------:R-:W3:Y:S01]  /*42c0*/  LDCU UR9, c[0x0][0x3e0] ;  /* 0x00007c00ff0977ac */ /* 0x000ee20008000800 */
[----:B------:R-:W1:Y:S01]  /*42d0*/  LDCU UR5, c[0x0][0x45c] ;  /* 0x00008b80ff0577ac */ /* 0x000e620008000800 */
[----:B----4-:R-:W-:-:S02]  /*42e0*/  USHF.L.U32 UR13, UR13, 0x6, URZ ;  /* 0x000000060d0d7899 */ /* 0x010fc400080006ff */
[----:B------:R-:W-:Y:S02]  /*42f0*/  UIADD3 UR47, UPT, UPT, UR47, 0x80, -UR39 ;  /* 0x000000802f2f7890 */ /* 0x000fe4000fffe827 */
[----:B------:R-:W-:Y:S01]  /*4300*/  USHF.L.U32 UR48, UR48, 0x3, URZ ;  /* 0x0000000330307899 */ /* 0x000fe200080006ff */
[----:B-1----:R-:W-:Y:S01]  /*4310*/  @P4 FMUL.FTZ R0, R9, R7 ;  /* 0x0000000709004220 */ /* 0x002fe20000410000 */
[C---:B------:R-:W-:Y:S02]  /*4320*/  VIADD R7, R2.reuse, 0x10 ;  /* 0x0000001002077836 */ /* 0x040fe40000000000 */
[----:B------:R-:W-:Y:S02]  /*4330*/  VIADD R9, R2, 0x11 ;  /* 0x0000001102097836 */ /* 0x000fe40000000000 */
[-C--:B------:R-:W-:Y:S01]  /*4340*/  FMUL.FTZ R8, R8, R0.reuse ;  /* 0x0000000008087220 */ /* 0x080fe20000410000 */
[----:B------:R-:W-:Y:S01]  /*4350*/  VIADD R2, R2, 0x19 ;  /* 0x0000001902027836 */ /* 0x000fe20000000000 */
[----:B------:R-:W-:Y:S01]  /*4360*/  I2FP.F32.S32 R5, R7 ;  /* 0x0000000700057245 */ /* 0x000fe20000201400 */
[-C--:B------:R-:W-:Y:S01]  /*4370*/  FMUL.FTZ R7, R6, R0.reuse ;  /* 0x0000000006077220 */ /* 0x080fe20000410000 */
[----:B------:R-:W-:Y:S01]  /*4380*/  I2FP.F32.S32 R4, R9 ;  /* 0x0000000900047245 */ /* 0x000fe20000201400 */
[----:B------:R-:W-:Y:S01]  /*4390*/  FMUL.FTZ R9, R10, R0 ;  /* 0x000000000a097220 */ /* 0x000fe20000410000 */
[----:B------:R-:W-:Y:S01]  /*43a0*/  I2FP.F32.S32 R2, R2 ;  /* 0x0000000200027245 */ /* 0x000fe20000201400 */
[----:B------:R-:W-:-:S02]  /*43b0*/  FMUL.FTZ R6, R5, R0 ;  /* 0x0000000005067220 */ /* 0x000fc40000410000 */
[-C--:B------:R-:W-:Y:S01]  /*43c0*/  FMUL.FTZ R5, R4, R0.reuse ;  /* 0x0000000004057220 */ /* 0x080fe20000410000 */
[----:B------:R-:W-:Y:S01]  /*43d0*/  STL [R1+0x34], R9 ;  /* 0x0000340901007387 */ /* 0x000fe20000100800 */
[-C--:B------:R-:W-:Y:S01]  /*43e0*/  FMUL.FTZ R4, R3, R0.reuse ;  /* 0x0000000003047220 */ /* 0x080fe20000410000 */
[-C--:B------:R-:W-:Y:S01]  /*43f0*/  FMUL.FTZ R3, R12, R0.reuse ;  /* 0x000000000c037220 */ /* 0x080fe20000410000 */
[----:B------:R-:W-:Y:S01]  /*4400*/  FMUL.FTZ R0, R2, R0 ;  /* 0x0000000002007220 */ /* 0x000fe20000410000 */
[----:B------:R-:W-:Y:S04]  /*4410*/  STL [R1+0x30], R8 ;  /* 0x0000300801007387 */ /* 0x000fe80000100800 */
[----:B------:R1:W-:Y:S04]  /*4420*/  STL [R1+0x2c], R7 ;  /* 0x00002c0701007387 */ /* 0x0003e80000100800 */
[----:B------:R4:W-:Y:S04]  /*4430*/  STL [R1+0x28], R6 ;  /* 0x0000280601007387 */ /* 0x0009e80000100800 */
[----:B------:R5:W-:Y:S04]  /*4440*/  STL [R1+0x24], R5 ;  /* 0x0000240501007387 */ /* 0x000be80000100800 */
[----:B------:R2:W-:Y:S04]  /*4450*/  STL [R1+0x20], R4 ;  /* 0x0000200401007387 */ /* 0x0005e80000100800 */
[----:B------:R3:W-:Y:S04]  /*4460*/  STL [R1+0x1c], R3 ;  /* 0x00001c0301007387 */ /* 0x0007e80000100800 */
[----:B------:R3:W-:Y:S01]  /*4470*/  STL [R1+0x18], R0 ;  /* 0x0000180001007387 */ /* 0x0007e20000100800 */
[----:B-1----:R-:W-:Y:S01]  /*4480*/  SHF.R.U32.HI R7, RZ, 0x3, R215 ;  /* 0x00000003ff077819 */ /* 0x002fe200000116d7 */
[----:B----4-:R-:W-:-:S02]  /*4490*/  IMAD.SHL.U32 R6, R215, 0x2, RZ ;  /* 0x00000002d7067824 */ /* 0x010fc400078e00ff */
[----:B-----5:R-:W-:-:S03]  /*44a0*/  IMAD.MOV.U32 R5, RZ, RZ, 0x10 ;  /* 0x00000010ff057424 */ /* 0x020fc600078e00ff */
[--C-:B------:R-:W-:Y:S02]  /*44b0*/  LOP3.LUT R2, R6, 0x7006, R218.reuse, 0xc8, !PT ;  /* 0x0000700606027812 */ /* 0x100fe400078ec8da */
[----:B--2---:R-:W-:Y:S02]  /*44c0*/  LOP3.LUT R4, R218, 0x7a00, RZ, 0xc0, !PT ;  /* 0x00007a00da047812 */ /* 0x004fe400078ec0ff */
[----:B------:R-:W-:Y:S01]  /*44d0*/  LOP3.LUT R2, R2, 0x400, R218, 0xf8, !PT ;  /* 0x0000040002027812 */ /* 0x000fe200078ef8da */
[----:B---3--:R-:W-:Y:S01]  /*44e0*/  IMAD.SHL.U32 R3, R215, 0x10, RZ ;  /* 0x00000010d7037824 */ /* 0x008fe200078e00ff */
[----:B------:R-:W-:Y:S02]  /*44f0*/  LOP3.LUT R2, R4, R211, R220, 0xf6, !PT ;  /* 0x000000d304027212 */ /* 0x000fe400078ef6dc */
[----:B------:R-:W-:Y:S02]  /*4500*/  LOP3.LUT R0, R6, 0x20, RZ, 0xc0, !PT ;  /* 0x0000002006007812 */ /* 0x000fe400078ec0ff */
[----:B------:R-:W-:-:S02]  /*4510*/  LOP3.LUT R3, R3, 0x1c0, RZ, 0xc0, !PT ;  /* 0x000001c003037812 */ /* 0x000fc400078ec0ff */
[----:B------:R-:W-:Y:S02]  /*4520*/  LOP3.LUT R0, R0, 0x18, R7, 0xf8, !PT ;  /* 0x0000001800007812 */ /* 0x000fe400078ef807 */
[----:B------:R-:W-:Y:S02]  /*4530*/  SEL R7, R5, 0xfffffff0, !P0 ;  /* 0xfffffff005077807 */ /* 0x000fe40004000000 */
[----:B------:R-:W-:Y:S02]  /*4540*/  LOP3.LUT R0, R0, 0x1c0, R219, 0xf8, !PT ;  /* 0x000001c000007812 */ /* 0x000fe400078ef8db */
[----:B------:R-:W-:Y:S02]  /*4550*/  LOP3.LUT R5, R216, 0x38, RZ, 0xc0, !PT ;  /* 0x00000038d8057812 */ /* 0x000fe400078ec0ff */
[----:B------:R-:W-:Y:S02]  /*4560*/  LOP3.LUT R0, R0, 0x38, R216, 0x78, !PT ;  /* 0x0000003800007812 */ /* 0x000fe400078e78d8 */
[----:B------:R-:W-:-:S02]  /*4570*/  LOP3.LUT R3, R3, 0x38, R6, 0xf8, !PT ;  /* 0x0000003803037812 */ /* 0x000fc400078ef806 */
[----:B------:R-:W-:Y:S02]  /*4580*/  LOP3.LUT R3, R5, 0x40, RZ, 0xfc, !PT ;  /* 0x0000004005037812 */ /* 0x000fe400078efcff */
[----:B------:R-:W-:-:S07]  /*4590*/  LOP3.LUT R213, R0, 0x200, R219, 0xf8, !PT ;  /* 0x0000020000d57812 */ /* 0x000fce00078ef8db */
.L_x_1197:
[----:B------:R-:W0:Y:S01]  /*45a0*/  LDGDEPBAR ;  /* 0x00000000000079af */ /* 0x000e220000000000 */
[C---:B------:R-:W-:Y:S01]  /*45b0*/  IADD3 R0, PT, PT, R207.reuse, R200, RZ ;  /* 0x000000c8cf007210 */ /* 0x040fe20007ffe0ff */
[----:B------:R-:W-:Y:S01]  /*45c0*/  USHF.L.U32 UR14, UR43, 0x7, URZ ;  /* 0x000000072b0e7899 */ /* 0x000fe200080006ff */
[----:B------:R-:W-:Y:S05]  /*45d0*/  IADD3 R3, PT, PT, R207, R212, RZ ;  /* 0x000000d4cf037210 */ /* 0x000fea0007ffe0ff */
[----:B------:R-:W2:Y:S01]  /*45e0*/  LDL R224, [R1+0x44] ;  /* 0x0000440001e07983 */ /* 0x000ea20000100800 */
[----:B------:R-:W-:Y:S01]  /*45f0*/  UIADD3 UR37, UPT, UPT, UR37, -0x40, URZ ;  /* 0xffffffc025257890 */ /* 0x000fe2000fffe0ff */
[----:B------:R-:W-:Y:S01]  /*4600*/  IMAD.MOV.U32 R223, RZ, RZ, 0x20 ;  /* 0x00000020ffdf7424 */ /* 0x000fe200078e00ff */
[----:B------:R-:W-:Y:S01]  /*4610*/  IADD3 R2, PT, PT, R200, R3, RZ ;  /* 0x00000003c8027210 */ /* 0x000fe20007ffe0ff */
[----:B------:R-:W3:Y:S01]  /*4620*/  LDL R220, [R1+0x40] ;  /* 0x0000400001dc7983 */ /* 0x000ee20000100800 */
[----:B------:R-:W-:Y:S02]  /*4630*/  UISETP.GE.AND UP0, UPT, UR37, UR47, UPT ;  /* 0x0000002f2500728c */ /* 0x000fe4000bf06270 */
[----:B------:R-:W-:Y:S01]  /*4640*/  UIADD3 UR10, UPT, UPT, UR14, 0x80, URZ ;  /* 0x000000800e0a7890 */ /* 0x000fe2000fffe0ff */
[----:B------:R-:W4:Y:S01]  /*4650*/  LDL R222, [R1+0x1c] ;  /* 0x00001c0001de7983 */ /* 0x000f220000100800 */
[----:B------:R-:W-:Y:S02]  /*4660*/  UIADD3 UR38, UPT, UPT, UR38, -0x1, URZ ;  /* 0xffffffff26267890 */ /* 0x000fe4000fffe0ff */
[----:B------:R-:W-:Y:S01]  /*4670*/  UISETP.LT.AND UP0, UPT, UR10, UR39, UP0 ;  /* 0x000000270a00728c */ /* 0x000fe20008701270 */
[----:B------:R-:W3:Y:S04]  /*4680*/  LDL R218, [R1+0x34] ;  /* 0x0000340001da7983 */ /* 0x000ee80000100800 */
[----:B------:R-:W-:Y:S01]  /*4690*/  STL [R1+0x78], R48 ;  /* 0x0000783001007387 */ /* 0x000fe20000100800 */
        /* <DEDUP_REMOVED lines=11> */
[----:B------:R1:W-:Y:S04]  /*4750*/  STL [R1+0x50], R38 ;  /* 0x0000502601007387 */ /* 0x0003e80000100800 */
[----:B------:R-:W-:Y:S04]  /*4760*/  STL [R1+0x4c], R37 ;  /* 0x00004c2501007387 */ /* 0x000fe80000100800 */
[----:B------:R-:W-:Y:S01]  /*4770*/  STL [R1+0x48], R36 ;  /* 0x0000482401007387 */ /* 0x000fe20000100800 */
[----:B-1----:R-:W1:Y:S01]  /*4780*/  S2R R38, SR_TID.X ;  /* 0x0000000000267919 */ /* 0x002e620000002100 */
[----:B------:R-:W-:Y:S04]  /*4790*/  DEPBAR.LE SB0, 0x0 ;  /* 0x000080000000791a */ /* 0x000fe80000000000 */
[----:B------:R-:W-:Y:S06]  /*47a0*/  BAR.SYNC.DEFER_BLOCKING 0x0 ;  /* 0x0000000000007b1d */ /* 0x000fec0000010000 */
[----:B------:R-:W-:Y:S01]  /*47b0*/  LDSM.16.M88.4 R32, [R207] ;  /* 0x00000000cf20783b */ /* 0x000fe20000000200 */
[----:B-1----:R-:W-:Y:S07]  /*47c0*/  SHF.L.U32 R38, R38, 0x1, RZ ;  /* 0x0000000126267819 */ /* 0x002fee00000006ff */
[----:B------:R-:W1:Y:S08]  /*47d0*/  LDSM.16.M88.4 R16, [R205+0xc000] ;  /* 0x00c00000cd10783b */ /* 0x000e700000000200 */
[----:B------:R-:W1:Y:S08]  /*47e0*/  LDSM.16.M88.4 R28, [R207+0x1000] ;  /* 0x00100000cf1c783b */ /* 0x000e700000000200 */
[----:B------:R-:W1:Y:S08]  /*47f0*/  LDSM.16.M88.4 R164, [R205+0xc800] ;  /* 0x00c80000cda4783b */ /* 0x000e700000000200 */
[----:B------:R-:W-:Y:S08]  /*4800*/  LDSM.16.M88.4 R168, [R0] ;  /* 0x0000000000a8783b */ /* 0x000ff00000000200 */
[----:B------:R-:W1:Y:S02]  /*4810*/  LDSM.16.M88.4 R172, [R206+0xc000] ;  /* 0x00c00000ceac783b */ /* 0x000e640000000200 */
[-C--:B-1----:R-:W-:Y:S06]  /*4820*/  HMMA.16816.F32 R4, R32, R16.reuse, RZ ;  /* 0x000000102004723c */ /* 0x082fec00000018ff */
[----:B------:R-:W1:Y:S02]  /*4830*/  LDSM.16.M88.4 R176, [R0+0x1000] ;  /* 0x0010000000b0783b */ /* 0x000e640000000200 */
[C---:B------:R-:W-:Y:S06]  /*4840*/  HMMA.16816.F32 R8, R28.reuse, R16, RZ ;  /* 0x000000101c08723c */ /* 0x040fec00000018ff */
[----:B------:R-:W1:Y:S02]  /*4850*/  LDSM.16.M88.4 R180, [R206+0xc800] ;  /* 0x00c80000ceb4783b */ /* 0x000e640000000200 */
[-C--:B------:R-:W-:Y:S06]  /*4860*/  HMMA.16816.F32 R12, R28, R18.reuse, RZ ;  /* 0x000000121c0c723c */ /* 0x080fec00000018ff */
[----:B------:R-:W-:Y:S02]  /*4870*/  LDSM.16.M88.4 R184, [R3] ;  /* 0x0000000003b8783b */ /* 0x000fe40000000200 */
[C---:B------:R-:W-:Y:S06]  /*4880*/  HMMA.16816.F32 R16, R32.reuse, R18, RZ ;  /* 0x000000122010723c */ /* 0x040fec00000018ff */
[----:B------:R-:W1:Y:S02]  /*4890*/  LDSM.16.M88.4 R188, [R209+0xc000] ;  /* 0x00c00000d1bc783b */ /* 0x000e640000000200 */
[-C--:B------:R-:W-:Y:S06]  /*48a0*/  HMMA.16816.F32 R20, R32, R164.reuse, RZ ;  /* 0x000000a42014723c */ /* 0x080fec00000018ff */
[----:B------:R-:W2:Y:S02]  /*48b0*/  LDSM.16.M88.4 R192, [R3+0x1000] ;  /* 0x0010000003c0783b */ /* 0x000ea40000000200 */
[C---:B------:R-:W-:Y:S06]  /*48c0*/  HMMA.16816.F32 R24, R28.reuse, R164, RZ ;  /* 0x000000a41c18723c */ /* 0x040fec00000018ff */
[----:B------:R-:W2:Y:S02]  /*48d0*/  LDSM.16.M88.4 R196, [R209+0xc800] ;  /* 0x00c80000d1c4783b */ /* 0x000ea40000000200 */
[-C--:B------:R-:W-:Y:S06]  /*48e0*/  HMMA.16816.F32 R28, R28, R166.reuse, RZ ;  /* 0x000000a61c1c723c */ /* 0x080fec00000018ff */
[----:B------:R-:W-:Y:S02]  /*48f0*/  LDSM.16.M88.4 R200, [R2+0x1000] ;  /* 0x0010000002c8783b */ /* 0x000fe40000000200 */
[----:B------:R-:W-:Y:S06]  /*4900*/  HMMA.16816.F32 R32, R32, R166, RZ ;  /* 0x000000a62020723c */ /* 0x000fec00000018ff */
[----:B------:R-:W-:Y:S02]  /*4910*/  LDSM.16.M88.4 R164, [R2] ;  /* 0x0000000002a4783b */ /* 0x000fe40000000200 */
[-C--:B------:R-:W-:Y:S08]  /*4920*/  HMMA.16816.F32 R4, R168, R172.reuse, R4 ;  /* 0x000000aca804723c */ /* 0x080ff00000001804 */
[C---:B-1----:R-:W-:Y:S08]  /*4930*/  HMMA.16816.F32 R8, R176.reuse, R172, R8 ;  /* 0x000000acb008723c */ /* 0x042ff00000001808 */
        /* <DEDUP_REMOVED lines=8> */
[----:B------:R-:W4:Y:S07]  /*49c0*/  LDSM.16.M88.4 R168, [R210+0xc800] ;  /* 0x00c80000d2a8783b */ /* 0x000f2e0000000200 */
[-C--:B------:R-:W-:Y:S01]  /*49d0*/  HMMA.16816.F32 R4, R184, R188.reuse, R4 ;  /* 0x000000bcb804723c */ /* 0x080fe20000001804 */
[----:B------:R-:W3:Y:S07]  /*49e0*/  LDSM.16.M88.4 R180, [R205+0x10000] ;  /* 0x01000000cdb4783b */ /* 0x000eee0000000200 */
[C---:B--2---:R-:W-:Y:S04]  /*49f0*/  HMMA.16816.F32 R8, R192.reuse, R188, R8 ;  /* 0x000000bcc008723c */ /* 0x044fe80000001808 */
[----:B------:R-:W-:Y:S04]  /*4a00*/  FSETP.NEU.FTZ.AND P2, PT, R224, -INF , PT ;  /* 0xff800000e000780b */ /* 0x000fe80003f5d000 */
[-C--:B------:R-:W-:Y:S08]  /*4a10*/  HMMA.16816.F32 R12, R192, R190.reuse, R12 ;  /* 0x000000bec00c723c */ /* 0x080ff0000000180c */
[C---:B------:R-:W-:Y:S01]  /*4a20*/  HMMA.16816.F32 R16, R184.reuse, R190, R16 ;  /* 0x000000beb810723c */ /* 0x040fe20000001810 */
[----:B------:R-:W2:Y:S07]  /*4a30*/  LDSM.16.M88.4 R188, [R207+0x3000] ;  /* 0x00300000cfbc783b */ /* 0x000eae0000000200 */
[-C--:B------:R-:W-:Y:S08]  /*4a40*/  HMMA.16816.F32 R20, R184, R196.reuse, R20 ;  /* 0x000000c4b814723c */ /* 0x080ff00000001814 */
[C---:B------:R-:W-:Y:S08]  /*4a50*/  HMMA.16816.F32 R24, R192.reuse, R196, R24 ;  /* 0x000000c4c018723c */ /* 0x040ff00000001818 */
[-C--:B------:R-:W-:Y:S01]  /*4a60*/  HMMA.16816.F32 R28, R192, R198.reuse, R28 ;  /* 0x000000c6c01c723c */ /* 0x080fe2000000181c */
[----:B------:R-:W-:Y:S07]  /*4a70*/  LDSM.16.M88.4 R192, [R206+0x10000] ;  /* 0x01000000cec0783b */ /* 0x000fee0000000200 */
[----:B------:R-:W-:Y:S01]  /*4a80*/  HMMA.16816.F32 R32, R184, R198, R32 ;  /* 0x000000c6b820723c */ /* 0x000fe20000001820 */
[----:B------:R4:W2:Y:S07]  /*4a90*/  LDSM.16.M88.4 R184, [R205+0x10800] ;  /* 0x01080000cdb8783b */ /* 0x0008ae0000000200 */
[-C--:B-1----:R-:W-:Y:S01]  /*4aa0*/  HMMA.16816.F32 R4, R164, R172.reuse, R4 ;  /* 0x000000aca404723c */ /* 0x082fe20000001804 */
[----:B------:R-:W-:Y:S07]  /*4ab0*/  LDSM.16.M88.4 R196, [R3+0x2000] ;  /* 0x0020000003c4783b */ /* 0x000fee0000000200 */
[C---:B------:R-:W-:Y:S08]  /*4ac0*/  HMMA.16816.F32 R8, R200.reuse, R172, R8 ;  /* 0x000000acc808723c */ /* 0x040ff00000001808 */
[-C--:B------:R-:W-:Y:S01]  /*4ad0*/  HMMA.16816.F32 R12, R200, R174.reuse, R12 ;  /* 0x000000aec80c723c */ /* 0x080fe2000000180c */
[----:B----4-:R-:W-:Y:S07]  /*4ae0*/  MOV R205, 0x10 ;  /* 0x0000001000cd7802 */ /* 0x010fee0000000f00 */
[C---:B------:R-:W-:Y:S01]  /*4af0*/  HMMA.16816.F32 R16, R164.reuse, R174, R16 ;  /* 0x000000aea410723c */ /* 0x040fe20000001810 */
[----:B------:R-:W1:Y:S07]  /*4b00*/  LDSM.16.M88.4 R172, [R0+0x2000] ;  /* 0x0020000000ac783b */ /* 0x000e6e0000000200 */
[-C--:B------:R-:W-:Y:S08]  /*4b10*/  HMMA.16816.F32 R20, R164, R168.reuse, R20 ;  /* 0x000000a8a414723c */ /* 0x080ff00000001814 */
[C---:B------:R-:W-:Y:S08]  /*4b20*/  HMMA.16816.F32 R24, R200.reuse, R168, R24 ;  /* 0x000000a8c818723c */ /* 0x040ff00000001818 */
[-C--:B------:R-:W-:Y:S01]  /*4b30*/  HMMA.16816.F32 R28, R200, R170.reuse, R28 ;  /* 0x000000aac81c723c */ /* 0x080fe2000000181c */
[----:B------:R-:W-:Y:S07]  /*4b40*/  LDSM.16.M88.4 R200, [R209+0x10000] ;  /* 0x01000000d1c8783b */ /* 0x000fee0000000200 */
[----:B------:R-:W-:Y:S01]  /*4b50*/  HMMA.16816.F32 R32, R164, R170, R32 ;  /* 0x000000aaa420723c */ /* 0x000fe20000001820 */
[----:B------:R4:W1:Y:S07]  /*4b60*/  LDSM.16.M88.4 R164, [R0+0x3000] ;  /* 0x0030000000a4783b */ /* 0x00086e0000000200 */
[-C--:B---3--:R-:W-:Y:S01]  /*4b70*/  HMMA.16816.F32 R4, R176, R180.reuse, R4 ;  /* 0x000000b4b004723c */ /* 0x088fe20000001804 */
[----:B------:R-:W3:Y:S07]  /*4b80*/  LDSM.16.M88.4 R168, [R206+0x10800] ;  /* 0x01080000cea8783b */ /* 0x000eee0000000200 */
[C---:B--2---:R-:W-:Y:S08]  /*4b90*/  HMMA.16816.F32 R8, R188.reuse, R180, R8 ;  /* 0x000000b4bc08723c */ /* 0x044ff00000001808 */
[-C--:B------:R-:W-:Y:S03]  /*4ba0*/  HMMA.16816.F32 R12, R188, R182.reuse, R12 ;  /* 0x000000b6bc0c723c */ /* 0x080fe6000000180c */
[----:B----4-:R-:W-:Y:S04]  /*4bb0*/  @!P1 SHF.L.U32 R0, R215, 0x1, RZ ;  /* 0x00000001d7009819 */ /* 0x010fe800000006ff */
[----:B------:R-:W-:Y:S01]  /*4bc0*/  @!P1 LOP3.LUT R0, R0, 0x6, RZ, 0xc0, !PT ;  /* 0x0000000600009812 */ /* 0x000fe200078ec0ff */
[C---:B------:R-:W-:Y:S01]  /*4bd0*/  HMMA.16816.F32 R16, R176.reuse, R182, R16 ;  /* 0x000000b6b010723c */ /* 0x040fe20000001810 */
[----:B------:R-:W-:Y:S03]  /*4be0*/  LDSM.16.M88.4 R180, [R209+0x10800] ;  /* 0x01080000d1b4783b */ /* 0x000fe60000000200 */
[----:B------:R-:W-:Y:S02]  /*4bf0*/  @!P1 LOP3.LUT R0, R0, 0x1e0, R208, 0xf8, !PT ;  /* 0x000001e000009812 */ /* 0x000fe400078ef8d0 */
[----:B------:R-:W-:Y:S02]  /*4c00*/  SHF.R.U32.HI R208, RZ, 0x1, R215 ;  /* 0x00000001ffd07819 */ /* 0x000fe400000116d7 */
[-C--:B------:R-:W-:Y:S03]  /*4c10*/  HMMA.16816.F32 R20, R176, R184.reuse, R20 ;  /* 0x000000b8b014723c */ /* 0x080fe60000001814 */
[----:B------:R-:W-:Y:S05]  /*4c20*/  @!P1 IADD3 R0, PT, PT, R0, UR14, RZ ;  /* 0x0000000e00009c10 */ /* 0x000fea000fffe0ff */
[C---:B------:R-:W-:Y:S08]  /*4c30*/  HMMA.16816.F32 R24, R188.reuse, R184, R24 ;  /* 0x000000b8bc18723c */ /* 0x040ff00000001818 */
        /* <DEDUP_REMOVED lines=12> */
[----:B------:R-:W3:Y:S07]  /*4d00*/  LDSM.16.M88.4 R164, [R2+0x3000] ;  /* 0x0030000002a4783b */ /* 0x000eee0000000200 */
[----:B------:R-:W-:Y:S08]  /*4d10*/  HMMA.16816.F32 R32, R172, R170, R32 ;  /* 0x000000aaac20723c */ /* 0x000ff00000001820 */
[-C--:B------:R-:W-:Y:S08]  /*4d20*/  HMMA.16816.F32 R4, R196, R200.reuse, R4 ;  /* 0x000000c8c404723c */ /* 0x080ff00000001804 */
[C---:B--2---:R-:W-:Y:S08]  /*4d30*/  HMMA.16816.F32 R8, R176.reuse, R200, R8 ;  /* 0x000000c8b008723c */ /* 0x044ff00000001808 */
[-C--:B------:R-:W-:Y:S08]  /*4d40*/  HMMA.16816.F32 R12, R176, R202.reuse, R12 ;  /* 0x000000cab00c723c */ /* 0x080ff0000000180c */
[C---:B------:R-:W-:Y:S08]  /*4d50*/  HMMA.16816.F32 R16, R196.reuse, R202, R16 ;  /* 0x000000cac410723c */ /* 0x040ff00000001810 */
[-C--:B------:R-:W-:Y:S08]  /*4d60*/  HMMA.16816.F32 R20, R196, R180.reuse, R20 ;  /* 0x000000b4c414723c */ /* 0x080ff00000001814 */
[C---:B------:R-:W-:Y:S08]  /*4d70*/  HMMA.16816.F32 R24, R176.reuse, R180, R24 ;  /* 0x000000b4b018723c */ /* 0x040ff00000001818 */
[-C--:B------:R-:W-:Y:S08]  /*4d80*/  HMMA.16816.F32 R28, R176, R182.reuse, R28 ;  /* 0x000000b6b01c723c */ /* 0x080ff0000000181c */
[----:B------:R-:W-:Y:S08]  /*4d90*/  HMMA.16816.F32 R32, R196, R182, R32 ;  /* 0x000000b6c420723c */ /* 0x000ff00000001820 */
[-C--:B-1----:R-:W-:Y:S08]  /*4da0*/  HMMA.16816.F32 R4, R184, R188.reuse, R4 ;  /* 0x000000bcb804723c */ /* 0x082ff00000001804 */
[C---:B---3--:R-:W-:Y:S08]  /*4db0*/  HMMA.16816.F32 R8, R164.reuse, R188, R8 ;  /* 0x000000bca408723c */ /* 0x048ff00000001808 */
        /* <DEDUP_REMOVED lines=16> */
[----:B------:R-:W2:Y:S01]  /*4ec0*/  MUFU.TANH R219, R6 ;  /* 0x0000000600db7308 */ /* 0x000ea20000002400 */
[----:B-1----:R-:W-:Y:S01]  /*4ed0*/  FADD.FTZ R2, R222, R182 ;  /* 0x000000b6de027221 */ /* 0x002fe20000010000 */
[----:B------:R-:W-:Y:S01]  /*4ee0*/  FMUL.FTZ R19, R19, UR12 ;  /* 0x0000000c13137c20 */ /* 0x000fe20008410000 */
[----:B------:R-:W-:Y:S01]  /*4ef0*/  FMUL.FTZ R18, R18, UR12 ;  /* 0x0000000c12127c20 */ /* 0x000fe20008410000 */
[----:B------:R-:W-:Y:S01]  /*4f00*/  FMUL.FTZ R17, R17, UR12 ;  /* 0x0000000c11117c20 */ /* 0x000fe20008410000 */
[----:B------:R-:W-:Y:S05]  /*4f10*/  FMUL.FTZ R16, R16, UR12 ;  /* 0x0000000c10107c20 */ /* 0x000fea0008410000 */
[----:B------:R1:W3:Y:S10]  /*4f20*/  MUFU.TANH R216, R7 ;  /* 0x0000000700d87308 */ /* 0x0002f40000002400 */
[----:B------:R4:W-:Y:S01]  /*4f30*/  MUFU.TANH R241, R13 ;  /* 0x0000000d00f17308 */ /* 0x0009e20000002400 */
[----:B--2---:R-:W-:Y:S09]  /*4f40*/  FADD.FTZ R3, R222, R219 ;  /* 0x000000dbde037221 */ /* 0x004ff20000010000 */
[----:B------:R2:W-:Y:S01]  /*4f50*/  MUFU.TANH R232, R19 ;  /* 0x0000001300e87308 */ /* 0x0005e20000002400 */
[----:B-1----:R-:W1:Y:S09]  /*4f60*/  LDSM.16.M88.4 R4, [R210+0x10800] ;  /* 0x01080000d204783b */ /* 0x002e720000000200 */
[----:B------:R3:W-:Y:S01]  /*4f70*/  MUFU.TANH R233, R18 ;  /* 0x0000001200e97308 */ /* 0x0007e20000002400 */
[----:B----4-:R-:W4:Y:S09]  /*4f80*/  LDL R13, [R1+0x38] ;  /* 0x00003800010d7983 */ /* 0x010f320000100800 */
[----:B------:R1:W-:Y:S01]  /*4f90*/  MUFU.TANH R42, R17 ;  /* 0x00000011002a7308 */ /* 0x0003e20000002400 */
[----:B--2---:R-:W2:Y:S09]  /*4fa0*/  LDL R19, [R1+0x30] ;  /* 0x0000300001137983 */ /* 0x004eb20000100800 */
[----:B------:R1:W-:Y:S01]  /*4fb0*/  MUFU.TANH R45, R16 ;  /* 0x00000010002d7308 */ /* 0x0003e20000002400 */
[----:B---3--:R-:W3:Y:S09]  /*4fc0*/  LDL R18, [R1+0x2c] ;  /* 0x00002c0001127983 */ /* 0x008ef20000100800 */
[----:B------:R1:W-:Y:S02]  /*4fd0*/  MUFU.TANH R243, R12 ;  /* 0x0000000c00f37308 */ /* 0x0003e40000002400 */
[----:B-1----:R-:W3:Y:S08]  /*4fe0*/  LDL R17, [R1+0x28] ;  /* 0x0000280001117983 */ /* 0x002ef00000100800 */
[----:B------:R1:W-:Y:S01]  /*4ff0*/  MUFU.TANH R248, R14 ;  /* 0x0000000e00f87308 */ /* 0x0003e20000002400 */
[-C--:B------:R-:W-:Y:S01]  /*5000*/  HMMA.16816.F32 R20, R184, R4.reuse, R20 ;  /* 0x00000004b814723c */ /* 0x080fe20000001814 */
[----:B------:R-:W3:Y:S08]  /*5010*/  LDL R16, [R1+0x24] ;  /* 0x0000240001107983 */ /* 0x000ef00000100800 */
[----:B------:R-:W-:Y:S01]  /*5020*/  MUFU.TANH R247, R15 ;  /* 0x0000000f00f77308 */ /* 0x000fe20000002400 */
[C---:B------:R-:W-:Y:S01]  /*5030*/  HMMA.16816.F32 R24, R164.reuse, R4, R24 ;  /* 0x00000004a418723c */ /* 0x040fe20000001818 */
[----:B------:R-:W3:Y:S03]  /*5040*/  LDL R5, [R1+0x3c] ;  /* 0x00003c0001057983 */ /* 0x000ee60000100800 */
[----:B------:R-:W-:Y:S01]  /*5050*/  @!P1 IADD3 R12, PT, PT, R0, 0x1, RZ ;  /* 0x00000001000c9810 */ /* 0x000fe20007ffe0ff */
[----:B------:R-:W-:Y:S04]  /*5060*/  FADD.FTZ R4, R218, R183 ;  /* 0x000000b7da047221 */ /* 0x000fe80000010000 */
[----:B------:R1:W-:Y:S01]  /*5070*/  MUFU.TANH R250, R10 ;  /* 0x0000000a00fa7308 */ /* 0x0003e20000002400 */
[-C--:B------:R-:W-:Y:S01]  /*5080*/  HMMA.16816.F32 R28, R164, R6.reuse, R28 ;  /* 0x00000006a41c723c */ /* 0x080fe2000000181c */
[----:B-1----:R-:W-:Y:S02]  /*5090*/  MOV R14, 0x8 ;  /* 0x00000008000e7802 */ /* 0x002fe40000000f00 */
[----:B------:R-:W-:Y:S01]  /*50a0*/  FMUL.FTZ R20, R20, UR12 ;  /* 0x0000000c14147c20 */ /* 0x000fe20008410000 */
[----:B------:R-:W-:Y:S01]  /*50b0*/  FMUL.FTZ R21, R21, UR12 ;  /* 0x0000000c15157c20 */ /* 0x000fe20008410000 */
[----:B------:R-:W-:Y:S01]  /*50c0*/  FMUL.FTZ R22, R22, UR12 ;  /* 0x0000000c16167c20 */ /* 0x000fe20008410000 */
[----:B------:R-:W-:Y:S03]  /*50d0*/  FMUL.FTZ R23, R23, UR12 ;  /* 0x0000000c17177c20 */ /* 0x000fe60008410000 */
[----:B------:R1:W1:Y:S01]  /*50e0*/  MUFU.TANH R246, R8 ;  /* 0x0000000800f67308 */ /* 0x0002620000002400 */
[----:B------:R-:W-:Y:S04]  /*50f0*/  HMMA.16816.F32 R32, R184, R6, R32 ;  /* 0x00000006b820723c */ /* 0x000fe80000001820 */
[----:B------:R-:W-:Y:S01]  /*5100*/  FMUL.FTZ R24, R24, UR12 ;  /* 0x0000000c18187c20 */ /* 0x000fe20008410000 */
[----:B------:R-:W-:Y:S01]  /*5110*/  FMUL.FTZ R25, R25, UR12 ;  /* 0x0000000c19197c20 */ /* 0x000fe20008410000 */
[----:B------:R-:W-:Y:S03]  /*5120*/  FMUL.FTZ R27, R27, UR12 ;  /* 0x0000000c1b1b7c20 */ /* 0x000fe60008410000 */
[----:B------:R1:W-:Y:S01]  /*5130*/  MUFU.TANH R249, R11 ;  /* 0x0000000b00f97308 */ /* 0x0003e20000002400 */
[----:B------:R-:W-:Y:S01]  /*5140*/  @!P1 VIADDMNMX R10, R251, -R223, UR39, PT ;  /* 0x00000027fb0a9e46 */ /* 0x000fe2000b8009df */
[----:B------:R-:W-:Y:S01]  /*5150*/  FMUL.FTZ R26, R26, UR12 ;  /* 0x0000000c1a1a7c20 */ /* 0x000fe20008410000 */
[----:B------:R-:W-:Y:S02]  /*5160*/  FMUL.FTZ R28, R28, UR12 ;  /* 0x0000000c1c1c7c20 */ /* 0x000fe40008410000 */
[-C--:B------:R-:W-:Y:S01]  /*5170*/  @!P1 ISETP.GE.AND P4, PT, R0, R10.reuse, PT ;  /* 0x0000000a0000920c */ /* 0x080fe20003f86270 */
[----:B------:R-:W-:Y:S01]  /*5180*/  FMUL.FTZ R29, R29, UR12 ;  /* 0x0000000c1d1d7c20 */ /* 0x000fe20008410000 */
[----:B------:R-:W-:Y:S03]  /*5190*/  FMUL.FTZ R30, R30, UR12 ;  /* 0x0000000c1e1e7c20 */ /* 0x000fe60008410000 */
[----:B------:R1:W3:Y:S02]  /*51a0*/  MUFU.TANH R245, R9 ;  /* 0x0000000900f57308 */ /* 0x0002e40000002400 */
[----:B-1----:R-:W-:Y:S01]  /*51b0*/  FMUL.FTZ R8, R224, 1.4426950216293334961 ;  /* 0x3fb8aa3be0087820 */ /* 0x002fe20000410000 */
[----:B------:R-:W-:Y:S01]  /*51c0*/  @!P1 FSEL R2, R2, -INF , !P4 ;  /* 0xff80000002029808 */ /* 0x000fe20006000000 */
[----:B------:R-:W-:Y:S01]  /*51d0*/  FMUL.FTZ R31, R31, UR12 ;  /* 0x0000000c1f1f7c20 */ /* 0x000fe20008410000 */
[----:B------:R-:W-:Y:S01]  /*51e0*/  FMUL.FTZ R33, R33, UR12 ;  /* 0x0000000c21217c20 */ /* 0x000fe20008410000 */
[----:B------:R-:W-:Y:S01]  /*51f0*/  FMUL.FTZ R32, R32, UR12 ;  /* 0x0000000c20207c20 */ /* 0x000fe20008410000 */
[----:B------:R-:W-:Y:S01]  /*5200*/  FSEL R8, R8, RZ, P2 ;  /* 0x000000ff08087208 */ /* 0x000fe20001000000 */
[----:B------:R-:W-:Y:S01]  /*5210*/  FMUL.FTZ R34, R34, UR12 ;  /* 0x0000000c22227c20 */ /* 0x000fe20008410000 */
[C---:B------:R-:W-:Y:S01]  /*5220*/  FSETP.NEU.FTZ.AND P2, PT, R220.reuse, -INF , PT ;  /* 0xff800000dc00780b */ /* 0x040fe20003f5d000 */
[----:B------:R-:W-:Y:S01]  /*5230*/  FMUL.FTZ R11, R220, 1.4426950216293334961 ;  /* 0x3fb8aa3bdc0b7820 */ /* 0x000fe20000410000 */
[----:B------:R-:W-:Y:S01]  /*5240*/  MOV R220, 0x18 ;  /* 0x0000001800dc7802 */ /* 0x000fe20000000f00 */
[--C-:B------:R-:W-:Y:S01]  /*5250*/  FFMA.FTZ R2, R2, UR5, -R8.reuse ;  /* 0x0000000502027c23 */ /* 0x100fe20008010808 */
[----:B------:R-:W-:Y:S01]  /*5260*/  MUFU.TANH R41, R20 ;  /* 0x0000001400297308 */ /* 0x000fe20000002400 */
[----:B------:R-:W-:Y:S01]  /*5270*/  FMUL.FTZ R35, R35, UR12 ;  /* 0x0000000c23237c20 */ /* 0x000fe20008410000 */
[----:B------:R-:W-:Y:S02]  /*5280*/  FSEL R11, R11, RZ, P2 ;  /* 0x000000ff0b0b7208 */ /* 0x000fe40001000000 */
[----:B------:R-:W-:Y:S02]  /*5290*/  @!P1 ISETP.GE.AND P2, PT, R12, R10, PT ;  /* 0x0000000a0c00920c */ /* 0x000fe40003f46270 */
[----:B------:R-:W-:Y:S04]  /*52a0*/  @!P1 VIADDMNMX R9, R251, -R220, UR39, PT ;  /* 0x00000027fb099e46 */ /* 0x000fe8000b8009dc */
[----:B------:R1:W-:Y:S01]  /*52b0*/  MUFU.EX2 R48, R2 ;  /* 0x0000000200307308 */ /* 0x0003e20000000800 */
[----:B------:R-:W-:Y:S02]  /*52c0*/  @!P1 FSEL R4, R4, -INF , !P2 ;  /* 0xff80000004049808 */ /* 0x000fe40005000000 */
[-C--:B------:R-:W-:Y:S02]  /*52d0*/  @!P1 ISETP.GE.AND P4, PT, R0, R9.reuse, PT ;  /* 0x000000090000920c */ /* 0x080fe40003f86270 */
[----:B------:R-:W-:Y:S01]  /*52e0*/  @!P1 ISETP.GE.AND P2, PT, R12, R9, PT ;  /* 0x000000090c00920c */ /* 0x000fe20003f46270 */
[----:B------:R-:W-:Y:S01]  /*52f0*/  FFMA.FTZ R4, R4, UR5, -R8 ;  /* 0x0000000504047c23 */ /* 0x000fe20008010808 */
[----:B------:R-:W-:Y:S03]  /*5300*/  @!P1 FSEL R3, R3, -INF , !P4 ;  /* 0xff80000003039808 */ /* 0x000fe60006000000 */
[----:B------:R-:W-:Y:S02]  /*5310*/  MUFU.TANH R40, R21 ;  /* 0x0000001500287308 */ /* 0x000fe40000002400 */
[--C-:B------:R-:W-:Y:S08]  /*5320*/  FFMA.FTZ R3, R3, UR5, -R11.reuse ;  /* 0x0000000503037c23 */ /* 0x100ff0000801080b */
[----:B------:R1:W-:Y:S02]  /*5330*/  MUFU.EX2 R47, R4 ;  /* 0x00000004002f7308 */ /* 0x0003e40000000800 */
[----:B-1----:R-:W-:Y:S05]  /*5340*/  FADD.FTZ R2, R218, R216 ;  /* 0x000000d8da027221 */ /* 0x002fea0000010000 */
[----:B------:R-:W-:Y:S03]  /*5350*/  @!P1 FSEL R2, R2, -INF , !P2 ;  /* 0xff80000002029808 */ /* 0x000fe60005000000 */
[----:B------:R1:W-:Y:S02]  /*5360*/  MUFU.EX2 R36, R3 ;  /* 0x0000000300247308 */ /* 0x0003e40000000800 */
[----:B------:R-:W-:Y:S08]  /*5370*/  FFMA.FTZ R2, R2, UR5, -R11 ;  /* 0x0000000502027c23 */ /* 0x000ff0000801080b */
[----:B------:R-:W-:Y:S01]  /*5380*/  MUFU.EX2 R220, R2 ;  /* 0x0000000200dc7308 */ /* 0x000fe20000000800 */
[----:B------:R-:W-:Y:S04]  /*5390*/  @!P1 VIMNMX R4, PT, PT, R251, UR39, PT ;  /* 0x00000027fb049c48 */ /* 0x000fe8000bfe0100 */
[-C--:B------:R-:W-:Y:S05]  /*53a0*/  @!P1 ISETP.GE.AND P4, PT, R0, R4.reuse, PT ;  /* 0x000000040000920c */ /* 0x080fea0003f86270 */
[----:B------:R-:W-:Y:S01]  /*53b0*/  MUFU.TANH R226, R22 ;  /* 0x0000001600e27308 */ /* 0x000fe20000002400 */
[----:B-1----:R-:W-:Y:S05]  /*53c0*/  FADD.FTZ R3, R222, R246 ;  /* 0x000000f6de037221 */ /* 0x002fea0000010000 */
[----:B------:R-:W-:Y:S04]  /*53d0*/  @!P1 FSEL R3, R3, -INF , !P4 ;  /* 0xff80000003039808 */ /* 0x000fe80006000000 */
[----:B------:R-:W-:Y:S10]  /*53e0*/  MUFU.TANH R225, R23 ;  /* 0x0000001700e17308 */ /* 0x000ff40000002400 */
[----:B------:R1:W-:Y:S10]  /*53f0*/  MUFU.TANH R238, R24 ;  /* 0x0000001800ee7308 */ /* 0x0003f40000002400 */
[----:B------:R-:W-:Y:S10]  /*5400*/  MUFU.TANH R237, R25 ;  /* 0x0000001900ed7308 */ /* 0x000ff40000002400 */
[----:B------:R-:W-:Y:S01]  /*5410*/  MUFU.TANH R242, R27 ;  /* 0x0000001b00f27308 */ /* 0x000fe20000002400 */
[----:B-1----:R-:W-:Y:S04]  /*5420*/  MOV R24, 0x20 ;  /* 0x0000002000187802 */ /* 0x002fe80000000f00 */
[----:B------:R-:W-:Y:S05]  /*5430*/  SEL R200, R24, 0xffffffe0, !P5 ;  /* 0xffffffe018c87807 */ /* 0x000fea0006800000 */
        /* <DEDUP_REMOVED lines=8> */
[----:B----4-:R-:W-:Y:S01]  /*54c0*/  FMUL.FTZ R2, R13, 1.4426950216293334961 ;  /* 0x3fb8aa3b0d027820 */ /* 0x010fe20000410000 */
[----:B--2---:R-:W-:Y:S01]  /*54d0*/  FADD.FTZ R7, R19, R248 ;  /* 0x000000f813077221 */ /* 0x004fe20000010000 */
[----:B---3--:R-:W-:Y:S01]  /*54e0*/  FADD.FTZ R6, R18, R247 ;  /* 0x000000f712067221 */ /* 0x008fe20000010000 */
[C---:B------:R-:W-:Y:S01]  /*54f0*/  FSETP.NEU.FTZ.AND P2, PT, R5.reuse, -INF , PT ;  /* 0xff8000000500780b */ /* 0x040fe20003f5d000 */
[----:B------:R-:W-:Y:S05]  /*5500*/  FMUL.FTZ R5, R5, 1.4426950216293334961 ;  /* 0x3fb8aa3b05057820 */ /* 0x000fea0000410000 */
[----:B------:R-:W-:Y:S02]  /*5510*/  FSEL R5, R5, RZ, P2 ;  /* 0x000000ff05057208 */ /* 0x000fe40001000000 */
[----:B------:R-:W-:Y:S01]  /*5520*/  FSETP.NEU.FTZ.AND P2, PT, R13, -INF , PT ;  /* 0xff8000000d00780b */ /* 0x000fe20003f5d000 */
[----:B------:R-:W-:Y:S02]  /*5530*/  FADD.FTZ R13, R218, R245 ;  /* 0x000000f5da0d7221 */ /* 0x000fe40000010000 */
[----:B------:R-:W-:Y:S01]  /*5540*/  FFMA.FTZ R15, R3, UR5, -R5 ;  /* 0x00000005030f7c23 */ /* 0x000fe20008010805 */
[----:B------:R-:W-:Y:S02]  /*5550*/  FSEL R2, R2, RZ, P2 ;  /* 0x000000ff02027208 */ /* 0x000fe40001000000 */
[----:B------:R-:W-:Y:S01]  /*5560*/  @!P1 ISETP.GE.AND P2, PT, R12, R4, PT ;  /* 0x000000040c00920c */ /* 0x000fe20003f46270 */
[----:B------:R1:W-:Y:S01]  /*5570*/  MUFU.EX2 R224, R15 ;  /* 0x0000000f00e07308 */ /* 0x0003e20000000800 */
[----:B------:R-:W-:Y:S01]  /*5580*/  @!P1 VIADDMNMX R3, R251, R14, UR39, PT ;  /* 0x00000027fb039e46 */ /* 0x000fe2000b80010e */
[----:B------:R-:W-:Y:S01]  /*5590*/  FADD.FTZ R14, R222, R250 ;  /* 0x000000fade0e7221 */ /* 0x000fe20000010000 */
[----:B------:R-:W-:Y:S02]  /*55a0*/  @!P1 FSEL R13, R13, -INF , !P2 ;  /* 0xff8000000d0d9808 */ /* 0x000fe40005000000 */
[-C--:B------:R-:W-:Y:S02]  /*55b0*/  @!P1 ISETP.GE.AND P4, PT, R0, R3.reuse, PT ;  /* 0x000000030000920c */ /* 0x080fe40003f86270 */
[-C--:B------:R-:W-:Y:S01]  /*55c0*/  @!P1 ISETP.GE.AND P2, PT, R12, R3.reuse, PT ;  /* 0x000000030c00920c */ /* 0x080fe20003f46270 */
[----:B------:R-:W-:Y:S01]  /*55d0*/  FADD.FTZ R12, R218, R249 ;  /* 0x000000f9da0c7221 */ /* 0x000fe20000010000 */
[----:B------:R-:W-:Y:S01]  /*55e0*/  @!P1 FSEL R14, R14, -INF , !P4 ;  /* 0xff8000000e0e9808 */ /* 0x000fe20006000000 */
[----:B------:R-:W-:Y:S03]  /*55f0*/  FFMA.FTZ R13, R13, UR5, -R5 ;  /* 0x000000050d0d7c23 */ /* 0x000fe60008010805 */
[----:B------:R-:W-:Y:S01]  /*5600*/  @!P1 FSEL R12, R12, -INF , !P2 ;  /* 0xff8000000c0c9808 */ /* 0x000fe20005000000 */
[----:B------:R2:W-:Y:S01]  /*5610*/  MUFU.EX2 R223, R13 ;  /* 0x0000000d00df7308 */ /* 0x0005e20000000800 */
[--C-:B------:R-:W-:Y:S01]  /*5620*/  FFMA.FTZ R14, R14, UR5, -R2.reuse ;  /* 0x000000050e0e7c23 */ /* 0x100fe20008010802 */
[----:B-1----:R-:W-:Y:S02]  /*5630*/  FADD.FTZ R15, R18, R241 ;  /* 0x000000f1120f7221 */ /* 0x002fe40000010000 */
[--C-:B------:R-:W-:Y:S06]  /*5640*/  FFMA.FTZ R12, R12, UR5, -R2.reuse ;  /* 0x000000050c0c7c23 */ /* 0x100fec0008010802 */
[----:B------:R1:W-:Y:S10]  /*5650*/  MUFU.EX2 R236, R14 ;  /* 0x0000000e00ec7308 */ /* 0x0003f40000000800 */
[----:B------:R3:W-:Y:S01]  /*5660*/  MUFU.EX2 R235, R12 ;  /* 0x0000000c00eb7308 */ /* 0x0007e20000000800 */
[----:B--2---:R-:W-:Y:S05]  /*5670*/  @!P1 VIADD R13, R0, 0x8 ;  /* 0x00000008000d9836 */ /* 0x004fea0000000000 */
[CC--:B------:R-:W-:Y:S02]  /*5680*/  @!P1 ISETP.GE.AND P2, PT, R13.reuse, R4.reuse, PT ;  /* 0x000000040d00920c */ /* 0x0c0fe40003f46270 */
[-C--:B------:R-:W-:Y:S01]  /*5690*/  @!P1 ISETP.GE.AND P4, PT, R13, R3.reuse, PT ;  /* 0x000000030d00920c */ /* 0x080fe20003f86270 */
[----:B-1----:R-:W-:Y:S03]  /*56a0*/  FADD.FTZ R14, R19, R243 ;  /* 0x000000f3130e7221 */ /* 0x002fe60000010000 */
[----:B------:R-:W-:Y:S02]  /*56b0*/  @!P1 FSEL R7, R7, -INF , !P4 ;  /* 0xff80000007079808 */ /* 0x000fe40006000000 */
[----:B------:R-:W-:Y:S02]  /*56c0*/  @!P1 FSEL R14, R14, -INF , !P2 ;  /* 0xff8000000e0e9808 */ /* 0x000fe40005000000 */
[----:B---3--:R-:W-:Y:S01]  /*56d0*/  @!P1 IADD3 R12, PT, PT, R0, 0x9, RZ ;  /* 0x00000009000c9810 */ /* 0x008fe20007ffe0ff */
[--C-:B------:R-:W-:Y:S02]  /*56e0*/  FFMA.FTZ R7, R7, UR5, -R2.reuse ;  /* 0x0000000507077c23 */ /* 0x100fe40008010802 */
[--C-:B------:R-:W-:Y:S01]  /*56f0*/  FFMA.FTZ R14, R14, UR5, -R5.reuse ;  /* 0x000000050e0e7c23 */ /* 0x100fe20008010805 */
[C---:B------:R-:W-:Y:S01]  /*5700*/  @!P1 ISETP.GE.AND P2, PT, R12.reuse, R4, PT ;  /* 0x000000040c00920c */ /* 0x040fe20003f46270 */
[----:B------:R1:W-:Y:S03]  /*5710*/  MUFU.EX2 R228, R7 ;  /* 0x0000000700e47308 */ /* 0x0003e60000000800 */
[----:B------:R-:W-:Y:S02]  /*5720*/  @!P1 FSEL R15, R15, -INF , !P2 ;  /* 0xff8000000f0f9808 */ /* 0x000fe40005000000 */
[----:B------:R-:W-:Y:S03]  /*5730*/  @!P1 ISETP.GE.AND P2, PT, R12, R3, PT ;  /* 0x000000030c00920c */ /* 0x000fe60003f46270 */
[----:B------:R-:W-:Y:S01]  /*5740*/  FFMA.FTZ R15, R15, UR5, -R5 ;  /* 0x000000050f0f7c23 */ /* 0x000fe20008010805 */
[----:B------:R-:W-:Y:S01]  /*5750*/  @!P1 FSEL R6, R6, -INF , !P2 ;  /* 0xff80000006069808 */ /* 0x000fe20005000000 */
[----:B------:R-:W-:Y:S01]  /*5760*/  MUFU.EX2 R202, R14 ;  /* 0x0000000e00ca7308 */ /* 0x000fe20000000800 */
[-C--:B------:R-:W-:Y:S03]  /*5770*/  @!P1 ISETP.GE.AND P2, PT, R13, R10.reuse, PT ;  /* 0x0000000a0d00920c */ /* 0x080fe60003f46270 */
[----:B------:R-:W-:Y:S01]  /*5780*/  FFMA.FTZ R6, R6, UR5, -R2 ;  /* 0x0000000506067c23 */ /* 0x000fe20008010802 */
[----:B-1----:R-:W-:Y:S05]  /*5790*/  FADD.FTZ R7, R19, R45 ;  /* 0x0000002d13077221 */ /* 0x002fea0000010000 */
[----:B------:R-:W-:Y:S01]  /*57a0*/  MUFU.EX2 R227, R6 ;  /* 0x0000000600e37308 */ /* 0x000fe20000000800 */
[----:B------:R-:W-:Y:S02]  /*57b0*/  @!P1 FSEL R7, R7, -INF , !P2 ;  /* 0xff80000007079808 */ /* 0x000fe40005000000 */
[-C--:B------:R-:W-:Y:S07]  /*57c0*/  @!P1 ISETP.GE.AND P2, PT, R12, R10.reuse, PT ;  /* 0x0000000a0c00920c */ /* 0x080fee0003f46270 */
[----:B------:R-:W1:Y:S01]  /*57d0*/  MUFU.TANH R6, R33 ;  /* 0x0000002100067308 */ /* 0x000e620000002400 */
[----:B------:R-:W-:Y:S09]  /*57e0*/  FFMA.FTZ R7, R7, UR5, -R8 ;  /* 0x0000000507077c23 */ /* 0x000ff20008010808 */
[----:B------:R2:W-:Y:S10]  /*57f0*/  MUFU.EX2 R201, R15 ;  /* 0x0000000f00c97308 */ /* 0x0005f40000000800 */
[----:B------:R3:W-:Y:S01]  /*5800*/  MUFU.EX2 R46, R7 ;  /* 0x00000007002e7308 */ /* 0x0007e20000000800 */
[----:B-1----:R1:W-:Y:S04]  /*5810*/  STL [R1+0x10], R6 ;  /* 0x0000100601007387 */ /* 0x0023e80000100800 */
[----:B------:R-:W4:Y:S04]  /*5820*/  LDL R14, [R1+0x18] ;  /* 0x00001800010e7983 */ /* 0x000f280000100800 */
[----:B--2---:R-:W2:Y:S04]  /*5830*/  LDL R15, [R1+0x20] ;  /* 0x00002000010f7983 */ /* 0x004ea80000100800 */
[----:B------:R-:W2:Y:S01]  /*5840*/  LDL.LU R215, [R1+0x10] ;  /* 0x0000100001d77983 */ /* 0x000ea20000300800 */
[----:B---3--:R-:W-:Y:S01]  /*5850*/  FADD.FTZ R7, R19, R233 ;  /* 0x000000e913077221 */ /* 0x008fe20000010000 */
[----:B-1----:R-:W-:Y:S05]  /*5860*/  FADD.FTZ R6, R18, R42 ;  /* 0x0000002a12067221 */ /* 0x002fea0000010000 */
[----:B------:R-:W-:Y:S02]  /*5870*/  @!P1 FSEL R6, R6, -INF , !P2 ;  /* 0xff80000006069808 */ /* 0x000fe40005000000 */
[-C--:B------:R-:W-:Y:S01]  /*5880*/  @!P1 ISETP.GE.AND P2, PT, R13, R9.reuse, PT ;  /* 0x000000090d00920c */ /* 0x080fe20003f46270 */
[----:B------:R-:W-:Y:S02]  /*5890*/  FADD.FTZ R13, R17, R41 ;  /* 0x00000029110d7221 */ /* 0x000fe40000010000 */
[----:B------:R-:W-:Y:S01]  /*58a0*/  FFMA.FTZ R6, R6, UR5, -R8 ;  /* 0x0000000506067c23 */ /* 0x000fe20008010808 */
[----:B------:R-:W-:Y:S02]  /*58b0*/  @!P1 FSEL R7, R7, -INF , !P2 ;  /* 0xff80000007079808 */ /* 0x000fe40005000000 */
[-C--:B------:R-:W-:Y:S01]  /*58c0*/  @!P1 ISETP.GE.AND P2, PT, R12, R9.reuse, PT ;  /* 0x000000090c00920c */ /* 0x080fe20003f46270 */
[----:B------:R1:W3:Y:S02]  /*58d0*/  MUFU.EX2 R44, R6 ;  /* 0x00000006002c7308 */ /* 0x0002e40000000800 */
[--C-:B------:R-:W-:Y:S01]  /*58e0*/  FFMA.FTZ R12, R7, UR5, -R11.reuse ;  /* 0x00000005070c7c23 */ /* 0x100fe2000801080b */
[----:B------:R-:W-:Y:S07]  /*58f0*/  @!P1 IADD3 R7, PT, PT, R0, 0x10, RZ ;  /* 0x0000001000079810 */ /* 0x000fee0007ffe0ff */
[----:B------:R3:W-:Y:S01]  /*5900*/  MUFU.EX2 R189, R12 ;  /* 0x0000000c00bd7308 */ /* 0x0007e20000000800 */
[----:B-1----:R-:W-:Y:S05]  /*5910*/  FADD.FTZ R6, R18, R232 ;  /* 0x000000e812067221 */ /* 0x002fea0000010000 */
[----:B------:R-:W-:Y:S02]  /*5920*/  @!P1 FSEL R6, R6, -INF , !P2 ;  /* 0xff80000006069808 */ /* 0x000fe40005000000 */
[-C--:B------:R-:W-:Y:S03]  /*5930*/  @!P1 ISETP.GE.AND P2, PT, R7, R10.reuse, PT ;  /* 0x0000000a0700920c */ /* 0x080fe60003f46270 */
[--C-:B---3--:R-:W-:Y:S01]  /*5940*/  FFMA.FTZ R12, R6, UR5, -R11.reuse ;  /* 0x00000005060c7c23 */ /* 0x108fe2000801080b */
[----:B------:R-:W-:Y:S02]  /*5950*/  @!P1 FSEL R13, R13, -INF , !P2 ;  /* 0xff8000000d0d9808 */ /* 0x000fe40005000000 */
[----:B------:R-:W-:Y:S01]  /*5960*/  @!P1 IADD3 R6, PT, PT, R0, 0x11, RZ ;  /* 0x0000001100069810 */ /* 0x000fe20007ffe0ff */
[----:B------:R1:W3:Y:S02]  /*5970*/  MUFU.EX2 R188, R12 ;  /* 0x0000000c00bc7308 */ /* 0x0002e40000000800 */
[----:B------:R-:W-:Y:S01]  /*5980*/  FFMA.FTZ R13, R13, UR5, -R8 ;  /* 0x000000050d0d7c23 */ /* 0x000fe20008010808 */
[----:B------:R-:W-:Y:S07]  /*5990*/  @!P1 ISETP.GE.AND P2, PT, R6, R10, PT ;  /* 0x0000000a0600920c */ /* 0x000fee0003f46270 */
[----:B------:R3:W-:Y:S01]  /*59a0*/  MUFU.EX2 R43, R13 ;  /* 0x0000000d002b7308 */ /* 0x0007e20000000800 */
[----:B-1----:R-:W-:Y:S05]  /*59b0*/  FADD.FTZ R12, R16, R40 ;  /* 0x00000028100c7221 */ /* 0x002fea0000010000 */
[----:B------:R-:W-:Y:S02]  /*59c0*/  @!P1 FSEL R12, R12, -INF , !P2 ;  /* 0xff8000000c0c9808 */ /* 0x000fe40005000000 */
[-C--:B------:R-:W-:Y:S01]  /*59d0*/  @!P1 ISETP.GE.AND P2, PT, R7, R9.reuse, PT ;  /* 0x000000090700920c */ /* 0x080fe20003f46270 */
[----:B---3--:R-:W-:Y:S02]  /*59e0*/  FADD.FTZ R13, R17, R226 ;  /* 0x000000e2110d7221 */ /* 0x008fe40000010000 */
[----:B------:R-:W-:Y:S03]  /*59f0*/  FFMA.FTZ R12, R12, UR5, -R8 ;  /* 0x000000050c0c7c23 */ /* 0x000fe60008010808 */
[----:B------:R-:W-:Y:S01]  /*5a00*/  @!P1 FSEL R13, R13, -INF , !P2 ;  /* 0xff8000000d0d9808 */ /* 0x000fe20005000000 */
[----:B------:R1:W3:Y:S01]  /*5a10*/  MUFU.EX2 R218, R12 ;  /* 0x0000000c00da7308 */ /* 0x0002e20000000800 */
[----:B------:R-:W-:Y:S03]  /*5a20*/  @!P1 ISETP.GE.AND P2, PT, R6, R9, PT ;  /* 0x000000090600920c */ /* 0x000fe60003f46270 */
[----:B------:R-:W-:Y:S06]  /*5a30*/  FFMA.FTZ R13, R13, UR5, -R11 ;  /* 0x000000050d0d7c23 */ /* 0x000fec000801080b */
        /* <DEDUP_REMOVED lines=8> */
[-C--:B------:R-:W-:Y:S03]  /*5ac0*/  @!P1 ISETP.GE.AND P2, PT, R6, R4.reuse, PT ;  /* 0x000000040600920c */ /* 0x080fe60003f46270 */
[----:B------:R-:W-:Y:S06]  /*5ad0*/  FFMA.FTZ R13, R13, UR5, -R5 ;  /* 0x000000050d0d7c23 */ /* 0x000fec0008010805 */
[----:B------:R3:W-:Y:S01]  /*5ae0*/  MUFU.EX2 R197, R13 ;  /* 0x0000000d00c57308 */ /* 0x0007e20000000800 */
[----:B-1----:R-:W-:Y:S05]  /*5af0*/  FADD.FTZ R12, R16, R237 ;  /* 0x000000ed100c7221 */ /* 0x002fea0000010000 */
[----:B------:R-:W-:Y:S02]  /*5b00*/  @!P1 FSEL R12, R12, -INF , !P2 ;  /* 0xff8000000c0c9808 */ /* 0x000fe40005000000 */
[-C--:B------:R-:W-:Y:S01]  /*5b10*/  @!P1 ISETP.GE.AND P2, PT, R7, R3.reuse, PT ;  /* 0x000000030700920c */ /* 0x080fe20003f46270 */
[----:B------:R-:W-:Y:S01]  /*5b20*/  FADD.FTZ R7, R16, R242 ;  /* 0x000000f210077221 */ /* 0x000fe20000010000 */
[----:B---3--:R-:W-:Y:S01]  /*5b30*/  FADD.FTZ R13, R17, R244 ;  /* 0x000000f4110d7221 */ /* 0x008fe20000010000 */
[----:B------:R-:W-:Y:S01]  /*5b40*/  FFMA.FTZ R12, R12, UR5, -R5 ;  /* 0x000000050c0c7c23 */ /* 0x000fe20008010805 */
[----:B------:R-:W1:Y:S03]  /*5b50*/  S2R R16, SR_TID.X ;  /* 0x0000000000107919 */ /* 0x000e660000002100 */
[----:B------:R-:W-:Y:S01]  /*5b60*/  MUFU.EX2 R196, R12 ;  /* 0x0000000c00c47308 */ /* 0x000fe20000000800 */
[----:B------:R-:W-:Y:S01]  /*5b70*/  @!P1 FSEL R13, R13, -INF , !P2 ;  /* 0xff8000000d0d9808 */ /* 0x000fe20005000000 */
[----:B------:R-:W3:Y:S01]  /*5b80*/  S2R R17, SR_TID.X ;  /* 0x0000000000117919 */ /* 0x000ee20000002100 */
[----:B------:R-:W-:Y:S02]  /*5b90*/  @!P1 ISETP.GE.AND P2, PT, R6, R3, PT ;  /* 0x000000030600920c */ /* 0x000fe40003f46270 */
[----:B------:R-:W-:Y:S01]  /*5ba0*/  @!P1 IADD3 R6, PT, PT, R0, 0x18, RZ ;  /* 0x0000001800069810 */ /* 0x000fe20007ffe0ff */
[--C-:B------:R-:W-:Y:S01]  /*5bb0*/  FFMA.FTZ R13, R13, UR5, -R2.reuse ;  /* 0x000000050d0d7c23 */ /* 0x100fe20008010802 */
[----:B------:R-:W-:Y:S02]  /*5bc0*/  @!P1 FSEL R7, R7, -INF , !P2 ;  /* 0xff80000007079808 */ /* 0x000fe40005000000 */
[CC--:B------:R-:W-:Y:S01]  /*5bd0*/  @!P1 ISETP.GE.AND P2, PT, R6.reuse, R4.reuse, PT ;  /* 0x000000040600920c */ /* 0x0c0fe20003f46270 */
[----:B------:R1:W-:Y:S01]  /*5be0*/  MUFU.EX2 R222, R13 ;  /* 0x0000000d00de7308 */ /* 0x0003e20000000800 */
[-C--:B------:R-:W-:Y:S01]  /*5bf0*/  @!P1 ISETP.GE.AND P4, PT, R6, R9.reuse, PT ;  /* 0x000000090600920c */ /* 0x080fe20003f86270 */
[----:B-1----:R-:W-:Y:S01]  /*5c00*/  FFMA.FTZ R13, R7, UR5, -R2 ;  /* 0x00000005070d7c23 */ /* 0x002fe20008010802 */
[----:B------:R-:W-:Y:S01]  /*5c10*/  @!P1 VIADD R7, R0, 0x19 ;  /* 0x0000001900079836 */ /* 0x000fe20000000000 */
[----:B------:R-:W-:Y:S06]  /*5c20*/  SHF.L.U32 R16, R16, 0x4, RZ ;  /* 0x0000000410107819 */ /* 0x000fec00000006ff */
[----:B------:R1:W-:Y:S01]  /*5c30*/  MUFU.EX2 R203, R13 ;  /* 0x0000000d00cb7308 */ /* 0x0003e20000000800 */
[----:B------:R-:W-:Y:S02]  /*5c40*/  LOP3.LUT R16, R16, 0x1c0, RZ, 0xc0, !PT ;  /* 0x000001c010107812 */ /* 0x000fe400078ec0ff */
[----:B---3--:R-:W-:Y:S02]  /*5c50*/  SHF.L.U32 R17, R17, 0x5, RZ ;  /* 0x0000000511117819 */ /* 0x008fe400000006ff */
[----:B------:R-:W-:Y:S02]  /*5c60*/  LOP3.LUT R16, R16, 0x38, R38, 0xf8, !PT ;  /* 0x0000003810107812 */ /* 0x000fe400078ef826 */
[----:B------:R-:W3:Y:S01]  /*5c70*/  S2R R38, SR_TID.X ;  /* 0x0000000000267919 */ /* 0x000ee20000002100 */
[----:B-1----:R-:W-:Y:S02]  /*5c80*/  SEL R13, R205, 0xfffffff0, !P0 ;  /* 0xfffffff0cd0d7807 */ /* 0x002fe40004000000 */
[----:B---3--:R-:W-:Y:S01]  /*5c90*/  SHF.L.U32 R38, R38, 0x1, RZ ;  /* 0x0000000126267819 */ /* 0x008fe200000006ff */
[----:B----4-:R-:W-:Y:S01]  /*5ca0*/  FADD.FTZ R0, R14, R229 ;  /* 0x000000e50e007221 */ /* 0x010fe20000010000 */
[----:B--2---:R-:W-:Y:S05]  /*5cb0*/  FADD.FTZ R12, R15, R234 ;  /* 0x000000ea0f0c7221 */ /* 0x004fea0000010000 */
[----:B------:R-:W-:Y:S02]  /*5cc0*/  @!P1 FSEL R12, R12, -INF , !P2 ;  /* 0xff8000000c0c9808 */ /* 0x000fe40005000000 */
[----:B------:R-:W-:Y:S01]  /*5cd0*/  @!P1 ISETP.GE.AND P2, PT, R7, R4, PT ;  /* 0x000000040700920c */ /* 0x000fe20003f46270 */
[----:B------:R-:W-:Y:S02]  /*5ce0*/  FADD.FTZ R4, R15, R39 ;  /* 0x000000270f047221 */ /* 0x000fe40000010000 */
[--C-:B------:R-:W-:Y:S01]  /*5cf0*/  FFMA.FTZ R12, R12, UR5, -R5.reuse ;  /* 0x000000050c0c7c23 */ /* 0x100fe20008010805 */
[----:B------:R-:W-:Y:S02]  /*5d00*/  @!P1 FSEL R0, R0, -INF , !P2 ;  /* 0xff80000000009808 */ /* 0x000fe40005000000 */
[-C--:B------:R-:W-:Y:S01]  /*5d10*/  @!P1 ISETP.GE.AND P2, PT, R6, R10.reuse, PT ;  /* 0x0000000a0600920c */ /* 0x080fe20003f46270 */
[----:B------:R1:W-:Y:S02]  /*5d20*/  MUFU.EX2 R195, R12 ;  /* 0x0000000c00c37308 */ /* 0x0003e40000000800 */
[----:B------:R-:W-:Y:S01]  /*5d30*/  FFMA.FTZ R5, R0, UR5, -R5 ;  /* 0x0000000500057c23 */ /* 0x000fe20008010805 */
[----:B------:R-:W-:Y:S01]  /*5d40*/  @!P1 FSEL R4, R4, -INF , !P2 ;  /* 0xff80000004049808 */ /* 0x000fe20005000000 */
[----:B------:R-:W-:Y:S01]  /*5d50*/  FADD.FTZ R0, R14, R215 ;  /* 0x000000d70e007221 */ /* 0x000fe20000010000 */
[C---:B------:R-:W-:Y:S05]  /*5d60*/  @!P1 ISETP.GE.AND P2, PT, R7.reuse, R10, PT ;  /* 0x0000000a0700920c */ /* 0x040fea0003f46270 */
[----:B------:R2:W-:Y:S01]  /*5d70*/  MUFU.EX2 R193, R5 ;  /* 0x0000000500c17308 */ /* 0x0005e20000000800 */
[----:B------:R-:W-:Y:S01]  /*5d80*/  @!P1 FSEL R0, R0, -INF , !P2 ;  /* 0xff80000000009808 */ /* 0x000fe20005000000 */
[----:B------:R-:W-:Y:S01]  /*5d90*/  FFMA.FTZ R4, R4, UR5, -R8 ;  /* 0x0000000504047c23 */ /* 0x000fe20008010808 */
[----:B------:R-:W-:Y:S01]  /*5da0*/  @!P1 ISETP.GE.AND P2, PT, R7, R9, PT ;  /* 0x000000090700920c */ /* 0x000fe20003f46270 */
[----:B------:R-:W-:Y:S02]  /*5db0*/  FADD.FTZ R9, R14, R190 ;  /* 0x000000be0e097221 */ /* 0x000fe40000010000 */
[----:B------:R-:W-:Y:S01]  /*5dc0*/  FFMA.FTZ R8, R0, UR5, -R8 ;  /* 0x0000000500087c23 */ /* 0x000fe20008010808 */
[----:B-1----:R-:W-:Y:S03]  /*5dd0*/  LOP3.LUT R12, R208, 0x20, RZ, 0xc0, !PT ;  /* 0x00000020d00c7812 */ /* 0x002fe600078ec0ff */
[----:B------:R1:W-:Y:S01]  /*5de0*/  MUFU.EX2 R37, R8 ;  /* 0x0000000800257308 */ /* 0x0003e20000000800 */
[----:B------:R-:W-:Y:S02]  /*5df0*/  @!P1 FSEL R9, R9, -INF , !P2 ;  /* 0xff80000009099808 */ /* 0x000fe40005000000 */
[----:B------:R-:W-:Y:S02]  /*5e00*/  LOP3.LUT R181, R16, R12, RZ, 0x3c, !PT ;  /* 0x0000000c10b57212 */ /* 0x000fe400078e3cff */
[----:B------:R-:W3:Y:S01]  /*5e10*/  S2R R16, SR_TID.X ;  /* 0x0000000000107919 */ /* 0x000ee20000002100 */
[-C--:B------:R-:W-:Y:S01]  /*5e20*/  @!P1 ISETP.GE.AND P2, PT, R7, R3.reuse, PT ;  /* 0x000000030700920c */ /* 0x080fe20003f46270 */
[----:B--2---:R-:W-:Y:S01]  /*5e30*/  FADD.FTZ R5, R15, R191 ;  /* 0x000000bf0f057221 */ /* 0x004fe20000010000 */
[----:B------:R-:W-:Y:S01]  /*5e40*/  F2FP.F16.F32.PACK_AB R7, R47, R48 ;  /* 0x000000302f07723e */ /* 0x000fe200000000ff */
[----:B------:R-:W2:Y:S03]  /*5e50*/  S2R R12, SR_TID.X ;  /* 0x00000000000c7919 */ /* 0x000ea60000002100 */
[----:B------:R-:W-:Y:S02]  /*5e60*/  @!P1 FSEL R5, R5, -INF , !P4 ;  /* 0xff80000005059808 */ /* 0x000fe40006000000 */
[----:B------:R-:W-:Y:S02]  /*5e70*/  @!P1 ISETP.GE.AND P4, PT, R6, R3, PT ;  /* 0x000000030600920c */ /* 0x000fe40003f86270 */
[----:B------:R-:W-:Y:S01]  /*5e80*/  F2FP.F16.F32.PACK_AB R3, R220, R36 ;  /* 0x00000024dc03723e */ /* 0x000fe200000000ff */
[--C-:B------:R-:W-:Y:S01]  /*5e90*/  FFMA.FTZ R5, R5, UR5, -R11.reuse ;  /* 0x0000000505057c23 */ /* 0x100fe2000801080b */
[----:B-1----:R-:W-:Y:S01]  /*5ea0*/  F2FP.F16.F32.PACK_AB R8, R44, R46 ;  /* 0x0000002e2c08723e */ /* 0x002fe200000000ff */
[----:B------:R-:W-:Y:S02]  /*5eb0*/  FFMA.FTZ R11, R9, UR5, -R11 ;  /* 0x00000005090b7c23 */ /* 0x000fe4000801080b */
[----:B------:R1:W-:Y:S10]  /*5ec0*/  MUFU.EX2 R185, R5 ;  /* 0x0000000500b97308 */ /* 0x0003f40000000800 */
[----:B------:R-:W4:Y:S01]  /*5ed0*/  MUFU.EX2 R184, R11 ;  /* 0x0000000b00b87308 */ /* 0x000f220000000800 */
[----:B---3--:R-:W-:Y:S02]  /*5ee0*/  IMAD.SHL.U32 R16, R16, 0x20, RZ ;  /* 0x0000002010107824 */ /* 0x008fe400078e00ff */
[----:B-1----:R-:W-:Y:S01]  /*5ef0*/  FADD.FTZ R5, R14, R239 ;  /* 0x000000ef0e057221 */ /* 0x002fe20000010000 */
[----:B--2---:R-:W-:Y:S02]  /*5f00*/  LOP3.LUT R12, R12, 0x8, RZ, 0xc0, !PT ;  /* 0x000000080c0c7812 */ /* 0x004fe400078ec0ff */
[----:B------:R-:W-:Y:S04]  /*5f10*/  LOP3.LUT R16, R38, 0x7006, R16, 0xc8, !PT ;  /* 0x0000700626107812 */ /* 0x000fe800078ec810 */
[----:B------:R1:W2:Y:S01]  /*5f20*/  MUFU.EX2 R38, R4 ;  /* 0x0000000400267308 */ /* 0x0002a20000000800 */
[----:B------:R-:W-:Y:S02]  /*5f30*/  @!P1 FSEL R5, R5, -INF , !P2 ;  /* 0xff80000005059808 */ /* 0x000fe40005000000 */
[----:B------:R-:W-:Y:S04]  /*5f40*/  LOP3.LUT R16, R16, 0x400, R17, 0xf8, !PT ;  /* 0x0000040010107812 */ /* 0x000fe800078ef811 */
[----:B------:R-:W-:Y:S04]  /*5f50*/  LOP3.LUT R10, R16, R181, RZ, 0xfc, !PT ;  /* 0x000000b5100a7212 */ /* 0x000fe800078efcff */
[----:B------:R-:W-:Y:S02]  /*5f60*/  LEA R0, R10, UR4, 0x1 ;  /* 0x000000040a007c11 */ /* 0x000fe4000f8e08ff */
[----:B------:R-:W3:Y:S02]  /*5f70*/  S2R R10, SR_TID.X ;  /* 0x00000000000a7919 */ /* 0x000ee40000002100 */
[C---:B------:R-:W-:Y:S01]  /*5f80*/  IADD3 R6, PT, PT, R0.reuse, 0x20000, RZ ;  /* 0x0002000000067810 */ /* 0x040fe20007ffe0ff */
[----:B------:R4:W-:Y:S01]  /*5f90*/  STS [R0+0x20400], R3 ;  /* 0x0204000300007388 */ /* 0x0009e20000000800 */
[----:B-1----:R-:W-:Y:S02]  /*5fa0*/  IADD3 R4, PT, PT, R0, 0x20020, RZ ;  /* 0x0002002000047810 */ /* 0x002fe40007ffe0ff */
[----:B------:R-:W-:Y:S01]  /*5fb0*/  @P6 IADD3 R4, PT, PT, R6, -0x20, RZ ;  /* 0xffffffe006046810 */ /* 0x000fe20007ffe0ff */
[----:B------:R1:W-:Y:S01]  /*5fc0*/  STS [R0+0x20000], R7 ;  /* 0x0200000700007388 */ /* 0x0003e20000000800 */
[----:B------:R-:W-:Y:S05]  /*5fd0*/  FADD.FTZ R6, R15, R240 ;  /* 0x000000f00f067221 */ /* 0x000fea0000010000 */
[----:B------:R-:W-:Y:S05]  /*5fe0*/  @!P1 FSEL R6, R6, -INF , !P4 ;  /* 0xff80000006069808 */ /* 0x000fea0006000000 */
[--C-:B------:R-:W-:Y:S01]  /*5ff0*/  FFMA.FTZ R6, R6, UR5, -R2.reuse ;  /* 0x0000000506067c23 */ /* 0x100fe20008010802 */
[----:B------:R-:W-:Y:S01]  /*6000*/  FFMA.FTZ R2, R5, UR5, -R2 ;  /* 0x0000000505027c23 */ /* 0x000fe20008010802 */
[----:B------:R-:W-:Y:S02]  /*6010*/  F2FP.F16.F32.PACK_AB R5, R223, R224 ;  /* 0x000000e0df05723e */ /* 0x000fe400000000ff */
[----:B------:R2:W-:Y:S01]  /*6020*/  MUFU.EX2 R199, R6 ;  /* 0x0000000600c77308 */ /* 0x0005e20000000800 */
[----:B----4-:R-:W-:Y:S09]  /*6030*/  IMAD.IADD R3, R0, 0x1, R13 ;  /* 0x0000000100037824 */ /* 0x010ff200078e020d */
[----:B------:R4:W4:Y:S01]  /*6040*/  MUFU.EX2 R198, R2 ;  /* 0x0000000200c67308 */ /* 0x0009220000000800 */
[----:B---3--:R-:W-:Y:S02]  /*6050*/  SHF.L.U32 R10, R10, 0x5, RZ ;  /* 0x000000050a0a7819 */ /* 0x008fe400000006ff */
[----:B-1----:R-:W-:Y:S01]  /*6060*/  F2FP.F16.F32.PACK_AB R7, R188, R189 ;  /* 0x000000bdbc07723e */ /* 0x002fe200000000ff */
[----:B------:R1:W-:Y:S01]  /*6070*/  STS [R3+0x20000], R8 ;  /* 0x0200000803007388 */ /* 0x0003e20000000800 */
[----:B------:R-:W-:Y:S03]  /*6080*/  LOP3.LUT R10, R10, 0x7a00, RZ, 0xc0, !PT ;  /* 0x00007a000a0a7812 */ /* 0x000fe600078ec0ff */
[----:B------:R3:W-:Y:S01]  /*6090*/  STS [R3+0x20400], R7 ;  /* 0x0204000703007388 */ /* 0x0007e20000000800 */
[----:B--2---:R-:W-:Y:S02]  /*60a0*/  F2FP.F16.F32.PACK_AB R6, R227, R228 ;  /* 0x000000e4e306723e */ /* 0x004fe400000000ff */
[----:B------:R-:W-:Y:S01]  /*60b0*/  LOP3.LUT R10, R10, R211, R12, 0xf6, !PT ;  /* 0x000000d30a0a7212 */ /* 0x000fe200078ef60c */
[----:B------:R2:W-:Y:S03]  /*60c0*/  STS [R0+0x21000], R5 ;  /* 0x0210000500007388 */ /* 0x0005e60000000800 */
[----:B------:R-:W-:Y:S02]  /*60d0*/  LEA R205, R10, UR4, 0x1 ;  /* 0x000000040acd7c11 */ /* 0x000fe4000f8e08ff */
[----:B----4-:R-:W-:Y:S02]  /*60e0*/  IADD3 R2, PT, PT, R13, R4, RZ ;  /* 0x000000040d027210 */ /* 0x010fe40007ffe0ff */
[----:B------:R-:W-:Y:S01]  /*60f0*/  IADD3 R180, PT, PT, R205, R217, RZ ;  /* 0x000000d9cdb47210 */ /* 0x000fe20007ffe0ff */
[----:B------:R-:W-:Y:S01]  /*6100*/  IMAD.IADD R206, R200, 0x1, R205 ;  /* 0x00000001c8ce7824 */ /* 0x000fe200078e02cd */
[----:B-1----:R-:W-:Y:S02]  /*6110*/  F2FP.F16.F32.PACK_AB R8, R235, R236 ;  /* 0x000000eceb08723e */ /* 0x002fe400000000ff */
[----:B---3--:R-:W-:Y:S03]  /*6120*/  F2FP.F16.F32.PACK_AB R7, R201, R202 ;  /* 0x000000cac907723e */ /* 0x008fe600000000ff */
[----:B------:R1:W-:Y:S01]  /*6130*/  STS [R0+0x21400], R8 ;  /* 0x0214000800007388 */ /* 0x0003e20000000800 */
[----:B--2---:R-:W-:Y:S03]  /*6140*/  F2FP.F16.F32.PACK_AB R5, R218, R43 ;  /* 0x0000002bda05723e */ /* 0x004fe600000000ff */
[----:B------:R-:W-:Y:S04]  /*6150*/  STS [R3+0x21000], R7 ;  /* 0x0210000703007388 */ /* 0x000fe80000000800 */
[----:B------:R2:W-:Y:S04]  /*6160*/  STS [R3+0x21400], R6 ;  /* 0x0214000603007388 */ /* 0x0005e80000000800 */
[----:B------:R3:W-:Y:S01]  /*6170*/  STS [R4], R5 ;  /* 0x0000000504007388 */ /* 0x0007e20000000800 */
[----:B-1----:R-:W-:Y:S05]  /*6180*/  F2FP.F16.F32.PACK_AB R0, R186, R187 ;  /* 0x000000bbba00723e */ /* 0x002fea00000000ff */
[----:B------:R1:W-:Y:S01]  /*6190*/  STS [R4+0x400], R0 ;  /* 0x0004000004007388 */ /* 0x0003e20000000800 */
[----:B--2---:R-:W-:Y:S02]  /*61a0*/  F2FP.F16.F32.PACK_AB R3, R184, R185 ;  /* 0x000000b9b803723e */ /* 0x004fe400000000ff */
[----:B------:R-:W-:Y:S02]  /*61b0*/  F2FP.F16.F32.PACK_AB R6, R196, R197 ;  /* 0x000000c5c406723e */ /* 0x000fe400000000ff */
[----:B---3--:R-:W-:Y:S01]  /*61c0*/  F2FP.F16.F32.PACK_AB R5, R37, R38 ;  /* 0x000000262505723e */ /* 0x008fe200000000ff */
[----:B------:R2:W-:Y:S04]  /*61d0*/  STS [R2+0x400], R3 ;  /* 0x0004000302007388 */ /* 0x0005e80000000800 */
[----:B------:R3:W-:Y:S04]  /*61e0*/  STS [R2], R5 ;  /* 0x0000000502007388 */ /* 0x0007e80000000800 */
[----:B------:R4:W-:Y:S01]  /*61f0*/  STS [R4+0x1000], R6 ;  /* 0x0010000604007388 */ /* 0x0009e20000000800 */
[----:B-1----:R-:W-:Y:S04]  /*6200*/  LOP3.LUT R0, R208, 0x8, RZ, 0xc0, !PT ;  /* 0x00000008d0007812 */ /* 0x002fe800078ec0ff */
[----:B------:R-:W-:Y:S02]  /*6210*/  LOP3.LUT R0, R214, R211, R0, 0xf6, !PT ;  /* 0x000000d3d6007212 */ /* 0x000fe400078ef600 */
[----:B--2---:R-:W-:Y:S02]  /*6220*/  F2FP.F16.F32.PACK_AB R3, R198, R199 ;  /* 0x000000c7c603723e */ /* 0x004fe400000000ff */
[----:B------:R-:W-:Y:S02]  /*6230*/  LEA R192, R0, UR4, 0x1 ;  /* 0x0000000400c07c11 */ /* 0x000fe4000f8e08ff */
[----:B---3--:R-:W-:Y:S02]  /*6240*/  F2FP.F16.F32.PACK_AB R5, R193, R195 ;  /* 0x000000c3c105723e */ /* 0x008fe400000000ff */
[C---:B------:R-:W-:Y:S02]  /*6250*/  IADD3 R194, PT, PT, R192.reuse, R200, RZ ;  /* 0x000000c8c0c27210 */ /* 0x040fe40007ffe0ff */
[----:B----4-:R-:W-:Y:S05]  /*6260*/  F2FP.F16.F32.PACK_AB R6, R203, R222 ;  /* 0x000000decb06723e */ /* 0x010fea00000000ff */
        /* <DEDUP_REMOVED lines=8> */
[----:B------:R-:W1:Y:S01]  /*62f0*/  LDSM.16.M88.4 R164, [R205+0x14800] ;  /* 0x01480000cda4783b */ /* 0x000e620000000200 */
[----:B------:R-:W-:Y:S07]  /*6300*/  IADD3 R0, PT, PT, R200, R3, RZ ;  /* 0x00000003c8007210 */ /* 0x000fee0007ffe0ff */
        /* <DEDUP_REMOVED lines=71> */
[----:B------:R3:W4:Y:S08]  /*6780*/  LDSM.16.M88.4 R168, [R3+0xb000] ;  /* 0x00b0000003a8783b */ /* 0x0007300000000200 */
[----:B-1----:R-:W4:Y:S01]  /*6790*/  LDL R180, [R1+0x14] ;  /* 0x0000140001b47983 */ /* 0x002f220000100800 */
[----:B---3--:R-:W-:Y:S01]  /*67a0*/  IMAD.MOV.U32 R3, RZ, RZ, R182 ;  /* 0x000000ffff037224 */ /* 0x008fe200078e00b6 */
[-C--:B--2---:R-:W-:Y:S08]  /*67b0*/  HMMA.16816.F32 R4, R172, R164.reuse, R4 ;  /* 0x000000a4ac04723c */ /* 0x084ff00000001804 */
[C---:B----4-:R-:W-:Y:S01]  /*67c0*/  HMMA.16816.F32 R8, R168.reuse, R164, R8 ;  /* 0x000000a4a808723c */ /* 0x050fe20000001808 */
[----:B------:R-:W-:Y:S02]  /*67d0*/  MOV R164, UR16 ;  /* 0x0000001000a47c02 */ /* 0x000fe40008000f00 */
[----:B------:R-:W-:Y:S05]  /*67e0*/  MOV R165, UR11 ;  /* 0x0000000b00a57c02 */ /* 0x000fea0008000f00 */
[-C--:B------:R-:W-:Y:S08]  /*67f0*/  HMMA.16816.F32 R12, R168, R166.reuse, R12 ;  /* 0x000000a6a80c723c */ /* 0x080ff0000000180c */
[C---:B------:R-:W-:Y:S04]  /*6800*/  HMMA.16816.F32 R16, R172.reuse, R166, R16 ;  /* 0x000000a6ac10723c */ /* 0x040fe80000001810 */
[----:B------:R-:W-:Y:S04]  /*6810*/  MOV R167, R183 ;  /* 0x000000b700a77202 */ /* 0x000fe80000000f00 */
[-C--:B------:R-:W-:Y:S08]  /*6820*/  HMMA.16816.F32 R20, R172, R176.reuse, R20 ;  /* 0x000000b0ac14723c */ /* 0x080ff00000001814 */
[C---:B------:R-:W-:Y:S04]  /*6830*/  HMMA.16816.F32 R24, R168.reuse, R176, R24 ;  /* 0x000000b0a818723c */ /* 0x040fe80000001818 */
[----:B------:R-:W-:Y:S04]  /*6840*/  MOV R177, R167 ;  /* 0x000000a700b17202 */ /* 0x000fe80000000f00 */
[-C--:B------:R-:W-:Y:S01]  /*6850*/  HMMA.16816.F32 R28, R168, R178.reuse, R28 ;  /* 0x000000b2a81c723c */ /* 0x080fe2000000181c */
[----:B------:R-:W-:Y:S07]  /*6860*/  LDSM.16.M88.4 R168, [R2+0x18000] ;  /* 0x0180000002a8783b */ /* 0x000fee0000000200 */
[----:B------:R-:W-:Y:S01]  /*6870*/  HMMA.16816.F32 R32, R172, R178, R32 ;  /* 0x000000b2ac20723c */ /* 0x000fe20000001820 */
[----:B------:R-:W-:Y:S03]  /*6880*/  LDSM.16.M88.4 R172, [R0+0xb000] ;  /* 0x00b0000000ac783b */ /* 0x000fe60000000200 */
[----:B------:R-:W-:Y:S01]  /*6890*/  IMAD.MOV.U32 R179, RZ, RZ, R3 ;  /* 0x000000ffffb37224 */ /* 0x000fe200078e0003 */
[C---:B------:R-:W-:Y:S04]  /*68a0*/  LEA R182, P1, R180.reuse, R164, 0x2 ;  /* 0x000000a4b4b67211 */ /* 0x040fe800078210ff */
[----:B------:R-:W-:Y:S02]  /*68b0*/  LEA.HI.X R183, R180, R165, RZ, 0x2, P1 ;  /* 0x000000a5b4b77211 */ /* 0x000fe400008f14ff */
[----:B------:R1:W2:Y:S08]  /*68c0*/  LDSM.16.M88.4 R164, [R0+0xa000] ;  /* 0x00a0000000a4783b */ /* 0x0002b00000000200 */
[----:B------:R-:W3:Y:S04]  /*68d0*/  LDG.E R180, desc[UR34][R182.64] ;  /* 0x00000022b6b47981 */ /* 0x000ee8000c1e1900 */
[----:B------:R-:W4:Y:S04]  /*68e0*/  LDG.E R176, desc[UR34][R182.64+0x20] ;  /* 0x00002022b6b07981 */ /* 0x000f28000c1e1900 */
[----:B------:R3:W5:Y:S04]  /*68f0*/  LDG.E R3, desc[UR34][R182.64+0x80] ;  /* 0x00008022b6037981 */ /* 0x000768000c1e1900 */
[----:B-1----:R1:W5:Y:S01]  /*6900*/  LDG.E R0, desc[UR34][R182.64+0xa0] ;  /* 0x0000a022b6007981 */ /* 0x002362000c1e1900 */
[-C--:B--2---:R-:W-:Y:S08]  /*6910*/  HMMA.16816.F32 R4, R164, R168.reuse, R4 ;  /* 0x000000a8a404723c */ /* 0x084ff00000001804 */
[C---:B------:R-:W-:Y:S08]  /*6920*/  HMMA.16816.F32 R8, R172.reuse, R168, R8 ;  /* 0x000000a8ac08723c */ /* 0x040ff00000001808 */
[-C--:B------:R-:W-:Y:S08]  /*6930*/  HMMA.16816.F32 R12, R172, R170.reuse, R12 ;  /* 0x000000aaac0c723c */ /* 0x080ff0000000180c */
[C---:B------:R-:W-:Y:S01]  /*6940*/  HMMA.16816.F32 R16, R164.reuse, R170, R16 ;  /* 0x000000aaa410723c */ /* 0x040fe20000001810 */
[----:B------:R2:W1:Y:S03]  /*6950*/  LDSM.16.M88.4 R168, [R2+0x18800] ;  /* 0x0188000002a8783b */ /* 0x0004660000000200 */
[----:B--2---:R-:W-:Y:S04]  /*6960*/  FFMA.FTZ R2, -R179, R179, 1 ;  /* 0x3f800000b3027423 */ /* 0x004fe800000101b3 */
[----:B------:R-:W-:Y:S01]  /*6970*/  FMUL.FTZ R2, R2, UR12 ;  /* 0x0000000c02027c20 */ /* 0x000fe20008410000 */
[-C--:B-1----:R-:W-:Y:S08]  /*6980*/  HMMA.16816.F32 R20, R164, R168.reuse, R20 ;  /* 0x000000a8a414723c */ /* 0x082ff00000001814 */
[C---:B------:R-:W-:Y:S08]  /*6990*/  HMMA.16816.F32 R24, R172.reuse, R168, R24 ;  /* 0x000000a8ac18723c */ /* 0x040ff00000001818 */
[-C--:B------:R-:W-:Y:S01]  /*69a0*/  HMMA.16816.F32 R28, R172, R170.reuse, R28 ;  /* 0x000000aaac1c723c */ /* 0x080fe2000000181c */
[----:B------:R-:W1:Y:S07]  /*69b0*/  S2R R172, SR_TID.X ;  /* 0x0000000000ac7919 */ /* 0x000e6e0000002100 */
[----:B------:R-:W-:Y:S04]  /*69c0*/  HMMA.16816.F32 R32, R164, R170, R32 ;  /* 0x000000aaa420723c */ /* 0x000fe80000001820 */
[----:B-1----:R-:W-:Y:S01]  /*69d0*/  SHF.L.U32 R172, R172, 0x1, RZ ;  /* 0x00000001acac7819 */ /* 0x002fe200000006ff */
[C---:B---3--:R-:W-:Y:S01]  /*69e0*/  FADD.FTZ R169, -R180.reuse, R4 ;  /* 0x00000004b4a97221 */ /* 0x048fe20000010100 */
[C---:B------:R-:W-:Y:S01]  /*69f0*/  FADD.FTZ R168, -R180.reuse, R5 ;  /* 0x00000005b4a87221 */ /* 0x040fe20000010100 */
[C---:B------:R-:W-:Y:S01]  /*6a00*/  FADD.FTZ R16, -R180.reuse, R16 ;  /* 0x00000010b4107221 */ /* 0x040fe20000010100 */
[----:B------:R-:W-:Y:S01]  /*6a10*/  FADD.FTZ R164, -R180, R17 ;  /* 0x00000011b4a47221 */ /* 0x000fe20000010100 */
[----:B------:R-:W-:Y:S01]  /*6a20*/  FMUL.FTZ R5, R48, R169 ;  /* 0x000000a930057220 */ /* 0x000fe20000410000 */
[----:B------:R-:W-:Y:S01]  /*6a30*/  FMUL.FTZ R168, R47, R168 ;  /* 0x000000a82fa87220 */ /* 0x000fe20000410000 */
[----:B------:R1:W5:Y:S01]  /*6a40*/  LDL.LU R48, [R1+0x78] ;  /* 0x0000780001307983 */ /* 0x0003620000300800 */
[----:B------:R-:W-:Y:S01]  /*6a50*/  FFMA.FTZ R17, -R45, R45, 1 ;  /* 0x3f8000002d117423 */ /* 0x000fe2000001012d */
[----:B------:R-:W-:Y:S01]  /*6a60*/  FMUL.FTZ R164, R44, R164 ;  /* 0x000000a42ca47220 */ /* 0x000fe20000410000 */
[----:B------:R-:W-:Y:S01]  /*6a70*/  FMUL.FTZ R2, R2, R5 ;  /* 0x0000000502027220 */ /* 0x000fe20000410000 */
[----:B------:R1:W5:Y:S01]  /*6a80*/  LDL.LU R47, [R1+0x74] ;  /* 0x00007400012f7983 */ /* 0x0003620000300800 */
[----:B------:R-:W-:Y:S01]  /*6a90*/  FMUL.FTZ R5, R46, R16 ;  /* 0x000000102e057220 */ /* 0x000fe20000410000 */
[C---:B------:R-:W-:Y:S01]  /*6aa0*/  FADD.FTZ R20, -R180.reuse, R20 ;  /* 0x00000014b4147221 */ /* 0x040fe20000010100 */
[C---:B------:R-:W-:Y:S01]  /*6ab0*/  FADD.FTZ R21, -R180.reuse, R21 ;  /* 0x00000015b4157221 */ /* 0x040fe20000010100 */
[----:B------:R1:W5:Y:S01]  /*6ac0*/  LDL.LU R46, [R1+0x70] ;  /* 0x00007000012e7983 */ /* 0x0003620000300800 */
[----:B------:R-:W-:Y:S01]  /*6ad0*/  FADD.FTZ R33, -R180, R33 ;  /* 0x00000021b4217221 */ /* 0x000fe20000010100 */
[----:B------:R-:W-:Y:S01]  /*6ae0*/  FMUL.FTZ R165, R43, R20 ;  /* 0x000000142ba57220 */ /* 0x000fe20000410000 */
[----:B------:R-:W-:Y:S01]  /*6af0*/  FFMA.FTZ R20, -R42, R42, 1 ;  /* 0x3f8000002a147423 */ /* 0x000fe2000001012a */
[----:B------:R1:W5:Y:S01]  /*6b00*/  LDL.LU R45, [R1+0x6c] ;  /* 0x00006c00012d7983 */ /* 0x0003620000300800 */
[----:B------:R-:W-:Y:S01]  /*6b10*/  FMUL.FTZ R166, R218, R21 ;  /* 0x00000015daa67220 */ /* 0x000fe20000410000 */
[----:B------:R-:W-:Y:S01]  /*6b20*/  FFMA.FTZ R21, -R40, R40, 1 ;  /* 0x3f80000028157423 */ /* 0x000fe20000010128 */
[----:B----4-:R-:W-:Y:S01]  /*6b30*/  FADD.FTZ R6, -R176, R6 ;  /* 0x00000006b0067221 */ /* 0x010fe20000010100 */
[----:B------:R1:W5:Y:S01]  /*6b40*/  LDL.LU R44, [R1+0x68] ;  /* 0x00006800012c7983 */ /* 0x0003620000300800 */
[----:B------:R-:W-:Y:S01]  /*6b50*/  FFMA.FTZ R4, -R177, R177, 1 ;  /* 0x3f800000b1047423 */ /* 0x000fe200000101b1 */
[----:B------:R-:W-:Y:S01]  /*6b60*/  FMUL.FTZ R17, R17, UR12 ;  /* 0x0000000c11117c20 */ /* 0x000fe20008410000 */
[----:B------:R-:W-:Y:S01]  /*6b70*/  FMUL.FTZ R6, R36, R6 ;  /* 0x0000000624067220 */ /* 0x000fe20000410000 */
[----:B------:R1:W5:Y:S01]  /*6b80*/  LDL.LU R43, [R1+0x64] ;  /* 0x00006400012b7983 */ /* 0x0003620000300800 */
[----:B------:R-:W-:Y:S01]  /*6b90*/  FMUL.FTZ R4, R4, UR12 ;  /* 0x0000000c04047c20 */ /* 0x000fe20008410000 */
[----:B------:R-:W-:Y:S01]  /*6ba0*/  FMUL.FTZ R17, R17, R5 ;  /* 0x0000000511117220 */ /* 0x000fe20000410000 */
[----:B------:R-:W-:Y:S01]  /*6bb0*/  FFMA.FTZ R5, -R41, R41, 1 ;  /* 0x3f80000029057423 */ /* 0x000fe20000010129 */
[----:B------:R1:W5:Y:S01]  /*6bc0*/  LDL.LU R42, [R1+0x60] ;  /* 0x00006000012a7983 */ /* 0x0003620000300800 */
[----:B------:R-:W-:Y:S01]  /*6bd0*/  FMUL.FTZ R20, R20, UR12 ;  /* 0x0000000c14147c20 */ /* 0x000fe20008410000 */
[----:B------:R-:W-:Y:S01]  /*6be0*/  FMUL.FTZ R4, R4, R168 ;  /* 0x000000a804047220 */ /* 0x000fe20000410000 */
[----:B------:R-:W-:Y:S01]  /*6bf0*/  FMUL.FTZ R5, R5, UR12 ;  /* 0x0000000c05057c20 */ /* 0x000fe20008410000 */
[----:B------:R1:W5:Y:S01]  /*6c00*/  LDL.LU R41, [R1+0x5c] ;  /* 0x00005c0001297983 */ /* 0x0003620000300800 */
[----:B------:R-:W-:Y:S01]  /*6c10*/  FMUL.FTZ R20, R20, R164 ;  /* 0x000000a414147220 */ /* 0x000fe20000410000 */
[----:B------:R-:W-:Y:S01]  /*6c20*/  FMUL.FTZ R21, R21, UR12 ;  /* 0x0000000c15157c20 */ /* 0x000fe20008410000 */
[----:B------:R-:W-:Y:S01]  /*6c30*/  F2FP.F16.F32.PACK_AB R4, R4, R2 ;  /* 0x000000020404723e */ /* 0x000fe200000000ff */
[----:B------:R1:W5:Y:S01]  /*6c40*/  LDL.LU R40, [R1+0x58] ;  /* 0x0000580001287983 */ /* 0x0003620000300800 */
[----:B------:R-:W-:Y:S01]  /*6c50*/  FMUL.FTZ R5, R5, R165 ;  /* 0x000000a505057220 */ /* 0x000fe20000410000 */
[----:B------:R-:W-:Y:S01]  /*6c60*/  FMUL.FTZ R2, R21, R166 ;  /* 0x000000a615027220 */ /* 0x000fe20000410000 */
[----:B------:R-:W-:Y:S01]  /*6c70*/  F2FP.F16.F32.PACK_AB R20, R20, R17 ;  /* 0x000000111414723e */ /* 0x000fe200000000ff */
[----:B------:R-:W2:Y:S01]  /*6c80*/  S2R R218, SR_TID.X ;  /* 0x0000000000da7919 */ /* 0x000ea20000002100 */
[----:B------:R-:W-:Y:S01]  /*6c90*/  FFMA.FTZ R164, -R39, R39, 1 ;  /* 0x3f80000027a47423 */ /* 0x000fe20000010127 */
[----:B------:R-:W-:Y:S01]  /*6ca0*/  FADD.FTZ R17, -R180, R32 ;  /* 0x00000020b4117221 */ /* 0x000fe20000010100 */
[----:B------:R-:W-:Y:S01]  /*6cb0*/  F2FP.F16.F32.PACK_AB R32, R2, R5 ;  /* 0x000000050220723e */ /* 0x000fe200000000ff */
[----:B------:R1:W5:Y:S01]  /*6cc0*/  LDL.LU R39, [R1+0x54] ;  /* 0x0000540001277983 */ /* 0x0003620000300800 */
[----:B------:R-:W-:Y:S01]  /*6cd0*/  FMUL.FTZ R5, R37, R33 ;  /* 0x0000002125057220 */ /* 0x000fe20000410000 */
[----:B------:R-:W-:Y:S01]  /*6ce0*/  FMUL.FTZ R2, R38, R17 ;  /* 0x0000001126027220 */ /* 0x000fe20000410000 */
[----:B------:R-:W-:Y:S01]  /*6cf0*/  FFMA.FTZ R21, -R215, R215, 1 ;  /* 0x3f800000d7157423 */ /* 0x000fe200000101d7 */
[----:B------:R1:W5:Y:S01]  /*6d00*/  LDL.LU R38, [R1+0x50] ;  /* 0x0000500001267983 */ /* 0x0003620000300800 */
[----:B------:R-:W-:Y:S01]  /*6d10*/  FADD.FTZ R7, -R176, R7 ;  /* 0x00000007b0077221 */ /* 0x000fe20000010100 */
[----:B------:R-:W-:Y:S01]  /*6d20*/  FFMA.FTZ R33, -R219, R219, 1 ;  /* 0x3f800000db217423 */ /* 0x000fe200000101db */
[----:B------:R-:W-:Y:S01]  /*6d30*/  FFMA.FTZ R17, -R216, R216, 1 ;  /* 0x3f800000d8117423 */ /* 0x000fe200000101d8 */
[----:B------:R1:W5:Y:S01]  /*6d40*/  LDL.LU R37, [R1+0x4c] ;  /* 0x00004c0001257983 */ /* 0x0003620000300800 */
[----:B------:R-:W-:Y:S01]  /*6d50*/  FMUL.FTZ R21, R21, UR12 ;  /* 0x0000000c15157c20 */ /* 0x000fe20008410000 */
[----:B------:R-:W-:Y:S01]  /*6d60*/  FMUL.FTZ R164, R164, UR12 ;  /* 0x0000000ca4a47c20 */ /* 0x000fe20008410000 */
[----:B------:R-:W-:Y:S01]  /*6d70*/  FMUL.FTZ R7, R220, R7 ;  /* 0x00000007dc077220 */ /* 0x000fe20000410000 */
[----:B------:R1:W5:Y:S01]  /*6d80*/  LDL.LU R36, [R1+0x48] ;  /* 0x0000480001247983 */ /* 0x0003620000300800 */
[----:B------:R-:W-:Y:S01]  /*6d90*/  FMUL.FTZ R33, R33, UR12 ;  /* 0x0000000c21217c20 */ /* 0x000fe20008410000 */
[----:B------:R-:W-:Y:S01]  /*6da0*/  FMUL.FTZ R17, R17, UR12 ;  /* 0x0000000c11117c20 */ /* 0x000fe20008410000 */
[----:B------:R-:W-:Y:S01]  /*6db0*/  FMUL.FTZ R21, R21, R5 ;  /* 0x0000000515157220 */ /* 0x000fe20000410000 */
[----:B------:R-:W3:Y:S01]  /*6dc0*/  S2R R215, SR_TID.X ;  /* 0x0000000000d77919 */ /* 0x000ee20000002100 */
[----:B------:R-:W-:Y:S01]  /*6dd0*/  FMUL.FTZ R164, R164, R2 ;  /* 0x00000002a4a47220 */ /* 0x000fe20000410000 */
[----:B------:R-:W-:Y:S01]  /*6de0*/  FMUL.FTZ R33, R33, R6 ;  /* 0x0000000621217220 */ /* 0x000fe20000410000 */
[----:B------:R-:W-:Y:S01]  /*6df0*/  FMUL.FTZ R17, R17, R7 ;  /* 0x0000000711117220 */ /* 0x000fe20000410000 */
[----:B--2---:R-:W-:Y:S04]  /*6e00*/  SHF.L.U32 R218, R218, 0x5, RZ ;  /* 0x00000005dada7819 */ /* 0x004fe800000006ff */
[----:B------:R-:W-:Y:S04]  /*6e10*/  LOP3.LUT R16, R218, 0x7400, RZ, 0xc0, !PT ;  /* 0x00007400da107812 */ /* 0x000fe800078ec0ff */
[----:B------:R-:W-:Y:S04]  /*6e20*/  LOP3.LUT R16, R16, 0x6, R172, 0xf8, !PT ;  /* 0x0000000610107812 */ /* 0x000fe800078ef8ac */
[----:B------:R-:W-:Y:S04]  /*6e30*/  LOP3.LUT R16, R16, R181, RZ, 0xfc, !PT ;  /* 0x000000b510107212 */ /* 0x000fe800078efcff */
[----:B------:R-:W-:Y:S02]  /*6e40*/  LEA R5, R16, UR4, 0x1 ;  /* 0x0000000410057c11 */ /* 0x000fe4000f8e08ff */
[C---:B---3--:R-:W-:Y:S02]  /*6e50*/  LOP3.LUT R220, R215.reuse, 0x8, RZ, 0xc0, !PT ;  /* 0x00000008d7dc7812 */ /* 0x048fe400078ec0ff */
[C---:B------:R-:W-:Y:S02]  /*6e60*/  SHF.L.U32 R219, R215.reuse, 0x6, RZ ;  /* 0x00000006d7db7819 */ /* 0x040fe400000006ff */
[----:B------:R-:W-:Y:S01]  /*6e70*/  SHF.L.U32 R216, R215, 0x3, RZ ;  /* 0x00000003d7d87819 */ /* 0x000fe200000006ff */
[----:B-1----:R-:W-:Y:S06]  /*6e80*/  BRA.U !UP0, `(.L_x_1195) ;  /* 0x0000000108e87547 */ /* 0x002fec000b800000 */
[----:B------:R-:W2:Y:S01]  /*6e90*/  LDL.LU R168, [R1+0x4] ;  /* 0x0000040001a87983 */ /* 0x000ea20000300800 */
[----:B------:R-:W1:Y:S01]  /*6ea0*/  LDC R165, c[0x0][0x3b0] ;  /* 0x0000ec00ffa57b82 */ /* 0x000e620000000800 */
[----:B------:R-:W-:Y:S01]  /*6eb0*/  LOP3.LUT R177, R216, 0x38, RZ, 0xc0, !PT ;  /* 0x00000038d8b17812 */ /* 0x000fe200078ec0ff */
[----:B------:R-:W-:Y:S01]  /*6ec0*/  ULOP3.LUT UR10, UR38, 0x1, URZ, 0xc0, !UPT ;  /* 0x00000001260a7892 */ /* 0x000fe2000f8ec0ff */
[----:B------:R-:W3:Y:S01]  /*6ed0*/  LDL.LU R167, [R1] ;  /* 0x0000000001a77983 */ /* 0x000ee20000300800 */
[----:B------:R-:W-:Y:S02]  /*6ee0*/  IADD3 R6, P1, PT, RZ, -UR31, RZ ;  /* 0x8000001fff067c10 */ /* 0x000fe4000ff3e0ff */
[C---:B------:R-:W-:Y:S01]  /*6ef0*/  ISETP.GE.AND P4, PT, R177.reuse, UR8, PT ;  /* 0x00000008b1007c0c */ /* 0x040fe2000bf86270 */
[----:B------:R-:W-:Y:S01]  /*6f00*/  UISETP.NE.U32.AND UP1, UPT, UR10, 0x1, UPT ;  /* 0x000000010a00788c */ /* 0x000fe2000bf25070 */
[----:B------:R-:W-:Y:S03]  /*6f10*/  LOP3.LUT R166, R177, 0x40, RZ, 0xfc, !PT ;  /* 0x00000040b1a67812 */ /* 0x000fe600078efcff */
[----:B------:R-:W-:Y:S01]  /*6f20*/  USEL UR10, UR30, 0x4000, !UP1 ;  /* 0x000040001e0a7887 */ /* 0x000fe2000c800000 */
[----:B------:R-:W-:Y:S02]  /*6f30*/  ISETP.GE.AND P2, PT, R166, UR8, PT ;  /* 0x00000008a6007c0c */ /* 0x000fe4000bf46270 */
[----:B------:R-:W4:Y:S03]  /*6f40*/  LDC R166, c[0x0][0x3b4] ;  /* 0x0000ed00ffa67b82 */ /* 0x000f260000000800 */
[----:B------:R-:W-:Y:S02]  /*6f50*/  VIADD R252, R252, UR10 ;  /* 0x0000000afcfc7c36 */ /* 0x000fe40008000000 */
[----:B------:R-:W-:Y:S02]  /*6f60*/  VIADD R221, R221, UR10 ;  /* 0x0000000adddd7c36 */ /* 0x000fe40008000000 */
[----:B------:R-:W-:Y:S02]  /*6f70*/  VIADD R207, R207, UR10 ;  /* 0x0000000acfcf7c36 */ /* 0x000fe40008000000 */
[C---:B-1----:R-:W-:Y:S04]  /*6f80*/  IMAD.SHL.U32 R2, R165.reuse, 0x40, RZ ;  /* 0x00000040a5027824 */ /* 0x042fe800078e00ff */
[----:B------:R-:W-:Y:S05]  /*6f90*/  IMAD.X R2, RZ, RZ, ~R2, P1 ;  /* 0x000000ffff027224 */ /* 0x000fea00008e0e02 */
[----:B------:R-:W-:Y:S04]  /*6fa0*/  SHF.R.S64 R6, R6, 0x1f, R2 ;  /* 0x0000001f06067819 */ /* 0x000fe80000001002 */
[----:B--2---:R-:W-:Y:S04]  /*6fb0*/  IADD3 R168, P1, PT, R6, R168, RZ ;  /* 0x000000a806a87210 */ /* 0x004fe80007f3e0ff */
[----:B---3--:R-:W-:Y:S01]  /*6fc0*/  LEA.HI.X.SX32 R167, R2, R167, 0x1, P1 ;  /* 0x000000a702a77211 */ /* 0x008fe200008f0eff */
[----:B------:R1:W-:Y:S01]  /*6fd0*/  STL [R1+0x4], R168 ;  /* 0x000004a801007387 */ /* 0x0003e20000100800 */
[--C-:B------:R-:W-:Y:S02]  /*6fe0*/  @!P4 IMAD.MOV.U32 R6, RZ, RZ, R168.reuse ;  /* 0x000000ffff06c224 */ /* 0x100fe400078e00a8 */
[----:B----4-:R-:W-:Y:S01]  /*6ff0*/  IMAD.SHL.U32 R2, R166, 0x40, RZ ;  /* 0x00000040a6027824 */ /* 0x010fe200078e00ff */
[----:B------:R1:W-:Y:S01]  /*7000*/  STL [R1], R167 ;  /* 0x000000a701007387 */ /* 0x0003e20000100800 */
        /* <DEDUP_REMOVED lines=34> */
.L_x_1195:
[----:B------:R2:W-:Y:S01]  /*7230*/  STS [R5+0x1c000], R4 ;  /* 0x01c0000405007388 */ /* 0x0005e20000000800 */
[----:B------:R-:W-:Y:S01]  /*7240*/  FFMA.FTZ R2, -R233, R233, 1 ;  /* 0x3f800000e9027423 */ /* 0x000fe200000101e9 */
[C---:B------:R-:W-:Y:S01]  /*7250*/  FADD.FTZ R18, -R176.reuse, R18 ;  /* 0x00000012b0127221 */ /* 0x040fe20000010100 */
[----:B-1----:R-:W-:Y:S01]  /*7260*/  F2FP.F16.F32.PACK_AB R7, R17, R33 ;  /* 0x000000211107723e */ /* 0x002fe200000000ff */
[----:B------:R-:W-:Y:S01]  /*7270*/  FADD.FTZ R22, -R176, R22 ;  /* 0x00000016b0167221 */ /* 0x000fe20000010100 */
[----:B------:R-:W-:Y:S01]  /*7280*/  FMUL.FTZ R17, R2, UR12 ;  /* 0x0000000c02117c20 */ /* 0x000fe20008410000 */
[----:B------:R-:W-:Y:S01]  /*7290*/  FADD.FTZ R23, -R176, R23 ;  /* 0x00000017b0177221 */ /* 0x000fe20000010100 */
[----:B------:R-:W-:Y:S01]  /*72a0*/  FFMA.FTZ R2, -R225, R225, 1 ;  /* 0x3f800000e1027423 */ /* 0x000fe200000101e1 */
[----:B------:R-:W-:Y:S01]  /*72b0*/  ISETP.NE.AND P1, PT, R220, RZ, PT ;  /* 0x000000ffdc00720c */ /* 0x000fe20003f25270 */
[----:B------:R-:W-:Y:S01]  /*72c0*/  FMUL.FTZ R18, R189, R18 ;  /* 0x00000012bd127220 */ /* 0x000fe20000410000 */
[----:B------:R-:W-:Y:S01]  /*72d0*/  FMUL.FTZ R22, R187, R22 ;  /* 0x00000016bb167220 */ /* 0x000fe20000410000 */
[----:B------:R-:W-:Y:S01]  /*72e0*/  FMUL.FTZ R23, R186, R23 ;  /* 0x00000017ba177220 */ /* 0x000fe20000410000 */
[----:B------:R-:W-:Y:S01]  /*72f0*/  FMUL.FTZ R2, R2, UR12 ;  /* 0x0000000c02027c20 */ /* 0x000fe20008410000 */
[----:B------:R-:W-:Y:S01]  /*7300*/  FMUL.FTZ R18, R17, R18 ;  /* 0x0000001211127220 */ /* 0x000fe20000410000 */
[----:B------:R-:W-:Y:S01]  /*7310*/  MOV R165, 0x10 ;  /* 0x0000001000a57802 */ /* 0x000fe20000000f00 */
[----:B------:R-:W-:Y:S01]  /*7320*/  FFMA.FTZ R17, -R191, R191, 1 ;  /* 0x3f800000bf117423 */ /* 0x000fe200000101bf */
[----:B------:R-:W-:Y:S01]  /*7330*/  FMUL.FTZ R23, R2, R23 ;  /* 0x0000001702177220 */ /* 0x000fe20000410000 */
[----:B------:R-:W-:Y:S01]  /*7340*/  LEA R2, R16, UR33, 0x1 ;  /* 0x0000002110027c11 */ /* 0x000fe2000f8e08ff */
[----:B------:R1:W-:Y:S01]  /*7350*/  STS [R5+0x1c400], R7 ;  /* 0x01c4000705007388 */ /* 0x0003e20000000800 */
[----:B------:R-:W-:Y:S01]  /*7360*/  SEL R33, R165, 0xfffffff0, !P3 ;  /* 0xfffffff0a5217807 */ /* 0x000fe20005800000 */
[----:B------:R-:W-:Y:S01]  /*7370*/  FMUL.FTZ R16, R17, UR12 ;  /* 0x0000000c11107c20 */ /* 0x000fe20008410000 */
[----:B------:R-:W-:Y:S01]  /*7380*/  FADD.FTZ R19, -R176, R19 ;  /* 0x00000013b0137221 */ /* 0x000fe20000010100 */
[----:B------:R-:W-:Y:S01]  /*7390*/  FFMA.FTZ R6, -R232, R232, 1 ;  /* 0x3f800000e8067423 */ /* 0x000fe200000101e8 */
[C---:B-----5:R-:W-:Y:S01]  /*73a0*/  FADD.FTZ R12, -R3.reuse, R12 ;  /* 0x0000000c030c7221 */ /* 0x060fe20000010100 */
[C---:B------:R-:W-:Y:S01]  /*73b0*/  FADD.FTZ R9, -R3.reuse, R9 ;  /* 0x0000000903097221 */ /* 0x040fe20000010100 */
[----:B--2---:R-:W-:Y:S01]  /*73c0*/  FFMA.FTZ R4, -R226, R226, 1 ;  /* 0x3f800000e2047423 */ /* 0x004fe200000101e2 */
[----:B------:R-:W-:Y:S01]  /*73d0*/  FMUL.FTZ R6, R6, UR12 ;  /* 0x0000000c06067c20 */ /* 0x000fe20008410000 */
[----:B------:R-:W-:Y:S01]  /*73e0*/  FMUL.FTZ R19, R188, R19 ;  /* 0x00000013bc137220 */ /* 0x000fe20000410000 */
[----:B------:R-:W-:Y:S01]  /*73f0*/  FADD.FTZ R34, -R176, R34 ;  /* 0x00000022b0227221 */ /* 0x000fe20000010100 */
[----:B------:R-:W-:Y:S01]  /*7400*/  FMUL.FTZ R4, R4, UR12 ;  /* 0x0000000c04047c20 */ /* 0x000fe20008410000 */
[----:B------:R-:W-:Y:S01]  /*7410*/  FADD.FTZ R8, -R3, R8 ;  /* 0x0000000803087221 */ /* 0x000fe20000010100 */
[----:B------:R-:W-:Y:S01]  /*7420*/  FMUL.FTZ R19, R6, R19 ;  /* 0x0000001306137220 */ /* 0x000fe20000410000 */
[----:B------:R-:W-:Y:S01]  /*7430*/  FADD.FTZ R6, -R176, R35 ;  /* 0x00000023b0067221 */ /* 0x000fe20000010100 */
[----:B------:R-:W-:Y:S01]  /*7440*/  FMUL.FTZ R22, R4, R22 ;  /* 0x0000001604167220 */ /* 0x000fe20000410000 */
[----:B------:R-:W-:Y:S01]  /*7450*/  FFMA.FTZ R4, -R190, R190, 1 ;  /* 0x3f800000be047423 */ /* 0x000fe200000101be */
[----:B------:R-:W-:Y:S01]  /*7460*/  FMUL.FTZ R34, R185, R34 ;  /* 0x00000022b9227220 */ /* 0x000fe20000410000 */
[----:B------:R-:W-:Y:S01]  /*7470*/  FMUL.FTZ R6, R184, R6 ;  /* 0x00000006b8067220 */ /* 0x000fe20000410000 */
[----:B------:R-:W-:Y:S01]  /*7480*/  FADD.FTZ R24, -R3, R24 ;  /* 0x0000001803187221 */ /* 0x000fe20000010100 */
[----:B------:R-:W-:Y:S01]  /*7490*/  FMUL.FTZ R17, R4, UR12 ;  /* 0x0000000c04117c20 */ /* 0x000fe20008410000 */
[----:B------:R-:W-:Y:S01]  /*74a0*/  IADD3 R4, PT, PT, R2, 0x20, RZ ;  /* 0x0000002002047810 */ /* 0x000fe20007ffe0ff */
[----:B------:R-:W-:Y:S01]  /*74b0*/  FMUL.FTZ R34, R16, R34 ;  /* 0x0000002210227220 */ /* 0x000fe20000410000 */
[C---:B------:R-:W-:Y:S01]  /*74c0*/  @P1 IADD3 R4, PT, PT, R2.reuse, -0x20, RZ ;  /* 0xffffffe002041810 */ /* 0x040fe20007ffe0ff */
[----:B------:R-:W-:Y:S01]  /*74d0*/  FMUL.FTZ R17, R17, R6 ;  /* 0x0000000611117220 */ /* 0x000fe20000410000 */
[----:B------:R-:W-:Y:S01]  /*74e0*/  IADD3 R2, PT, PT, R2, R33, RZ ;  /* 0x0000002102027210 */ /* 0x000fe20007ffe0ff */
[----:B-1----:R-:W-:Y:S01]  /*74f0*/  FADD.FTZ R7, -R3, R13 ;  /* 0x0000000d03077221 */ /* 0x002fe20000010100 */
[----:B------:R-:W-:Y:S01]  /*7500*/  F2FP.F16.F32.PACK_AB R6, R19, R18 ;  /* 0x000000121306723e */ /* 0x000fe200000000ff */
[----:B------:R-:W-:Y:S01]  /*7510*/  FMUL.FTZ R18, R202, R12 ;  /* 0x0000000cca127220 */ /* 0x000fe20000410000 */
[----:B------:R-:W-:Y:S01]  /*7520*/  FFMA.FTZ R13, -R246, R246, 1 ;  /* 0x3f800000f60d7423 */ /* 0x000fe200000101f6 */
[----:B------:R1:W-:Y:S01]  /*7530*/  STS [R2+-0x4000], R20 ;  /* 0xffc0001402007388 */ /* 0x0003e20000000800 */
[----:B------:R-:W-:Y:S01]  /*7540*/  FMUL.FTZ R19, R223, R9 ;  /* 0x00000009df137220 */ /* 0x000fe20000410000 */
[----:B------:R-:W-:Y:S01]  /*7550*/  FFMA.FTZ R12, -R245, R245, 1 ;  /* 0x3f800000f50c7423 */ /* 0x000fe200000101f5 */
[----:B------:R-:W-:Y:S01]  /*7560*/  FFMA.FTZ R9, -R243, R243, 1 ;  /* 0x3f800000f3097423 */ /* 0x000fe200000101f3 */
[----:B------:R-:W-:Y:S01]  /*7570*/  FMUL.FTZ R13, R13, UR12 ;  /* 0x0000000c0d0d7c20 */ /* 0x000fe20008410000 */
[----:B------:R-:W-:Y:S01]  /*7580*/  F2FP.F16.F32.PACK_AB R16, R23, R22 ;  /* 0x000000161710723e */ /* 0x000fe200000000ff */
[----:B------:R-:W-:Y:S01]  /*7590*/  FMUL.FTZ R12, R12, UR12 ;  /* 0x0000000c0c0c7c20 */ /* 0x000fe20008410000 */
[----:B------:R-:W-:Y:S01]  /*75a0*/  FMUL.FTZ R9, R9, UR12 ;  /* 0x0000000c09097c20 */ /* 0x000fe20008410000 */
[----:B------:R-:W-:Y:S01]  /*75b0*/  FMUL.FTZ R7, R201, R7 ;  /* 0x00000007c9077220 */ /* 0x000fe20000410000 */
[C---:B------:R-:W-:Y:S01]  /*75c0*/  FADD.FTZ R25, -R3.reuse, R25 ;  /* 0x0000001903197221 */ /* 0x040fe20000010100 */
[C---:B------:R-:W-:Y:S01]  /*75d0*/  FADD.FTZ R28, -R3.reuse, R28 ;  /* 0x0000001c031c7221 */ /* 0x040fe20000010100 */
[----:B------:R-:W-:Y:S01]  /*75e0*/  FADD.FTZ R3, -R3, R29 ;  /* 0x0000001d03037221 */ /* 0x000fe20000010100 */
[----:B------:R2:W-:Y:S01]  /*75f0*/  STS [R2+-0x3c00], R6 ;  /* 0xffc4000602007388 */ /* 0x0005e20000000800 */
[C---:B------:R-:W-:Y:S01]  /*7600*/  FADD.FTZ R10, -R0.reuse, R10 ;  /* 0x0000000a000a7221 */ /* 0x040fe20000010100 */
[----:B------:R-:W-:Y:S01]  /*7610*/  FMUL.FTZ R28, R195, R28 ;  /* 0x0000001cc31c7220 */ /* 0x000fe20000410000 */
[----:B------:R-:W-:Y:S01]  /*7620*/  FMUL.FTZ R3, R193, R3 ;  /* 0x00000003c1037220 */ /* 0x000fe20000410000 */
[C---:B------:R-:W-:Y:S01]  /*7630*/  FADD.FTZ R11, -R0.reuse, R11 ;  /* 0x0000000b000b7221 */ /* 0x040fe20000010100 */
[C---:B------:R-:W-:Y:S01]  /*7640*/  FADD.FTZ R14, -R0.reuse, R14 ;  /* 0x0000000e000e7221 */ /* 0x040fe20000010100 */
[C---:B------:R-:W-:Y:S01]  /*7650*/  FADD.FTZ R26, -R0.reuse, R26 ;  /* 0x0000001a001a7221 */ /* 0x040fe20000010100 */
[C---:B------:R-:W-:Y:S01]  /*7660*/  FADD.FTZ R27, -R0.reuse, R27 ;  /* 0x0000001b001b7221 */ /* 0x040fe20000010100 */
[----:B------:R-:W-:Y:S01]  /*7670*/  FMUL.FTZ R11, R235, R11 ;  /* 0x0000000beb0b7220 */ /* 0x000fe20000410000 */
[----:B------:R-:W-:Y:S01]  /*7680*/  FADD.FTZ R30, -R0, R30 ;  /* 0x0000001e001e7221 */ /* 0x000fe20000010100 */
[----:B------:R-:W-:Y:S01]  /*7690*/  FMUL.FTZ R26, R222, R26 ;  /* 0x0000001ade1a7220 */ /* 0x000fe20000410000 */
[----:B------:R-:W-:Y:S01]  /*76a0*/  FMUL.FTZ R14, R228, R14 ;  /* 0x0000000ee40e7220 */ /* 0x000fe20000410000 */
[----:B------:R-:W-:Y:S01]  /*76b0*/  FMUL.FTZ R24, R197, R24 ;  /* 0x00000018c5187220 */ /* 0x000fe20000410000 */
[----:B-1----:R-:W-:Y:S01]  /*76c0*/  FMUL.FTZ R20, R224, R8 ;  /* 0x00000008e0147220 */ /* 0x002fe20000410000 */
[----:B------:R-:W-:Y:S01]  /*76d0*/  FFMA.FTZ R8, -R241, R241, 1 ;  /* 0x3f800000f1087423 */ /* 0x000fe200000101f1 */
[----:B------:R-:W-:Y:S01]  /*76e0*/  FMUL.FTZ R25, R196, R25 ;  /* 0x00000019c4197220 */ /* 0x000fe20000410000 */
[----:B------:R-:W-:Y:S01]  /*76f0*/  FMUL.FTZ R30, R199, R30 ;  /* 0x0000001ec71e7220 */ /* 0x000fe20000410000 */
[----:B------:R-:W-:Y:S01]  /*7700*/  FMUL.FTZ R22, R13, R20 ;  /* 0x000000140d167220 */ /* 0x000fe20000410000 */
[----:B------:R-:W-:Y:S01]  /*7710*/  FMUL.FTZ R8, R8, UR12 ;  /* 0x0000000c08087c20 */ /* 0x000fe20008410000 */
[----:B------:R-:W-:Y:S01]  /*7720*/  FMUL.FTZ R20, R12, R19 ;  /* 0x000000130c147220 */ /* 0x000fe20000410000 */
[----:B------:R-:W-:Y:S01]  /*7730*/  FMUL.FTZ R19, R9, R18 ;  /* 0x0000001209137220 */ /* 0x000fe20000410000 */
[----:B------:R-:W-:Y:S01]  /*7740*/  FFMA.FTZ R12, -R238, R238, 1 ;  /* 0x3f800000ee0c7423 */ /* 0x000fe200000101ee */
[----:B------:R-:W-:Y:S01]  /*7750*/  FMUL.FTZ R18, R8, R7 ;  /* 0x0000000708127220 */ /* 0x000fe20000410000 */
[----:B------:R-:W-:Y:S01]  /*7760*/  FFMA.FTZ R7, -R229, R229, 1 ;  /* 0x3f800000e5077423 */ /* 0x000fe200000101e5 */
[----:B------:R-:W-:Y:S01]  /*7770*/  FFMA.FTZ R8, -R234, R234, 1 ;  /* 0x3f800000ea087423 */ /* 0x000fe200000101ea */
[----:B--2---:R-:W-:Y:S01]  /*7780*/  FFMA.FTZ R6, -R247, R247, 1 ;  /* 0x3f800000f7067423 */ /* 0x004fe200000101f7 */
[----:B------:R-:W-:Y:S01]  /*7790*/  FFMA.FTZ R9, -R237, R237, 1 ;  /* 0x3f800000ed097423 */ /* 0x000fe200000101ed */
[----:B------:R-:W-:Y:S01]  /*77a0*/  FMUL.FTZ R7, R7, UR12 ;  /* 0x0000000c07077c20 */ /* 0x000fe20008410000 */
[----:B------:R-:W-:Y:S01]  /*77b0*/  FMUL.FTZ R8, R8, UR12 ;  /* 0x0000000c08087c20 */ /* 0x000fe20008410000 */
[----:B------:R-:W-:Y:S01]  /*77c0*/  FMUL.FTZ R6, R6, UR12 ;  /* 0x0000000c06067c20 */ /* 0x000fe20008410000 */
[----:B------:R-:W-:Y:S01]  /*77d0*/  FMUL.FTZ R12, R12, UR12 ;  /* 0x0000000c0c0c7c20 */ /* 0x000fe20008410000 */
[----:B------:R-:W-:Y:S01]  /*77e0*/  FMUL.FTZ R13, R7, R3 ;  /* 0x00000003070d7220 */ /* 0x000fe20000410000 */
[----:B------:R-:W-:Y:S01]  /*77f0*/  F2FP.F16.F32.PACK_AB R3, R20, R22 ;  /* 0x000000161403723e */ /* 0x000fe200000000ff */
[----:B------:R-:W-:Y:S01]  /*7800*/  FMUL.FTZ R28, R8, R28 ;  /* 0x0000001c081c7220 */ /* 0x000fe20000410000 */
[----:B------:R-:W-:Y:S01]  /*7810*/  FFMA.FTZ R8, -R249, R249, 1 ;  /* 0x3f800000f9087423 */ /* 0x000fe200000101f9 */
[----:B------:R-:W-:Y:S01]  /*7820*/  FFMA.FTZ R7, -R248, R248, 1 ;  /* 0x3f800000f8077423 */ /* 0x000fe200000101f8 */
[----:B------:R-:W-:Y:S01]  /*7830*/  FMUL.FTZ R9, R9, UR12 ;  /* 0x0000000c09097c20 */ /* 0x000fe20008410000 */
[----:B------:R1:W-:Y:S01]  /*7840*/  STS [R5+0x1d000], R3 ;  /* 0x01d0000305007388 */ /* 0x0003e20000000800 */
[----:B------:R-:W-:Y:S01]  /*7850*/  FMUL.FTZ R8, R8, UR12 ;  /* 0x0000000c08087c20 */ /* 0x000fe20008410000 */
[----:B------:R-:W-:Y:S01]  /*7860*/  FMUL.FTZ R7, R7, UR12 ;  /* 0x0000000c07077c20 */ /* 0x000fe20008410000 */
[----:B------:R-:W-:Y:S01]  /*7870*/  FMUL.FTZ R24, R12, R24 ;  /* 0x000000180c187220 */ /* 0x000fe20000410000 */
[----:B------:R-:W-:Y:S01]  /*7880*/  FMUL.FTZ R12, R9, R25 ;  /* 0x00000019090c7220 */ /* 0x000fe20000410000 */
[----:B------:R-:W-:Y:S01]  /*7890*/  FMUL.FTZ R11, R8, R11 ;  /* 0x0000000b080b7220 */ /* 0x000fe20000410000 */
[----:B------:R-:W-:Y:S01]  /*78a0*/  FFMA.FTZ R8, -R244, R244, 1 ;  /* 0x3f800000f4087423 */ /* 0x000fe200000101f4 */
[----:B------:R-:W-:Y:S01]  /*78b0*/  FMUL.FTZ R14, R7, R14 ;  /* 0x0000000e070e7220 */ /* 0x000fe20000410000 */
[----:B------:R-:W-:Y:S01]  /*78c0*/  FFMA.FTZ R7, -R242, R242, 1 ;  /* 0x3f800000f2077423 */ /* 0x000fe200000101f2 */
[----:B------:R-:W-:Y:S01]  /*78d0*/  F2FP.F16.F32.PACK_AB R9, R18, R19 ;  /* 0x000000131209723e */ /* 0x000fe200000000ff */
[----:B------:R-:W-:Y:S01]  /*78e0*/  FMUL.FTZ R8, R8, UR12 ;  /* 0x0000000c08087c20 */ /* 0x000fe20008410000 */
[----:B------:R-:W-:Y:S01]  /*78f0*/  FMUL.FTZ R27, R203, R27 ;  /* 0x0000001bcb1b7220 */ /* 0x000fe20000410000 */
[----:B------:R-:W-:Y:S01]  /*7900*/  FMUL.FTZ R7, R7, UR12 ;  /* 0x0000000c07077c20 */ /* 0x000fe20008410000 */
[----:B------:R-:W-:Y:S01]  /*7910*/  F2FP.F16.F32.PACK_AB R21, R21, R164 ;  /* 0x000000a41515723e */ /* 0x000fe200000000ff */
[----:B------:R-:W-:Y:S01]  /*7920*/  FMUL.FTZ R26, R8, R26 ;  /* 0x0000001a081a7220 */ /* 0x000fe20000410000 */
[----:B------:R-:W-:Y:S01]  /*7930*/  F2FP.F16.F32.PACK_AB R17, R17, R34 ;  /* 0x000000221111723e */ /* 0x000fe200000000ff */
[----:B------:R-:W-:Y:S01]  /*7940*/  FMUL.FTZ R7, R7, R27 ;  /* 0x0000001b07077220 */ /* 0x000fe20000410000 */
[----:B------:R-:W-:Y:S01]  /*7950*/  F2FP.F16.F32.PACK_AB R12, R12, R24 ;  /* 0x000000180c0c723e */ /* 0x000fe200000000ff */
[----:B------:R-:W2:Y:S01]  /*7960*/  LDC R184, c[0x0][0x44c] ;  /* 0x00011300ffb87b82 */ /* 0x000ea20000000800 */
[----:B------:R-:W-:Y:S02]  /*7970*/  F2FP.F16.F32.PACK_AB R13, R13, R28 ;  /* 0x0000001c0d0d723e */ /* 0x000fe400000000ff */
[----:B------:R-:W-:Y:S02]  /*7980*/  F2FP.F16.F32.PACK_AB R7, R7, R26 ;  /* 0x0000001a0707723e */ /* 0x000fe400000000ff */
[----:B------:R-:W-:Y:S01]  /*7990*/  LOP3.LUT R246, R216, 0x38, RZ, 0xc0, !PT ;  /* 0x00000038d8f67812 */ /* 0x000fe200078ec0ff */
[----:B-1----:R-:W-:Y:S01]  /*79a0*/  FADD.FTZ R3, -R0, R15 ;  /* 0x0000000f00037221 */ /* 0x002fe20000010100 */
[----:B------:R-:W-:Y:S01]  /*79b0*/  FMUL.FTZ R15, R236, R10 ;  /* 0x0000000aec0f7220 */ /* 0x000fe20000410000 */
[----:B------:R-:W-:Y:S01]  /*79c0*/  FFMA.FTZ R10, -R250, R250, 1 ;  /* 0x3f800000fa0a7423 */ /* 0x000fe200000101fa */
[----:B------:R-:W-:Y:S01]  /*79d0*/  FADD.FTZ R0, -R0, R31 ;  /* 0x0000001f00007221 */ /* 0x000fe20000010100 */
[----:B------:R-:W-:Y:S01]  /*79e0*/  FMUL.FTZ R3, R227, R3 ;  /* 0x00000003e3037220 */ /* 0x000fe20000410000 */
[----:B------:R-:W-:Y:S01]  /*79f0*/  LOP3.LUT R232, R215, 0x10, RZ, 0xc0, !PT ;  /* 0x00000010d7e87812 */ /* 0x000fe200078ec0ff */
[----:B------:R-:W-:Y:S01]  /*7a00*/  FMUL.FTZ R10, R10, UR12 ;  /* 0x0000000c0a0a7c20 */ /* 0x000fe20008410000 */
[----:B------:R-:W-:Y:S01]  /*7a10*/  FMUL.FTZ R0, R198, R0 ;  /* 0x00000000c6007220 */ /* 0x000fe20000410000 */
[----:B------:R-:W-:Y:S02]  /*7a20*/  LOP3.LUT R233, R246, 0x40, RZ, 0xfc, !PT ;  /* 0x00000040f6e97812 */ /* 0x000fe400078efcff */
[----:B------:R-:W-:Y:S01]  /*7a30*/  FMUL.FTZ R15, R10, R15 ;  /* 0x0000000f0a0f7220 */ /* 0x000fe20000410000 */
[----:B------:R-:W-:Y:S01]  /*7a40*/  FMUL.FTZ R10, R6, R3 ;  /* 0x00000003060a7220 */ /* 0x000fe20000410000 */
[----:B------:R-:W-:Y:S01]  /*7a50*/  FFMA.FTZ R3, -R239, R239, 1 ;  /* 0x3f800000ef037423 */ /* 0x000fe200000101ef */
[----:B------:R-:W-:Y:S03]  /*7a60*/  FFMA.FTZ R6, -R240, R240, 1 ;  /* 0x3f800000f0067423 */ /* 0x000fe600000101f0 */
[----:B------:R-:W-:Y:S01]  /*7a70*/  FMUL.FTZ R3, R3, UR12 ;  /* 0x0000000c03037c20 */ /* 0x000fe20008410000 */
[----:B------:R-:W-:Y:S01]  /*7a80*/  FMUL.FTZ R6, R6, UR12 ;  /* 0x0000000c06067c20 */ /* 0x000fe20008410000 */
[----:B--2---:R-:W-:Y:S02]  /*7a90*/  IMAD R201, R184, UR9, RZ ;  /* 0x00000009b8c97c24 */ /* 0x004fe4000f8e02ff */
[----:B------:R-:W-:Y:S01]  /*7aa0*/  FMUL.FTZ R8, R3, R0 ;  /* 0x0000000003087220 */ /* 0x000fe20000410000 */
[----:B------:R-:W-:Y:S01]  /*7ab0*/  F2FP.F16.F32.PACK_AB R3, R11, R15 ;  /* 0x0000000f0b03723e */ /* 0x000fe200000000ff */
[----:B------:R-:W-:Y:S01]  /*7ac0*/  FMUL.FTZ R30, R6, R30 ;  /* 0x0000001e061e7220 */ /* 0x000fe20000410000 */
[----:B------:R-:W-:Y:S02]  /*7ad0*/  F2FP.F16.F32.PACK_AB R6, R10, R14 ;  /* 0x0000000e0a06723e */ /* 0x000fe400000000ff */
[----:B------:R-:W-:Y:S01]  /*7ae0*/  SHF.R.U32.HI R0, RZ, 0x4, R215 ;  /* 0x00000004ff007819 */ /* 0x000fe200000116d7 */
[----:B------:R1:W-:Y:S01]  /*7af0*/  STS [R5+0x1d400], R3 ;  /* 0x01d4000305007388 */ /* 0x0003e20000000800 */
[----:B------:R-:W-:Y:S02]  /*7b00*/  F2FP.F16.F32.PACK_AB R8, R8, R30 ;  /* 0x0000001e0808723e */ /* 0x000fe400000000ff */
[----:B------:R-:W-:Y:S01]  /*7b10*/  LOP3.LUT R195, R0, 0x8, RZ, 0xc0, !PT ;  /* 0x0000000800c37812 */ /* 0x000fe200078ec0ff */
[----:B------:R-:W-:Y:S01]  /*7b20*/  STS [R2+-0x3000], R9 ;  /* 0xffd0000902007388 */ /* 0x000fe20000000800 */
[----:B------:R-:W-:Y:S03]  /*7b30*/  LOP3.LUT R0, R220, 0x30, R208, 0xf8, !PT ;  /* 0x00000030dc007812 */ /* 0x000fe600078ef8d0 */
[----:B------:R2:W-:Y:S01]  /*7b40*/  STS [R2+-0x2c00], R6 ;  /* 0xffd4000602007388 */ /* 0x0005e20000000800 */
[----:B------:R-:W-:Y:S03]  /*7b50*/  LOP3.LUT R0, R0, 0x1c0, R219, 0xf8, !PT ;  /* 0x000001c000007812 */ /* 0x000fe600078ef8db */
[----:B------:R-:W-:Y:S04]  /*7b60*/  STS [R4+-0x4000], R32 ;  /* 0xffc0002004007388 */ /* 0x000fe80000000800 */
[----:B------:R-:W-:Y:S01]  /*7b70*/  STS [R4+-0x3c00], R16 ;  /* 0xffc4001004007388 */ /* 0x000fe20000000800 */
[----:B-1----:R-:W-:Y:S02]  /*7b80*/  IADD3 R5, PT, PT, R33, R4, RZ ;  /* 0x0000000421057210 */ /* 0x002fe40007ffe0ff */
[----:B------:R-:W-:Y:S03]  /*7b90*/  LOP3.LUT R3, R195, 0x10, R215, 0xf8, !PT ;  /* 0x00000010c3037812 */ /* 0x000fe600078ef8d7 */
[----:B------:R-:W-:Y:S01]  /*7ba0*/  STS [R5+-0x4000], R21 ;  /* 0xffc0001505007388 */ /* 0x000fe20000000800 */
[----:B--2---:R-:W-:Y:S03]  /*7bb0*/  LOP3.LUT R2, R0, 0x38, R216, 0x78, !PT ;  /* 0x0000003800027812 */ /* 0x004fe600078e78d8 */
        /* <DEDUP_REMOVED lines=9> */
[C---:B------:R-:W-:Y:S02]  /*7c50*/  IADD3 R2, PT, PT, R180.reuse, 0x8000, RZ ;  /* 0x00008000b4027810 */ /* 0x040fe40007ffe0ff */
[----:B------:R-:W-:Y:S01]  /*7c60*/  IADD3 R0, PT, PT, R180, 0x8040, RZ ;  /* 0x00008040b4007810 */ /* 0x000fe20007ffe0ff */
[----:B------:R-:W-:Y:S01]  /*7c70*/  STS [R5+-0x2c00], R8 ;  /* 0xffd4000805007388 */ /* 0x000fe20000000800 */
[----:B------:R-:W-:Y:S01]  /*7c80*/  @P3 IADD3 R0, PT, PT, R2, -0x40, RZ ;  /* 0xffffffc002003810 */ /* 0x000fe20007ffe0ff */
[----:B------:R-:W-:Y:S06]  /*7c90*/  BAR.SYNC.DEFER_BLOCKING 0x0 ;  /* 0x0000000000007b1d */ /* 0x000fec0000010000 */
        /* <DEDUP_REMOVED lines=102> */
[----:B------:R-:W-:Y:S02]  /*8300*/  IMAD.U32 R4, RZ, RZ, UR50 ;  /* 0x00000032ff047e24 */ /* 0x000fe4000f8e00ff */
[----:B------:R-:W-:Y:S02]  /*8310*/  IMAD.U32 R5, RZ, RZ, UR50 ;  /* 0x00000032ff057e24 */ /* 0x000fe4000f8e00ff */
[----:B------:R-:W-:Y:S05]  /*8320*/  IMAD.X R0, RZ, RZ, ~UR13, P1 ;  /* 0x8000000dff007e24 */ /* 0x000fea00088e06ff */
[----:B------:R-:W-:Y:S04]  /*8330*/  SHF.R.S64 R2, R2, 0x1f, R0 ;  /* 0x0000001f02027819 */ /* 0x000fe80000001000 */
[----:B---3--:R-:W-:Y:S01]  /*8340*/  IADD3 R184, P1, PT, R2, R184, RZ ;  /* 0x000000b802b87210 */ /* 0x008fe20007f3e0ff */
[----:B------:R-:W-:Y:S03]  /*8350*/  IMAD.U32 R2, RZ, RZ, UR49 ;  /* 0x00000031ff027e24 */ /* 0x000fe6000f8e00ff */
[----:B--2---:R-:W-:Y:S01]  /*8360*/  LEA.HI.X.SX32 R185, R0, R185, 0x1, P1 ;  /* 0x000000b900b97211 */ /* 0x004fe200008f0eff */
[----:B------:R1:W-:Y:S01]  /*8370*/  STL [R1+0xc], R184 ;  /* 0x00000cb801007387 */ /* 0x0003e20000100800 */
[----:B------:R-:W-:Y:S01]  /*8380*/  LOP3.LUT R0, R216, 0x1f8, RZ, 0xc0, !PT ;  /* 0x000001f8d8007812 */ /* 0x000fe200078ec0ff */
[----:B------:R-:W-:Y:S01]  /*8390*/  @!P4 IMAD.MOV.U32 R8, RZ, RZ, R184 ;  /* 0x000000ffff08c224 */ /* 0x000fe200078e00b8 */
[-C--:B------:R-:W-:Y:S01]  /*83a0*/  @!P4 LEA R6, P1, R6, R184.reuse, 0x1 ;  /* 0x000000b80606c211 */ /* 0x080fe200078208ff */
[----:B------:R1:W-:Y:S01]  /*83b0*/  STL [R1+0x8], R185 ;  /* 0x000008b901007387 */ /* 0x0003e20000100800 */
[----:B------:R-:W-:Y:S01]  /*83c0*/  LOP3.LUT R0, R0, 0x38, R215, 0x78, !PT ;  /* 0x0000003800007812 */ /* 0x000fe200078e78d7 */
[--C-:B------:R-:W-:Y:S01]  /*83d0*/  @!P4 IMAD.MOV.U32 R9, RZ, RZ, R185.reuse ;  /* 0x000000ffff09c224 */ /* 0x100fe200078e00b9 */
[-C--:B------:R-:W-:Y:S02]  /*83e0*/  @!P4 LEA.HI.X R7, R4, R185.reuse, R2, 0x1, P1 ;  /* 0x000000b90407c211 */ /* 0x080fe400008f0c02 */
        /* <DEDUP_REMOVED lines=9> */
[----:B--2---:R-:W-:Y:S02]  /*8480*/  @!P2 IMAD.MOV.U32 R8, RZ, RZ, R184 ;  /* 0x000000ffff08a224 */ /* 0x004fe400078e00b8 */
        /* <DEDUP_REMOVED lines=17> */
.L_x_1196:
[----:B-1----:R-:W-:Y:S01]  /*85a0*/  LEA R0, R213, UR4, 0x1 ;  /* 0x00000004d5007c11 */ /* 0x002fe2000f8e08ff */
[----:B------:R-:W-:Y:S01]  /*85b0*/  LDSM.16.M88.4 R32, [R192+0x1c000] ;  /* 0x01c00000c020783b */ /* 0x000fe20000000200 */
[C---:B------:R-:W-:Y:S01]  /*85c0*/  VIADD R180, R192.reuse, 0x8000 ;  /* 0x00008000c0b47836 */ /* 0x040fe20000000000 */
[----:B------:R-:W-:Y:S01]  /*85d0*/  PLOP3.LUT P4, PT, PT, PT, UP0, 0x80, 0x8 ;  /* 0x000000000008781c */ /* 0x000fe20003f8f008 */
[----:B------:R-:W-:Y:S01]  /*85e0*/  VIADD R2, R192, 0x8040 ;  /* 0x00008040c0027836 */ /* 0x000fe20000000000 */
[----:B------:R-:W-:Y:S01]  /*85f0*/  @UP0 UIADD3 UR15, UP1, UPT, UR56, -0x100, URZ ;  /* 0xffffff00380f0890 */ /* 0x000fe2000ff3e0ff */
[----:B------:R-:W1:Y:S01]  /*8600*/  LDSM.16.MT88.4 R16, [R0+0xc000] ;  /* 0x00c000000010783b */ /* 0x000e620000004200 */
[----:B------:R-:W-:Y:S01]  /*8610*/  @P0 VIADD R2, R180, 0xffffffc0 ;  /* 0xffffffc0b4020836 */ /* 0x000fe20000000000 */
[----:B------:R-:W-:Y:S01]  /*8620*/  ULOP3.LUT UR10, UR38, 0x1, URZ, 0xc0, !UPT ;  /* 0x00000001260a7892 */ /* 0x000fe2000f8ec0ff */
[----:B------:R-:W-:Y:S01]  /*8630*/  IMAD.MOV.U32 R197, RZ, RZ, 0x4 ;  /* 0x00000004ffc57424 */ /* 0x000fe200078e00ff */
[----:B------:R-:W-:Y:S01]  /*8640*/  @UP0 UIADD3.X UR14, UPT, UPT, UR57, -0x1, URZ, UP1, !UPT ;  /* 0xffffffff390e0890 */ /* 0x000fe20008ffe4ff */
[----:B------:R-:W2:Y:S01]  /*8650*/  LDSM.16.M88.4 R28, [R192+0x1d000] ;  /* 0x01d00000c01c783b */ /* 0x000ea20000000200 */
[----:B------:R-:W-:Y:S01]  /*8660*/  IMAD.IADD R193, R200, 0x1, R2 ;  /* 0x00000001c8c17824 */ /* 0x000fe200078e0202 */
[----:B------:R-:W-:Y:S01]  /*8670*/  @UP0 UIADD3 UR16, UP1, UPT, UR16, -0x100, URZ ;  /* 0xffffff0010100890 */ /* 0x000fe2000ff3e0ff */
[----:B------:R-:W-:Y:S02]  /*8680*/  IMAD.U32 R222, RZ, RZ, UR48 ;  /* 0x00000030ffde7e24 */ /* 0x000fe4000f8e00ff */
[----:B------:R-:W3:Y:S01]  /*8690*/  LDSM.16.MT88.4 R164, [R0+0x10000] ;  /* 0x0100000000a4783b */ /* 0x000ee20000004200 */
[----:B------:R-:W-:Y:S01]  /*86a0*/  VIADD R251, R251, 0xffffffc0 ;  /* 0xffffffc0fbfb7836 */ /* 0x000fe20000000000 */
[----:B------:R-:W-:Y:S01]  /*86b0*/  @UP0 UIADD3.X UR11, UPT, UPT, UR11, -0x1, URZ, UP1, !UPT ;  /* 0xffffffff0b0b0890 */ /* 0x000fe20008ffe4ff */
[----:B------:R-:W-:Y:S01]  /*86c0*/  LEA R222, P1, R222, R230, 0x2 ;  /* 0x000000e6dede7211 */ /* 0x000fe200078210ff */
[----:B------:R-:W-:Y:S01]  /*86d0*/  UISETP.NE.U32.AND UP1, UPT, UR10, 0x1, UPT ;  /* 0x000000010a00788c */ /* 0x000fe2000bf25070 */
[----:B------:R4:W5:Y:S05]  /*86e0*/  LDL R196, [R1+0x14] ;  /* 0x0000140001c47983 */ /* 0x00096a0000100800 */
[----:B------:R-:W-:Y:S01]  /*86f0*/  LDSM.16.M88.4 R168, [R194+0x1c000] ;  /* 0x01c00000c2a8783b */ /* 0x000fe20000000200 */
[----:B------:R-:W-:Y:S04]  /*8700*/  PLOP3.LUT P2, PT, PT, PT, UP1, 0x80, 0x8 ;  /* 0x000000000008781c */ /* 0x000fe80003f4f018 */
[----:B------:R4:W4:Y:S05]  /*8710*/  LDL R226, [R1+0x38] ;  /* 0x0000380001e27983 */ /* 0x00092a0000100800 */
[----:B------:R-:W3:Y:S05]  /*8720*/  LDSM.16.MT88.4 R172, [R0+0xc800] ;  /* 0x00c8000000ac783b */ /* 0x000eea0000004200 */
[----:B------:R3:W4:Y:S05]  /*8730*/  LDL R227, [R1+0x3c] ;  /* 0x00003c0001e37983 */ /* 0x00072a0000100800 */
[----:B------:R-:W3:Y:S01]  /*8740*/  LDSM.16.M88.4 R176, [R194+0x1d000] ;  /* 0x01d00000c2b0783b */ /* 0x000ee20000000200 */
[-C--:B-1----:R-:W-:Y:S04]  /*8750*/  HMMA.16816.F32 R4, R32, R16.reuse, RZ ;  /* 0x000000102004723c */ /* 0x082fe800000018ff */
[----:B------:R1:W4:Y:S05]  /*8760*/  LDL R235, [R1+0x44] ;  /* 0x0000440001eb7983 */ /* 0x00032a0000100800 */
[----:B------:R-:W-:Y:S01]  /*8770*/  LDSM.16.MT88.4 R184, [R0+0xd000] ;  /* 0x00d0000000b8783b */ /* 0x000fe20000004200 */
[C---:B--2---:R-:W-:Y:S04]  /*8780*/  HMMA.16816.F32 R8, R28.reuse, R16, RZ ;  /* 0x000000101c08723c */ /* 0x044fe800000018ff */
[----:B------:R1:W2:Y:S05]  /*8790*/  LDL R234, [R1+0x40] ;  /* 0x0000400001ea7983 */ /* 0x0002aa0000100800 */
[----:B------:R-:W-:Y:S01]  /*87a0*/  LDSM.16.M88.4 R180, [R2+0x14000] ;  /* 0x0140000002b4783b */ /* 0x000fe20000000200 */
[-C--:B------:R-:W-:Y:S04]  /*87b0*/  HMMA.16816.F32 R12, R28, R18.reuse, RZ ;  /* 0x000000121c0c723c */ /* 0x080fe800000018ff */
[----:B------:R-:W-:Y:S04]  /*87c0*/  LDSM.16.M88.4 R188, [R2+0x15000] ;  /* 0x0150000002bc783b */ /* 0x000fe80000000200 */
[C---:B------:R-:W-:Y:S08]  /*87d0*/  HMMA.16816.F32 R16, R32.reuse, R18, RZ ;  /* 0x000000122010723c */ /* 0x040ff000000018ff */
        /* <DEDUP_REMOVED lines=13> */
[----:B------:R-:W-:Y:S07]  /*88b0*/  LDSM.16.M88.4 R176, [R193+0x15000] ;  /* 0x01500000c1b0783b */ /* 0x000fee0000000200 */
[----:B------:R-:W-:Y:S01]  /*88c0*/  HMMA.16816.F32 R32, R168, R166, R32 ;  /* 0x000000a6a820723c */ /* 0x000fe20000001820 */
[----:B------:R-:W-:Y:S05]  /*88d0*/  LDSM.16.MT88.4 R168, [R0+0xd800] ;  /* 0x00d8000000a8783b */ /* 0x000fea0000004200 */
[----:B------:R-:W3:Y:S02]  /*88e0*/  LDSM.16.M88.4 R164, [R193+0x14000] ;  /* 0x01400000c1a4783b */ /* 0x000ee40000000200 */
[-C--:B------:R-:W-:Y:S08]  /*88f0*/  HMMA.16816.F32 R4, R180, R184.reuse, R4 ;  /* 0x000000b8b404723c */ /* 0x080ff00000001804 */
[C---:B------:R-:W-:Y:S08]  /*8900*/  HMMA.16816.F32 R8, R188.reuse, R184, R8 ;  /* 0x000000b8bc08723c */ /* 0x040ff00000001808 */
[-C--:B------:R-:W-:Y:S08]  /*8910*/  HMMA.16816.F32 R12, R188, R186.reuse, R12 ;  /* 0x000000babc0c723c */ /* 0x080ff0000000180c */
[C---:B------:R-:W-:Y:S01]  /*8920*/  HMMA.16816.F32 R16, R180.reuse, R186, R16 ;  /* 0x000000bab410723c */ /* 0x040fe20000001810 */
[----:B------:R-:W3:Y:S07]  /*8930*/  LDSM.16.MT88.4 R184, [R0+0x11800] ;  /* 0x0118000000b8783b */ /* 0x000eee0000004200 */
[-C--:B-1----:R-:W-:Y:S08]  /*8940*/  HMMA.16816.F32 R20, R180, R172.reuse, R20 ;  /* 0x000000acb414723c */ /* 0x082ff00000001814 */
[C---:B------:R-:W-:Y:S08]  /*8950*/  HMMA.16816.F32 R24, R188.reuse, R172, R24 ;  /* 0x000000acbc18723c */ /* 0x040ff00000001818 */
[-C--:B------:R-:W-:Y:S01]  /*8960*/  HMMA.16816.F32 R28, R188, R174.reuse, R28 ;  /* 0x000000aebc1c723c */ /* 0x080fe2000000181c */
[----:B------:R-:W-:Y:S07]  /*8970*/  LDSM.16.M88.4 R188, [R192+0x1f000] ;  /* 0x01f00000c0bc783b */ /* 0x000fee0000000200 */
        /* <DEDUP_REMOVED lines=8> */
[-C--:B------:R-:W-:Y:S08]  /*8a00*/  HMMA.16816.F32 R20, R164, R184.reuse, R20 ;  /* 0x000000b8a414723c */ /* 0x080ff00000001814 */
[C---:B------:R-:W-:Y:S08]  /*8a10*/  HMMA.16816.F32 R24, R176.reuse, R184, R24 ;  /* 0x000000b8b018723c */ /* 0x040ff00000001818 */
[-C--:B------:R-:W-:Y:S01]  /*8a20*/  HMMA.16816.F32 R28, R176, R186.reuse, R28 ;  /* 0x000000bab01c723c */ /* 0x080fe2000000181c */
[----:B------:R-:W-:Y:S07]  /*8a30*/  LDSM.16.MT88.4 R176, [R0+0xe800] ;  /* 0x00e8000000b0783b */ /* 0x000fee0000004200 */
[----:B------:R-:W-:Y:S01]  /*8a40*/  HMMA.16816.F32 R32, R164, R186, R32 ;  /* 0x000000baa420723c */ /* 0x000fe20000001820 */
[----:B------:R-:W5:Y:S05]  /*8a50*/  LDSM.16.M88.4 R164, [R194+0x1e000] ;  /* 0x01e00000c2a4783b */ /* 0x000f6a0000000200 */
[----:B------:R-:W4:Y:S02]  /*8a60*/  LDSM.16.M88.4 R184, [R194+0x1f000] ;  /* 0x01f00000c2b8783b */ /* 0x000f240000000200 */
[-C--:B-1----:R-:W-:Y:S08]  /*8a70*/  HMMA.16816.F32 R4, R172, R180.reuse, R4 ;  /* 0x000000b4ac04723c */ /* 0x082ff00000001804 */
        /* <DEDUP_REMOVED lines=10> */
[----:B------:R3:W2:Y:S02]  /*8b20*/  LDSM.16.M88.4 R168, [R2+0x16000] ;  /* 0x0160000002a8783b */ /* 0x0006a40000000200 */
[-C--:B-----5:R-:W-:Y:S08]  /*8b30*/  HMMA.16816.F32 R4, R164, R176.reuse, R4 ;  /* 0x000000b0a404723c */ /* 0x0a0ff00000001804 */
[C---:B----4-:R-:W-:Y:S08]  /*8b40*/  HMMA.16816.F32 R8, R184.reuse, R176, R8 ;  /* 0x000000b0b808723c */ /* 0x050ff00000001808 */
[-C--:B------:R-:W-:Y:S01]  /*8b50*/  HMMA.16816.F32 R12, R184, R178.reuse, R12 ;  /* 0x000000b2b80c723c */ /* 0x080fe2000000180c */
[----:B---3--:R-:W-:Y:S07]  /*8b60*/  IMAD.U32 R2, RZ, RZ, UR48 ;  /* 0x00000030ff027e24 */ /* 0x008fee000f8e00ff */
[C---:B------:R-:W-:Y:S01]  /*8b70*/  HMMA.16816.F32 R16, R164.reuse, R178, R16 ;  /* 0x000000b2a410723c */ /* 0x040fe20000001810 */
[----:B------:R-:W3:Y:S03]  /*8b80*/  LDSM.16.MT88.4 R176, [R0+0x13000] ;  /* 0x0130000000b0783b */ /* 0x000ee60000004200 */
[----:B------:R-:W-:Y:S02]  /*8b90*/  LEA.HI.X.SX32 R223, R2, R231, 0x2, P1 ;  /* 0x000000e702df7211 */ /* 0x000fe400008f16ff */
[C---:B------:R-:W-:Y:S02]  /*8ba0*/  LEA R202, P1, R201.reuse, R222, 0x5 ;  /* 0x000000dec9ca7211 */ /* 0x040fe400078228ff */
[-C--:B-1----:R-:W-:Y:S03]  /*8bb0*/  HMMA.16816.F32 R20, R164, R180.reuse, R20 ;  /* 0x000000b4a414723c */ /* 0x082fe60000001814 */
[C---:B------:R-:W-:Y:S02]  /*8bc0*/  LEA.HI.X.SX32 R203, R201.reuse, R223, 0x5, P1 ;  /* 0x000000dfc9cb7211 */ /* 0x040fe400008f2eff */
[C---:B------:R-:W-:Y:S02]  /*8bd0*/  LEA R198, P1, R201.reuse, R202, 0x5 ;  /* 0x000000cac9c67211 */ /* 0x040fe400078228ff */
[----:B------:R-:W-:Y:S01]  /*8be0*/  @P4 SHF.R.U32.HI R2, RZ, 0x2, R215 ;  /* 0x00000002ff024819 */ /* 0x000fe200000116d7 */
[C---:B------:R-:W-:Y:S04]  /*8bf0*/  HMMA.16816.F32 R24, R184.reuse, R180, R24 ;  /* 0x000000b4b818723c */ /* 0x040fe80000001818 */
[C---:B------:R-:W-:Y:S04]  /*8c00*/  LEA.HI.X.SX32 R199, R201.reuse, R203, 0x5, P1 ;  /* 0x000000cbc9c77211 */ /* 0x040fe800008f2eff */
[-C--:B------:R-:W-:Y:S08]  /*8c10*/  HMMA.16816.F32 R28, R184, R182.reuse, R28 ;  /* 0x000000b6b81c723c */ /* 0x080ff0000000181c */
[----:B------:R-:W-:Y:S01]  /*8c20*/  HMMA.16816.F32 R32, R164, R182, R32 ;  /* 0x000000b6a420723c */ /* 0x000fe20000001820 */
[----:B------:R-:W-:Y:S05]  /*8c30*/  LDSM.16.M88.4 R164, [R193+0x16000] ;  /* 0x01600000c1a4783b */ /* 0x000fea0000000200 */
[----:B------:R-:W-:Y:S02]  /*8c40*/  LDSM.16.M88.4 R180, [R193+0x17000] ;  /* 0x01700000c1b4783b */ /* 0x000fe40000000200 */
[-C--:B--2---:R-:W-:Y:S08]  /*8c50*/  HMMA.16816.F32 R4, R168, R172.reuse, R4 ;  /* 0x000000aca804723c */ /* 0x084ff00000001804 */
[C---:B------:R-:W-:Y:S08]  /*8c60*/  HMMA.16816.F32 R8, R188.reuse, R172, R8 ;  /* 0x000000acbc08723c */ /* 0x040ff00000001808 */
[-C--:B------:R-:W-:Y:S08]  /*8c70*/  HMMA.16816.F32 R12, R188, R174.reuse, R12 ;  /* 0x000000aebc0c723c */ /* 0x080ff0000000180c */
[C---:B------:R-:W-:Y:S01]  /*8c80*/  HMMA.16816.F32 R16, R168.reuse, R174, R16 ;  /* 0x000000aea810723c */ /* 0x040fe20000001810 */
[----:B------:R-:W1:Y:S07]  /*8c90*/  LDSM.16.MT88.4 R172, [R0+0xf800] ;  /* 0x00f8000000ac783b */ /* 0x000e6e0000004200 */
[-C--:B---3--:R-:W-:Y:S08]  /*8ca0*/  HMMA.16816.F32 R20, R168, R176.reuse, R20 ;  /* 0x000000b0a814723c */ /* 0x088ff00000001814 */
[C---:B------:R-:W-:Y:S08]  /*8cb0*/  HMMA.16816.F32 R24, R188.reuse, R176, R24 ;  /* 0x000000b0bc18723c */ /* 0x040ff00000001818 */
[-C--:B------:R-:W-:Y:S03]  /*8cc0*/  HMMA.16816.F32 R28, R188, R178.reuse, R28 ;  /* 0x000000b2bc1c723c */ /* 0x080fe6000000181c */
[C---:B------:R-:W-:Y:S04]  /*8cd0*/  LEA R188, P1, R201.reuse, R198, 0x5 ;  /* 0x000000c6c9bc7211 */ /* 0x040fe800078228ff */
[C---:B------:R-:W-:Y:S01]  /*8ce0*/  LEA.HI.X.SX32 R189, R201.reuse, R199, 0x5, P1 ;  /* 0x000000c7c9bd7211 */ /* 0x040fe200008f2eff */
        /* <DEDUP_REMOVED lines=15> */
[-C--:B---3--:R-:W-:Y:S02]  /*8de0*/  HMMA.16816.F32 R20, R164, R168.reuse, R20 ;  /* 0x000000a8a414723c */ /* 0x088fe40000001814 */
[----:B------:R1:W-:Y:S01]  /*8df0*/  @P4 STL [R1+0x14], R196 ;  /* 0x000014c401004387 */ /* 0x0003e20000100800 */
[C---:B------:R-:W-:Y:S01]  /*8e00*/  LEA R186, P1, R201.reuse, R228, 0x5 ;  /* 0x000000e4c9ba7211 */ /* 0x040fe200078228ff */
        /* <DEDUP_REMOVED lines=14> */
[----:B------:R-:W2:Y:S01]  /*8ef0*/  @P4 LDG.E R226, desc[UR34][R164.64+-0x60] ;  /* 0xffffa022a4e24981 */ /* 0x000ea2000c1e1900 */
[----:B------:R-:W-:Y:S01]  /*8f00*/  UISETP.GT.AND UP0, UPT, UR38, UR46, UPT ;  /* 0x0000002e2600728c */ /* 0x000fe2000bf04270 */
[C---:B------:R-:W-:Y:S03]  /*8f10*/  LEA.HI.X.SX32 R181, R201.reuse, R183, 0x5, P1 ;  /* 0x000000b7c9b57211 */ /* 0x040fe600008f2eff */
[----:B------:R-:W3:Y:S01]  /*8f20*/  @P4 LDG.E R227, desc[UR34][R164.64+-0x80] ;  /* 0xffff8022a4e34981 */ /* 0x000ee2000c1e1900 */
[C---:B------:R-:W-:Y:S04]  /*8f30*/  LEA R178, P1, R201.reuse, R180, 0x5 ;  /* 0x000000b4c9b27211 */ /* 0x040fe800078228ff */
[----:B------:R-:W4:Y:S01]  /*8f40*/  @P4 LDG.E R235, desc[UR34][R164.64+-0x100] ;  /* 0xffff0022a4eb4981 */ /* 0x000f22000c1e1900 */
[C---:B------:R-:W-:Y:S02]  /*8f50*/  LEA.HI.X.SX32 R179, R201.reuse, R181, 0x5, P1 ;  /* 0x000000b5c9b37211 */ /* 0x040fe400008f2eff */
[C---:B-1----:R-:W-:Y:S02]  /*8f60*/  LEA R196, P1, R201.reuse, R178, 0x5 ;  /* 0x000000b2c9c47211 */ /* 0x042fe400078228ff */
[----:B------:R-:W5:Y:S02]  /*8f70*/  @P4 LDG.E R234, desc[UR34][R164.64+-0xe0] ;  /* 0xffff2022a4ea4981 */ /* 0x000f64000c1e1900 */
        /* <DEDUP_REMOVED lines=21> */
[----:B--2---:R-:W-:Y:S05]  /*90d0*/  @P4 STL [R1+0x38], R226 ;  /* 0x000038e201004387 */ /* 0x004fea0000100800 */
[----:B---3--:R1:W-:Y:S05]  /*90e0*/  @P4 STL [R1+0x3c], R227 ;  /* 0x00003ce301004387 */ /* 0x0083ea0000100800 */
[----:B----4-:R-:W-:Y:S05]  /*90f0*/  @P4 STL [R1+0x44], R235 ;  /* 0x000044eb01004387 */ /* 0x010fea0000100800 */
[----:B-----5:R-:W-:Y:S01]  /*9100*/  @P4 STL [R1+0x40], R234 ;  /* 0x000040ea01004387 */ /* 0x020fe20000100800 */
[C---:B-1----:R-:W-:Y:S03]  /*9110*/  IMAD.WIDE R226, R201.reuse, -0xc0, R196 ;  /* 0xffffff40c9e27825 */ /* 0x042fe600078e02c4 */
[C---:B------:R-:W-:Y:S02]  /*9120*/  LEA R176, P1, R201.reuse, R226, 0x5 ;  /* 0x000000e2c9b07211 */ /* 0x040fe400078228ff */
[----:B------:R-:W-:Y:S02]  /*9130*/  REDG.E.ADD.F32.FTZ.RN.STRONG.GPU desc[UR34][R226.64+0x100], R21 ;  /* 0x00010015e20079a6 */ /* 0x000fe4000c12f322 */
        /* <DEDUP_REMOVED lines=13> */
[C---:B------:R-:W-:Y:S02]  /*9210*/  LEA.HI.X.SX32 R169, R201.reuse, R171, 0x5, P1 ;  /* 0x000000abc9a97211 */ /* 0x040fe400008f2eff */
[C---:B------:R-:W-:Y:S02]  /*9220*/  LEA R188, P1, R201.reuse, R168, 0x5 ;  /* 0x000000a8c9bc7211 */ /* 0x040fe400078228ff */
[----:B------:R-:W-:Y:S02]  /*9230*/  LDSM.16.MT88.4 R20, [R204+0x2000] ;  /* 0x00200000cc14783b */ /* 0x000fe40000004200 */
[C---:B------:R-:W-:Y:S03]  /*9240*/  LEA.HI.X.SX32 R189, R201.reuse, R169, 0x5, P1 ;  /* 0x000000a9c9bd7211 */ /* 0x040fe600008f2eff */
        /* <DEDUP_REMOVED lines=22> */
[----:B------:R-:W-:Y:S03]  /*93b0*/  LEA.HI.X.SX32 R11, R201, R5, 0x5, P1 ;  /* 0x00000005c90b7211 */ /* 0x000fe600008f2eff */
[----:B------:R-:W-:Y:S05]  /*93c0*/  REDG.E.ADD.F32.FTZ.RN.STRONG.GPU desc[UR34][R4.64+0x180], R30 ;  /* 0x0001801e040079a6 */ /* 0x000fea000c12f322 */
[----:B------:R-:W-:Y:S05]  /*93d0*/  REDG.E.ADD.F32.FTZ.RN.STRONG.GPU desc[UR34][R10.64+0x180], R31 ;  /* 0x0001801f0a0079a6 */ /* 0x000fea000c12f322 */
[----:B------:R-:W-:Y:S05]  /*93e0*/  LDSM.16.MT88.4 R4, [R3+0x1c000] ;  /* 0x01c000000304783b */ /* 0x000fea0000004200 */
[----:B------:R-:W1:Y:S05]  /*93f0*/  LDSM.16.MT88.4 R8, [R204] ;  /* 0x00000000cc08783b */ /* 0x000e6a0000004200 */
[----:B------:R-:W2:Y:S05]  /*9400*/  LDSM.16.MT88.4 R28, [R204+0x800] ;  /* 0x00080000cc1c783b */ /* 0x000eaa0000004200 */
[----:B------:R-:W3:Y:S05]  /*9410*/  LDSM.16.MT88.4 R164, [R3+0x1e800] ;  /* 0x01e8000003a4783b */ /* 0x000eea0000004200 */
[----:B------:R-:W4:Y:S05]  /*9420*/  LDSM.16.MT88.4 R168, [R0+0x800] ;  /* 0x0008000000a8783b */ /* 0x000f2a0000004200 */
[----:B------:R-:W5:Y:S01]  /*9430*/  LDSM.16.MT88.4 R172, [R204+0x2800] ;  /* 0x00280000ccac783b */ /* 0x000f620000004200 */
        /* <DEDUP_REMOVED lines=23> */
[C---:B---3--:R-:W-:Y:S08]  /*95b0*/  HMMA.16816.F32 R104, R164.reuse, R28, R104 ;  /* 0x0000001ca468723c */ /* 0x048ff00000001868 */
[-C--:B------:R-:W-:Y:S08]  /*95c0*/  HMMA.16816.F32 R108, R164, R30.reuse, R108 ;  /* 0x0000001ea46c723c */ /* 0x080ff0000000186c */
[C---:B------:R-:W-:Y:S01]  /*95d0*/  HMMA.16816.F32 R112, R32.reuse, R30, R112 ;  /* 0x0000001e2070723c */ /* 0x040fe20000001870 */
[----:B------:R-:W2:Y:S07]  /*95e0*/  LDSM.16.MT88.4 R28, [R0+0x3000] ;  /* 0x00300000001c783b */ /* 0x000eae0000004200 */
[-C--:B----4-:R-:W-:Y:S08]  /*95f0*/  HMMA.16816.F32 R116, R32, R168.reuse, R116 ;  /* 0x000000a82074723c */ /* 0x090ff00000001874 */
[C---:B------:R-:W-:Y:S08]  /*9600*/  HMMA.16816.F32 R120, R164.reuse, R168, R120 ;  /* 0x000000a8a478723c */ /* 0x040ff00000001878 */
[-C--:B------:R-:W-:Y:S08]  /*9610*/  HMMA.16816.F32 R124, R164, R170.reuse, R124 ;  /* 0x000000aaa47c723c */ /* 0x080ff0000000187c */
[C---:B------:R-:W-:Y:S01]  /*9620*/  HMMA.16816.F32 R128, R32.reuse, R170, R128 ;  /* 0x000000aa2080723c */ /* 0x040fe20000001880 */
[----:B------:R-:W-:Y:S07]  /*9630*/  LDSM.16.MT88.4 R168, [R3+0x1d800] ;  /* 0x01d8000003a8783b */ /* 0x000fee0000004200 */
[-C--:B-----5:R-:W-:Y:S08]  /*9640*/  HMMA.16816.F32 R132, R32, R172.reuse, R132 ;  /* 0x000000ac2084723c */ /* 0x0a0ff00000001884 */
        /* <DEDUP_REMOVED lines=9> */
[----:B------:R4:W5:Y:S07]  /*96e0*/  LDSM.16.MT88.4 R8, [R0+0x3800] ;  /* 0x003800000008783b */ /* 0x00096e0000004200 */
        /* <DEDUP_REMOVED lines=34> */
[----:B------:R-:W-:Y:S01]  /*9910*/  HMMA.16816.F32 R160, R168, R10, R160 ;  /* 0x0000000aa8a0723c */ /* 0x000fe200000018a0 */
[----:B------:R-:W-:Y:S08]  /*9920*/  @!UPT UIADD3 URZ, UPT, UPT, URZ, URZ, URZ ;  /* 0x000000fffffff290 */ /* 0x000ff0000fffe0ff */
[----:B------:R-:W-:Y:S11]  /*9930*/  BRA.U UP0, `(.L_x_1197) ;  /* 0xffffffad00187547 */ /* 0x000ff6000b83ffff */
[----:B------:R-:W1:Y:S01]  /*9940*/  LDCU UR5, c[0x0][0x500] ;  /* 0x0000a000ff0577ac */ /* 0x000e620008000800 */
[C---:B------:R-:W-:Y:S01]  /*9950*/  IMAD.SHL.U32 R234, R215.reuse, 0x10, RZ ;  /* 0x00000010d7ea7824 */ /* 0x040fe200078e00ff */
[----:B------:R-:W-:Y:S01]  /*9960*/  LOP3.LUT R0, R218, 0xc00, RZ, 0xc0, !PT ;  /* 0x00000c00da007812 */ /* 0x000fe200078ec0ff */
[----:B------:R-:W-:Y:S01]  /*9970*/  IMAD.SHL.U32 R235, R215, 0x2, RZ ;  /* 0x00000002d7eb7824 */ /* 0x000fe200078e00ff */
[----:B------:R-:W-:Y:S01]  /*9980*/  F2FP.F16.F32.PACK_AB R164, R37, R36 ;  /* 0x0000002425a4723e */ /* 0x000fe200000000ff */
[----:B------:R-:W-:Y:S01]  /*9990*/  IMAD.MOV.U32 R37, RZ, RZ, 0x20 ;  /* 0x00000020ff257424 */ /* 0x000fe200078e00ff */
        /* <DEDUP_REMOVED lines=224> */
.L_x_1198:
        /* <DEDUP_REMOVED lines=12> */
.L_x_1199:
[----:B------:R-:W1:Y:S01]  /*a860*/  LDCU.64 UR8, c[0x0][0x5c8] ;  /* 0x0000b900ff0877ac */ /* 0x000e620008000a00 */
[----:B------:R-:W-:-:S04]  /*a870*/  UIADD3 UR5, UPT, UPT, UR40, UR42, URZ ;  /* 0x0000002a28057290 */ /* 0x000fc8000fffe0ff */
[----:B-1----:R-:W-:Y:S02]  /*a880*/  UIMAD.WIDE.U32 UR16, UR5, UR8, URZ ;  /* 0x00000008051072a5 */ /* 0x002fe4000f8e00ff */
[----:B------:R-:W-:-:S04]  /*a890*/  UIMAD UR5, UR5, UR9, URZ ;  /* 0x00000009050572a4 */ /* 0x000fc8000f8e02ff */
[----:B------:R-:W-:-:S06]  /*a8a0*/  UIADD3 UR5, UPT, UPT, UR17, UR5, URZ ;  /* 0x0000000511057290 */ /* 0x000fcc000fffe0ff */
[----:B--2---:R-:W-:-:S07]  /*a8b0*/  MOV R30, UR5 ;  /* 0x00000005001e7c02 */ /* 0x004fce0008000f00 */
.L_x_1200:
        /* <DEDUP_REMOVED lines=57> */
.L_x_1202:
[----:B------:R-:W-:Y:S05]  /*ac50*/  BSYNC.RECONVERGENT B0 ;  /* 0x0000000000007941 */ /* 0x000fea0003800200 */
.L_x_1201:
        /* <DEDUP_REMOVED lines=16> */
.L_x_1204:
[----:B------:R-:W-:Y:S05]  /*ad60*/  BSYNC.RECONVERGENT B0 ;  /* 0x0000000000007941 */ /* 0x000fea0003800200 */
.L_x_1203:
        /* <DEDUP_REMOVED lines=25> */
.L_x_1206:
[----:B------:R-:W-:Y:S05]  /*af00*/  BSYNC.RECONVERGENT B0 ;  /* 0x0000000000007941 */ /* 0x000fea0003800200 */
.L_x_1205:
        /* <DEDUP_REMOVED lines=19> */
.L_x_1208:
[----:B------:R-:W-:Y:S05]  /*b040*/  BSYNC.RECONVERGENT B0 ;  /* 0x0000000000007941 */ /* 0x000fea0003800200 */
.L_x_1207:
        /* <DEDUP_REMOVED lines=22> */
.L_x_1210:
[----:B------:R-:W-:Y:S05]  /*b1b0*/  BSYNC.RECONVERGENT B0 ;  /* 0x0000000000007941 */ /* 0x000fea0003800200 */
.L_x_1209:
        /* <DEDUP_REMOVED lines=16> */
.L_x_1212:
[----:B------:R-:W-:Y:S05]  /*b2c0*/  BSYNC.RECONVERGENT B0 ;  /* 0x0000000000007941 */ /* 0x000fea0003800200 */
.L_x_1211:
        /* <DEDUP_REMOVED lines=16> */
.L_x_1214:
[----:B------:R-:W-:Y:S05]  /*b3d0*/  BSYNC.RECONVERGENT B0 ;  /* 0x0000000000007941 */ /* 0x000fea0003800200 */
.L_x_1213:
        /* <DEDUP_REMOVED lines=15> */
.L_x_1166:
[----:B------:R-:W-:Y:S05]  /*b4d0*/  BSYNC.RECONVERGENT B1 ;  /* 0x0000000000017941 */ /* 0x000fea0003800200 */
.L_x_1136:
        /* <DEDUP_REMOVED lines=11> */
.L_x_1216:
        /* <DEDUP_REMOVED lines=15> */
.L_x_1268:


//--------------------- .text._ZN5flash25flash_bwd_dot_do_o_kernelILb0E23Flash_bwd_kernel_traitsILi128ELi64ELi128ELi8ELi2ELi4ELi2ELb0ELb0EN7cutlass6half_tE19Flash_kernel_traitsILi128ELi64ELi128ELi8ES3_EEEEvNS_16Flash_bwd_paramsE --------------------------
	.section	.text._ZN5flash25flash_bwd_dot_do_o_kernelILb0E23Flash_bwd_kernel_traitsILi128ELi64ELi128ELi8ELi2ELi4ELi2ELb0ELb0EN7cutlass6half_tE19Flash_kernel_traitsILi128ELi64ELi128ELi8ES3_EEEEvNS_16Flash_bwd_paramsE,"ax",@progbits
	.align	128
        .global         _ZN5flash25flash_bwd_dot_do_o_kernelILb0E23Flash_bwd_kernel_traitsILi128ELi64ELi128ELi8ELi2ELi4ELi2ELb0ELb0EN7cutlass6half_tE19Flash_kernel_traitsILi128ELi64ELi128ELi8ES3_EEEEvNS_16Flash_bwd_paramsE
        .type           _ZN5flash25flash_bwd_dot_do_o_kernelILb0E23Flash_bwd_kernel_traitsILi128ELi64ELi128ELi8ELi2ELi4ELi2ELb0ELb0EN7cutlass6half_tE19Flash_kernel_traitsILi128ELi64ELi128ELi8ES3_EEEEvNS_16Flash_bwd_paramsE,@function
        .size           _ZN5flash25flash_bwd_dot_do_o_kernelILb0E23Flash_bwd_kernel_traitsILi128ELi64ELi128ELi8ELi2ELi4ELi2ELb0ELb0EN7cutlass6half_tE19Flash_kernel_traitsILi128ELi64ELi128ELi8ES3_EEEEvNS_16Flash_bwd_paramsE,(.L_x_1269 - _ZN5flash25flash_bwd_dot_do_o_kernelILb0E23Flash_bwd_kernel_traitsILi128ELi64ELi128ELi8ELi2ELi4ELi2ELb0ELb0EN7cutlass6half_tE19Flash_kernel_traitsILi128ELi64ELi128ELi8ES3_EEEEvNS_16Flash_bwd_paramsE)
        .other          _ZN5flash25flash_bwd_dot_do_o_kernelILb0E23Flash_bwd_kernel_traitsILi128ELi64ELi128ELi8ELi2ELi4ELi2ELb0ELb0EN7cutlass6half_tE19Flash_kernel_traitsILi128ELi64ELi128ELi8ES3_EEEEvNS_16Flash_bwd_paramsE,@"STO_CUDA_ENTRY STV_DEFAULT"
_ZN5flash25flash_bwd_dot_do_o_kernelILb0E23Flash_bwd_kernel_traitsILi128ELi64ELi128ELi8ELi2ELi4ELi2ELb0ELb0EN7cutlass6half_tE19Flash_kernel_traitsILi128ELi64ELi128ELi8ES3_EEEEvNS_16Flash_bwd_paramsE:
.text._ZN5flash25flash_bwd_dot_do_o_kernelILb0E23Flash_bwd_kernel_traitsILi128ELi64ELi128ELi8ELi2ELi4ELi2ELb0ELb0EN7cutlass6half_tE19Flash_kernel_traitsILi128ELi64ELi128ELi8ES3_EEEEvNS_16Flash_bwd_paramsE:
        /* <DEDUP_REMOVED lines=49> */
.L_x_1217:
[----:B------:R-:W0:Y:S08]  /*0310*/  LDC R0, c[0x0][0x3e0] ;  /* 0x0000f800ff007b82 */ /* 0x000e300000000800 */
[----:B------:R-:W1:Y:S01]  /*0320*/  LDC R6, c[0x0][0x444] ;  /* 0x00011100ff067b82 */ /* 0x000e620000000800 */
[----:B0-----:R-:W-:-:S04]  /*0330*/  IMAD R5, R11, R0, UR5 ;  /* 0x000000050b057e24 */ /* 0x001fc8000f8e0200 */
[----:B-1----:R-:W-:-:S07]  /*0340*/  IMAD R5, R5, R6, RZ ;  /* 0x0000000605057224 */ /* 0x002fce00078e02ff */
.L_x_1218:
        /* <DEDUP_REMOVED lines=48> */
.L_x_1220:
[----:B------:R-:W-:Y:S05]  /*0650*/  BSYNC.RECONVERGENT B0 ;  /* 0x0000000000007941 */ /* 0x000fea0003800200 */
.L_x_1219:
        /* <DEDUP_REMOVED lines=19> */
.L_x_1222:
[----:B------:R-:W-:Y:S05]  /*0790*/  BSYNC.RECONVERGENT B0 ;  /* 0x0000000000007941 */ /* 0x000fea0003800200 */
.L_x_1221:
        /* <DEDUP_REMOVED lines=17> */
.L_x_1224:
[----:B------:R-:W-:Y:S05]  /*08b0*/  BSYNC.RECONVERGENT B0 ;  /* 0x0000000000007941 */ /* 0x000fea0003800200 */
.L_x_1223:
        /* <DEDUP_REMOVED lines=21> */
.L_x_1226:
[----:B------:R-:W-:Y:S05]  /*0a10*/  BSYNC.RECONVERGENT B0 ;  /* 0x0000000000007941 */ /* 0x000fea0003800200 */
.L_x_1225:
        /* <DEDUP_REMOVED lines=123> */
.L_x_1227:
        /* <DEDUP_REMOVED lines=11> */
.L_x_1269:


//--------------------- .text._ZN5flash25flash_bwd_dot_do_o_kernelILb1E23Flash_bwd_kernel_traitsILi128ELi64ELi128ELi8ELi2ELi4ELi2ELb0ELb0EN7cutlass6half_tE19Flash_kernel_traitsILi128ELi64ELi128ELi8ES3_EEEEvNS_16Flash_bwd_paramsE --------------------------
	.section	.text._ZN5flash25flash_bwd_dot_do_o_kernelILb1E23Flash_bwd_kernel_traitsILi128ELi64ELi128ELi8ELi2ELi4ELi2ELb0ELb0EN7cutlass6half_tE19Flash_kernel_traitsILi128ELi64ELi128ELi8ES3_EEEEvNS_16Flash_bwd_paramsE,"ax",@progbits
	.align	128
        .global         _ZN5flash25flash_bwd_dot_do_o_kernelILb1E23Flash_bwd_kernel_traitsILi128ELi64ELi128ELi8ELi2ELi4ELi2ELb0ELb0EN7cutlass6half_tE19Flash_kernel_traitsILi128ELi64ELi128ELi8ES3_EEEEvNS_16Flash_bwd_paramsE
        .type           _ZN5flash25flash_bwd_dot_do_o_kernelILb1E23Flash_bwd_kernel_traitsILi128ELi64ELi128ELi8ELi2ELi4ELi2ELb0ELb0EN7cutlass6half_tE19Flash_kernel_traitsILi128ELi64ELi128ELi8ES3_EEEEvNS_16Flash_bwd_paramsE,@function
        .size           _ZN5flash25flash_bwd_dot_do_o_kernelILb1E23Flash_bwd_kernel_traitsILi128ELi64ELi128ELi8ELi2ELi4ELi2ELb0ELb0EN7cutlass6half_tE19Flash_kernel_traitsILi128ELi64ELi128ELi8ES3_EEEEvNS_16Flash_bwd_paramsE,(.L_x_1270 - _ZN5flash25flash_bwd_dot_do_o_kernelILb1E23Flash_bwd_kernel_traitsILi128ELi64ELi128ELi8ELi2ELi4ELi2ELb0ELb0EN7cutlass6half_tE19Flash_kernel_traitsILi128ELi64ELi128ELi8ES3_EEEEvNS_16Flash_bwd_paramsE)
        .other          _ZN5flash25flash_bwd_dot_do_o_kernelILb1E23Flash_bwd_kernel_traitsILi128ELi64ELi128ELi8ELi2ELi4ELi2ELb0ELb0EN7cutlass6half_tE19Flash_kernel_traitsILi128ELi64ELi128ELi8ES3_EEEEvNS_16Flash_bwd_paramsE,@"STO_CUDA_ENTRY STV_DEFAULT"
_ZN5flash25flash_bwd_dot_do_o_kernelILb1E23Flash_bwd_kernel_traitsILi128ELi64ELi128ELi8ELi2ELi4ELi2ELb0ELb0EN7cutlass6half_tE19Flash_kernel_traitsILi128ELi64ELi128ELi8ES3_EEEEvNS_16Flash_bwd_paramsE:
.text._ZN5flash25flash_bwd_dot_do_o_kernelILb1E23Flash_bwd_kernel_traitsILi128ELi64ELi128ELi8ELi2ELi4ELi2ELb0ELb0EN7cutlass6half_tE19Flash_kernel_traitsILi128ELi64ELi128ELi8ES3_EEEEvNS_16Flash_bwd_paramsE:
        /* <DEDUP_REMOVED lines=57> */
.L_x_1228:
[-C--:B------:R-:W-:Y:S02]  /*0390*/  IMAD R15, R3, R5.reuse, RZ ;  /* 0x00000005030f7224 */ /* 0x080fe400078e02ff */
[----:B------:R-:W-:-:S05]  /*03a0*/  IMAD.WIDE.U32 R8, R2, R5, RZ ;  /* 0x0000000502087225 */ /* 0x000fca00078e00ff */
[----:B------:R-:W-:Y:S02]  /*03b0*/  IADD3 R15, PT, PT, R9, R15, RZ ;  /* 0x0000000f090f7210 */ /* 0x000fe40007ffe0ff */
[----:B------:R-:W-:-:S07]  /*03c0*/  MOV R13, R8 ;  /* 0x00000008000d7202 */ /* 0x000fce0000000f00 */
.L_x_1229:
        /* <DEDUP_REMOVED lines=21> */
.L_x_1230:
[----:B------:R-:W0:Y:S01]  /*0520*/  LDC R2, c[0x0][0x444] ;  /* 0x00011100ff027b82 */ /* 0x000e220000000800 */
[----:B------:R-:W-:-:S04]  /*0530*/  IMAD R7, R7, R38, R23 ;  /* 0x0000002607077224 */ /* 0x000fc800078e0217 */
[----:B0-----:R-:W-:-:S07]  /*0540*/  IMAD R39, R7, R2, RZ ;  /* 0x0000000207277224 */ /* 0x001fce00078e02ff */
.L_x_1231:
        /* <DEDUP_REMOVED lines=50> */
.L_x_1233:
[----:B------:R-:W-:Y:S05]  /*0870*/  BSYNC.RECONVERGENT B0 ;  /* 0x0000000000007941 */ /* 0x000fea0003800200 */
.L_x_1232:
        /* <DEDUP_REMOVED lines=19> */
.L_x_1235:
[----:B------:R-:W-:Y:S05]  /*09b0*/  BSYNC.RECONVERGENT B0 ;  /* 0x0000000000007941 */ /* 0x000fea0003800200 */
.L_x_1234:
        /* <DEDUP_REMOVED lines=24> */
.L_x_1237:
[----:B------:R-:W-:Y:S05]  /*0b40*/  BSYNC.RECONVERGENT B0 ;  /* 0x0000000000007941 */ /* 0x000fea0003800200 */
.L_x_1236:
        /* <DEDUP_REMOVED lines=22> */
.L_x_1239:
[----:B------:R-:W-:Y:S05]  /*0cb0*/  BSYNC.RECONVERGENT B0 ;  /* 0x0000000000007941 */ /* 0x000fea0003800200 */
.L_x_1238:
        /* <DEDUP_REMOVED lines=140> */
.L_x_1240:
        /* <DEDUP_REMOVED lines=16> */
.L_x_1270:


//--------------------- .nv.shared._ZN5flash44flash_bwd_dq_dk_dv_loop_seqk_parallel_kernelI23Flash_bwd_kernel_traitsILi128ELi64ELi64ELi8ELi4ELi2ELi2ELb1ELb0EN7cutlass6half_tE19Flash_kernel_traitsILi128ELi64ELi64ELi8ES3_EELb0ELb1ELb0ELb0ELb0ELb0ELb0EEEvNS_16Flash_bwd_paramsE --------------------------
	.section	.nv.shared._ZN5flash44flash_bwd_dq_dk_dv_loop_seqk_parallel_kernelI23Flash_bwd_kernel_traitsILi128ELi64ELi64ELi8ELi4ELi2ELi2ELb1ELb0EN7cutlass6half_tE19Flash_kernel_traitsILi128ELi64ELi64ELi8ES3_EELb0ELb1ELb0ELb0ELb0ELb0ELb0EEEvNS_16Flash_bwd_paramsE,"aw",@nobits
	.sectionflags	@""
	.align	16
	.zero		1024


//--------------------- .nv.shared.reserved.0     --------------------------
	.section	.nv.shared.reserved.0,"aw",@nobits
	.weak		__nv_reservedSMEM_offset_0_alias
	.size		__nv_reservedSMEM_offset_0_alias, 0, 64
	.other		__nv_reservedSMEM_offset_0_alias,@"STO_CUDA_RESERVED_SHARED STV_DEFAULT"
__nv_reservedSMEM_offset_0_alias:
	.zero		0
	.zero		64


//--------------------- .nv.global                --------------------------
	.section	.nv.global,"aw",@nobits
.nv.global:
	.type		_ZN73_INTERNAL_70c7535a_37_flash_bwd_hdim128_fp16_causal_sm80_cu_a6473388_27614cute1_E,@object
	.size		_ZN73_INTERNAL_70c7535a_37_flash_bwd_hdim128_fp16_causal_sm80_cu_a6473388_27614cute1_E,(_ZN73_INTERNAL_70c7535a_37_flash_bwd_hdim128_fp16_causal_sm80_cu_a6473388_27614cuda3std3__45__cpo6cbeginE - _ZN73_INTERNAL_70c7535a_37_flash_bwd_hdim128_fp16_causal_sm80_cu_a6473388_27614cute1_E)
_ZN73_INTERNAL_70c7535a_37_flash_bwd_hdim128_fp16_causal_sm80_cu_a6473388_27614cute1_E:
	.zero		1
	.type		_ZN73_INTERNAL_70c7535a_37_flash_bwd_hdim128_fp16_causal_sm80_cu_a6473388_27614cuda3std3__45__cpo6cbeginE,@object
	.size		_ZN73_INTERNAL_70c7535a_37_flash_bwd_hdim128_fp16_causal_sm80_cu_a6473388_27614cuda3std3__45__cpo6cbeginE,(_ZN73_INTERNAL_70c7535a_37_flash_bwd_hdim128_fp16_causal_sm80_cu_a6473388_27614cuda3std3__48in_placeE - _ZN73_INTERNAL_70c7535a_37_flash_bwd_hdim128_fp16_causal_sm80_cu_a6473388_27614cuda3std3__45__cpo6cbeginE)
_ZN73_INTERNAL_70c7535a_37_flash_bwd_hdim128_fp16_causal_sm80_cu_a6473388_27614cuda3std3__45__cpo6cbeginE:
	.zero		1
	.type		_ZN73_INTERNAL_70c7535a_37_flash_bwd_hdim128_fp16_causal_sm80_cu_a6473388_27614cuda3std3__48in_placeE,@object
	.size		_ZN73_INTERNAL_70c7535a_37_flash_bwd_hdim128_fp16_causal_sm80_cu_a6473388_27614cuda3std3__48in_placeE,(_ZN73_INTERNAL_70c7535a_37_flash_bwd_hdim128_fp16_causal_sm80_cu_a6473388_27614cuda3std6ranges3__45__cpo9iter_moveE - _ZN73_INTERNAL_70c7535a_37_flash_bwd_hdim128_fp16_causal_sm80_cu_a6473388_27614cuda3std3__48in_placeE)
_ZN73_INTERNAL_70c7535a_37_flash_bwd_hdim128_fp16_causal_sm80_cu_a6473388_27614cuda3std3__48in_placeE:
	.zero		1
	.type		_ZN73_INTERNAL_70c7535a_37_flash_bwd_hdim128_fp16_causal_sm80_cu_a6473388_27614cuda3std6ranges3__45__cpo9iter_moveE,@object
	.size		_ZN73_INTERNAL_70c7535a_37_flash_bwd_hdim128_fp16_causal_sm80_cu_a6473388_27614cuda3std6ranges3__45__cpo9iter_moveE,(_ZN73_INTERNAL_70c7535a_37_flash_bwd_hdim128_fp16_causal_sm80_cu_a6473388_27614cuda3std3__45__cpo5beginE - _ZN73_INTERNAL_70c7535a_37_flash_bwd_hdim128_fp16_causal_sm80_cu_a6473388_27614cuda3std6ranges3__45__cpo9iter_moveE)
_ZN73_INTERNAL_70c7535a_37_flash_bwd_hdim128_fp16_causal_sm80_cu_a6473388_27614cuda3std6ranges3__45__cpo9iter_moveE:
	.zero		1
	.type		_ZN73_INTERNAL_70c7535a_37_flash_bwd_hdim128_fp16_causal_sm80_cu_a6473388_27614cuda3std3__45__cpo5beginE,@object
	.size		_ZN73_INTERNAL_70c7535a_37_flash_bwd_hdim128_fp16_causal_sm80_cu_a6473388_27614cuda3std3__45__cpo5beginE,(_ZN73_INTERNAL_70c7535a_37_flash_bwd_hdim128_fp16_causal_sm80_cu_a6473388_27614cuda3std3__475_GLOBAL__N__70c7535a_37_flash_bwd_hdim128_fp16_causal_sm80_cu_a6473388_27616ignoreE - _ZN73_INTERNAL_70c7535a_37_flash_bwd_hdim128_fp16_causal_sm80_cu_a6473388_27614cuda3std3__45__cpo5beginE)
_ZN73_INTERNAL_70c7535a_37_flash_bwd_hdim128_fp16_causal_sm80_cu_a6473388_27614cuda3std3__45__cpo5beginE:
	.zero		1
	.type		_ZN73_INTERNAL_70c7535a_37_flash_bwd_hdim128_fp16_causal_sm80_cu_a6473388_27614cuda3std3__475_GLOBAL__N__70c7535a_37_flash_bwd_hdim128_fp16_causal_sm80_cu_a6473388_27616ignoreE,@object
	.size		_ZN73_INTERNAL_70c7535a_37_flash_bwd_hdim128_fp16_causal_sm80_cu_a6473388_27614cuda3std3__475_GLOBAL__N__70c7535a_37_flash_bwd_hdim128_fp16_causal_sm80_cu_a6473388_27616ignoreE,(_ZN73_INTERNAL_70c7535a_37_flash_bwd_hdim128_fp16_causal_sm80_cu_a6473388_27614cute7productE - _ZN73_INTERNAL_70c7535a_37_flash_bwd_hdim128_fp16_causal_sm80_cu_a6473388_27614cuda3std3__475_GLOBAL__N__70c7535a_37_flash_bwd_hdim128_fp16_causal_sm80_cu_a6473388_27616ignoreE)
_ZN73_INTERNAL_70c7535a_37_flash_bwd_hdim128_fp16_causal_sm80_cu_a6473388_27614cuda3std3__475_GLOBAL__N__70c7535a_37_flash_bwd_hdim128_fp16_causal_sm80_cu_a6473388_27616ignoreE:
	.zero		1
	.type		_ZN73_INTERNAL_70c7535a_37_flash_bwd_hdim128_fp16_causal_sm80_cu_a6473388_27614cute7productE,@object
	.size		_ZN73_INTERNAL_70c7535a_37_flash_bwd_hdim128_fp16_causal_sm80_cu_a6473388_27614cute7productE,(_ZN73_INTERNAL_70c7535a_37_flash_bwd_hdim128_fp16_causal_sm80_cu_a6473388_27614cuda3std3__45__cpo3endE - _ZN73_INTERNAL_70c7535a_37_flash_bwd_hdim128_fp16_causal_sm80_cu_a6473388_27614cute7productE)
_ZN73_INTERNAL_70c7535a_37_flash_bwd_hdim128_fp16_causal_sm80_cu_a6473388_27614cute7productE:
	.zero		1
	.type		_ZN73_INTERNAL_70c7535a_37_flash_bwd_hdim128_fp16_causal_sm80_cu_a6473388_27614cuda3std3__45__cpo3endE,@object
	.size		_ZN73_INTERNAL_70c7535a_37_flash_bwd_hdim128_fp16_causal_sm80_cu_a6473388_27614cuda3std3__45__cpo3endE,(_ZN73_INTERNAL_70c7535a_37_flash_bwd_hdim128_fp16_causal_sm80_cu_a6473388_27614cuda3std3__419piecewise_constructE - _ZN73_INTERNAL_70c7535a_37_flash_bwd_hdim128_fp16_causal_sm80_cu_a6473388_27614cuda3std3__45__cpo3endE)
_ZN73_INTERNAL_70c7535a_37_flash_bwd_hdim128_fp16_causal_sm80_cu_a6473388_27614cuda3std3__45__cpo3endE:
	.zero		1
	.type		_ZN73_INTERNAL_70c7535a_37_flash_bwd_hdim128_fp16_causal_sm80_cu_a6473388_27614cuda3std3__419piecewise_constructE,@object
	.size		_ZN73_INTERNAL_70c7535a_37_flash_bwd_hdim128_fp16_causal_sm80_cu_a6473388_27614cuda3std3__419piecewise_constructE,(_ZN73_INTERNAL_70c7535a_37_flash_bwd_hdim128_fp16_causal_sm80_cu_a6473388_27614cuda3std3__45__cpo4cendE - _ZN73_INTERNAL_70c7535a_37_flash_bwd_hdim128_fp16_causal_sm80_cu_a6473388_27614cuda3std3__419piecewise_constructE)
_ZN73_INTERNAL_70c7535a_37_flash_bwd_hdim128_fp16_causal_sm80_cu_a6473388_27614cuda3std3__419piecewise_constructE:
	.zero		1
	.type		_ZN73_INTERNAL_70c7535a_37_flash_bwd_hdim128_fp16_causal_sm80_cu_a6473388_27614cuda3std3__45__cpo4cendE,@object
	.size		_ZN73_INTERNAL_70c7535a_37_flash_bwd_hdim128_fp16_causal_sm80_cu_a6473388_27614cuda3std3__45__cpo4cendE,(_ZN73_INTERNAL_70c7535a_37_flash_bwd_hdim128_fp16_causal_sm80_cu_a6473388_27614cuda3std6ranges3__45__cpo4swapE - _ZN73_INTERNAL_70c7535a_37_flash_bwd_hdim128_fp16_causal_sm80_cu_a6473388_27614cuda3std3__45__cpo4cendE)
_ZN73_INTERNAL_70c7535a_37_flash_bwd_hdim128_fp16_causal_sm80_cu_a6473388_27614cuda3std3__45__cpo4cendE:
	.zero		1
	.type		_ZN73_INTERNAL_70c7535a_37_flash_bwd_hdim128_fp16_causal_sm80_cu_a6473388_27614cuda3std6ranges3__45__cpo4swapE,@object
	.size		_ZN73_INTERNAL_70c7535a_37_flash_bwd_hdim128_fp16_causal_sm80_cu_a6473388_27614cuda3std6ranges3__45__cpo4swapE,(.L_7 - _ZN73_INTERNAL_70c7535a_37_flash_bwd_hdim128_fp16_causal_sm80_cu_a6473388_27614cuda3std6ranges3__45__cpo4swapE)
_ZN73_INTERNAL_70c7535a_37_flash_bwd_hdim128_fp16_causal_sm80_cu_a6473388_27614cuda3std6ranges3__45__cpo4swapE:
	.zero		1
.L_7:


//--------------------- .nv.shared._ZN5flash44flash_bwd_dq_dk_dv_loop_seqk_parallel_kernelI23Flash_bwd_kernel_traitsILi128ELi64ELi64ELi8ELi4ELi2ELi2ELb1ELb0EN7cutlass6half_tE19Flash_kernel_traitsILi128ELi64ELi64ELi8ES3_EELb0ELb1ELb0ELb0ELb1ELb1ELb0EEEvNS_16Flash_bwd_paramsE --------------------------
	.section	.nv.shared._ZN5flash44flash_bwd_dq_dk_dv_loop_seqk_parallel_kernelI23Flash_bwd_kernel_traitsILi128ELi64ELi64ELi8ELi4ELi2ELi2ELb1ELb0EN7cutlass6half_tE19Flash_kernel_traitsILi128ELi64ELi64ELi8ES3_EELb0ELb1ELb0ELb0ELb1ELb1ELb0EEEvNS_16Flash_bwd_paramsE,"aw",@nobits
	.sectionflags	@""
	.align	16
	.zero		1024


//--------------------- .nv.shared._ZN5flash44flash_bwd_dq_dk_dv_loop_seqk_parallel_kernelI23Flash_bwd_kernel_traitsILi128ELi64ELi64ELi8ELi4ELi2ELi2ELb1ELb0EN7cutlass6half_tE19Flash_kernel_traitsILi128ELi64ELi64ELi8ES3_EELb0ELb1ELb0ELb0ELb0ELb1ELb0EEEvNS_16Flash_bwd_paramsE --------------------------
	.section	.nv.shared._ZN5flash44flash_bwd_dq_dk_dv_loop_seqk_parallel_kernelI23Flash_bwd_kernel_traitsILi128ELi64ELi64ELi8ELi4ELi2ELi2ELb1ELb0EN7cutlass6half_tE19Flash_kernel_traitsILi128ELi64ELi64ELi8ES3_EELb0ELb1ELb0ELb0ELb0ELb1ELb0EEEvNS_16Flash_bwd_paramsE,"aw",@nobits
	.sectionflags	@""
	.align	16
	.zero		1024


//--------------------- .nv.shared._ZN5flash44flash_bwd_dq_dk_dv_loop_seqk_parallel_kernelI23Flash_bwd_kernel_traitsILi128ELi64ELi64ELi8ELi4ELi2ELi2ELb1ELb0EN7cutlass6half_tE19Flash_kernel_traitsILi128ELi64ELi64ELi8ES3_EELb0ELb1ELb0ELb1ELb0ELb0ELb0EEEvNS_16Flash_bwd_paramsE --------------------------
	.section	.nv.shared._ZN5flash44flash_bwd_dq_dk_dv_loop_seqk_parallel_kernelI23Flash_bwd_kernel_traitsILi128ELi64ELi64ELi8ELi4ELi2ELi2ELb1ELb0EN7cutlass6half_tE19Flash_kernel_traitsILi128ELi64ELi64ELi8ES3_EELb0ELb1ELb0ELb1ELb0ELb0ELb0EEEvNS_16Flash_bwd_paramsE,"aw",@nobits
	.sectionflags	@""
	.align	16
	.zero		1024


//--------------------- .nv.shared._ZN5flash44flash_bwd_dq_dk_dv_loop_seqk_parallel_kernelI23Flash_bwd_kernel_traitsILi128ELi64ELi128ELi8ELi2ELi4ELi2ELb0ELb0EN7cutlass6half_tE19Flash_kernel_traitsILi128ELi64ELi128ELi8ES3_EELb0ELb1ELb0ELb0ELb0ELb0ELb0EEEvNS_16Flash_bwd_paramsE --------------------------
	.section	.nv.shared._ZN5flash44flash_bwd_dq_dk_dv_loop_seqk_parallel_kernelI23Flash_bwd_kernel_traitsILi128ELi64ELi128ELi8ELi2ELi4ELi2ELb0ELb0EN7cutlass6half_tE19Flash_kernel_traitsILi128ELi64ELi128ELi8ES3_EELb0ELb1ELb0ELb0ELb0ELb0ELb0EEEvNS_16Flash_bwd_paramsE,"aw",@nobits
	.sectionflags	@""
	.align	16
	.zero		1024


//--------------------- .nv.shared._ZN5flash44flash_bwd_dq_dk_dv_loop_seqk_parallel_kernelI23Flash_bwd_kernel_traitsILi128ELi64ELi128ELi8ELi2ELi4ELi2ELb0ELb0EN7cutlass6half_tE19Flash_kernel_traitsILi128ELi64ELi128ELi8ES3_EELb0ELb1ELb0ELb0ELb1ELb1ELb0EEEvNS_16Flash_bwd_paramsE --------------------------
	.section	.nv.shared._ZN5flash44flash_bwd_dq_dk_dv_loop_seqk_parallel_kernelI23Flash_bwd_kernel_traitsILi128ELi64ELi128ELi8ELi2ELi4ELi2ELb0ELb0EN7cutlass6half_tE19Flash_kernel_traitsILi128ELi64ELi128ELi8ES3_EELb0ELb1ELb0ELb0ELb1ELb1ELb0EEEvNS_16Flash_bwd_paramsE,"aw",@nobits
	.sectionflags	@""
	.align	16
	.zero		1024


//--------------------- .nv.shared._ZN5flash44flash_bwd_dq_dk_dv_loop_seqk_parallel_kernelI23Flash_bwd_kernel_traitsILi128ELi64ELi128ELi8ELi2ELi4ELi2ELb0ELb0EN7cutlass6half_tE19Flash_kernel_traitsILi128ELi64ELi128ELi8ES3_EELb0ELb1ELb0ELb0ELb0ELb1ELb0EEEvNS_16Flash_bwd_paramsE --------------------------
	.section	.nv.shared._ZN5flash44flash_bwd_dq_dk_dv_loop_seqk_parallel_kernelI23Flash_bwd_kernel_traitsILi128ELi64ELi128ELi8ELi2ELi4ELi2ELb0ELb0EN7cutlass6half_tE19Flash_kernel_traitsILi128ELi64ELi128ELi8ES3_EELb0ELb1ELb0ELb0ELb0ELb1ELb0EEEvNS_16Flash_bwd_paramsE,"aw",@nobits
	.sectionflags	@""
	.align	16
	.zero		1024


//--------------------- .nv.shared._ZN5flash44flash_bwd_dq_dk_dv_loop_seqk_parallel_kernelI23Flash_bwd_kernel_traitsILi128ELi64ELi128ELi8ELi2ELi4ELi2ELb0ELb0EN7cutlass6half_tE19Flash_kernel_traitsILi128ELi64ELi128ELi8ES3_EELb0ELb1ELb0ELb1ELb0ELb0ELb0EEEvNS_16Flash_bwd_paramsE --------------------------
	.section	.nv.shared._ZN5flash44flash_bwd_dq_dk_dv_loop_seqk_parallel_kernelI23Flash_bwd_kernel_traitsILi128ELi64ELi128ELi8ELi2ELi4ELi2ELb0ELb0EN7cutlass6half_tE19Flash_kernel_traitsILi128ELi64ELi128ELi8ES3_EELb0ELb1ELb0ELb1ELb0ELb0ELb0EEEvNS_16Flash_bwd_paramsE,"aw",@nobits
	.sectionflags	@""
	.align	16
	.zero		1024


//--------------------- .nv.shared._ZN5flash27flash_bwd_convert_dq_kernelI23Flash_bwd_kernel_traitsILi128ELi64ELi64ELi8ELi4ELi2ELi2ELb1ELb0EN7cutlass6half_tE19Flash_kernel_traitsILi128ELi64ELi64ELi8ES3_EEEEvNS_16Flash_bwd_paramsEi --------------------------
	.section	.nv.shared._ZN5flash27flash_bwd_convert_dq_kernelI23Flash_bwd_kernel_traitsILi128ELi64ELi64ELi8ELi4ELi2ELi2ELb1ELb0EN7cutlass6half_tE19Flash_kernel_traitsILi128ELi64ELi64ELi8ES3_EEEEvNS_16Flash_bwd_paramsEi,"aw",@nobits
	.sectionflags	@""
	.align	16
	.zero		1024


//--------------------- .nv.shared._ZN5flash44flash_bwd_dq_dk_dv_loop_seqk_parallel_kernelI23Flash_bwd_kernel_traitsILi128ELi64ELi64ELi8ELi4ELi2ELi2ELb1ELb0EN7cutlass6half_tE19Flash_kernel_traitsILi128ELi64ELi64ELi8ES3_EELb1ELb1ELb0ELb0ELb0ELb0ELb0EEEvNS_16Flash_bwd_paramsE --------------------------
	.section	.nv.shared._ZN5flash44flash_bwd_dq_dk_dv_loop_seqk_parallel_kernelI23Flash_bwd_kernel_traitsILi128ELi64ELi64ELi8ELi4ELi2ELi2ELb1ELb0EN7cutlass6half_tE19Flash_kernel_traitsILi128ELi64ELi64ELi8ES3_EELb1ELb1ELb0ELb0ELb0ELb0ELb0EEEvNS_16Flash_bwd_paramsE,"aw",@nobits
	.sectionflags	@""
	.align	16
	.zero		1024


//--------------------- .nv.shared._ZN5flash44flash_bwd_dq_dk_dv_loop_seqk_parallel_kernelI23Flash_bwd_kernel_traitsILi128ELi64ELi64ELi8ELi4ELi2ELi2ELb1ELb0EN7cutlass6half_tE19Flash_kernel_traitsILi128ELi64ELi64ELi8ES3_EELb0ELb1ELb0ELb0ELb0ELb0ELb1EEEvNS_16Flash_bwd_paramsE --------------------------
	.section	.nv.shared._ZN5flash44flash_bwd_dq_dk_dv_loop_seqk_parallel_kernelI23Flash_bwd_kernel_traitsILi128ELi64ELi64ELi8ELi4ELi2ELi2ELb1ELb0EN7cutlass6half_tE19Flash_kernel_traitsILi128ELi64ELi64ELi8ES3_EELb0ELb1ELb0ELb0ELb0ELb0ELb1EEEvNS_16Flash_bwd_paramsE,"aw",@nobits
	.sectionflags	@""
	.align	16
	.zero		1024


//--------------------- .nv.shared._ZN5flash44flash_bwd_dq_dk_dv_loop_seqk_parallel_kernelI23Flash_bwd_kernel_traitsILi128ELi64ELi64ELi8ELi4ELi2ELi2ELb1ELb0EN7cutlass6half_tE19Flash_kernel_traitsILi128ELi64ELi64ELi8ES3_EELb1ELb1ELb0ELb0ELb1ELb1ELb0EEEvNS_16Flash_bwd_paramsE --------------------------
	.section	.nv.shared._ZN5flash44flash_bwd_dq_dk_dv_loop_seqk_parallel_kernelI23Flash_bwd_kernel_traitsILi128ELi64ELi64ELi8ELi4ELi2ELi2ELb1ELb0EN7cutlass6half_tE19Flash_kernel_traitsILi128ELi64ELi64ELi8ES3_EELb1ELb1ELb0ELb0ELb1ELb1ELb0EEEvNS_16Flash_bwd_paramsE,"aw",@nobits
	.sectionflags	@""
	.align	16
	.zero		1024


//--------------------- .nv.shared._ZN5flash44flash_bwd_dq_dk_dv_loop_seqk_parallel_kernelI23Flash_bwd_kernel_traitsILi128ELi64ELi64ELi8ELi4ELi2ELi2ELb1ELb0EN7cutlass6half_tE19Flash_kernel_traitsILi128ELi64ELi64ELi8ES3_EELb0ELb1ELb0ELb0ELb1ELb1ELb1EEEvNS_16Flash_bwd_paramsE --------------------------
	.section	.nv.shared._ZN5flash44flash_bwd_dq_dk_dv_loop_seqk_parallel_kernelI23Flash_bwd_kernel_traitsILi128ELi64ELi64ELi8ELi4ELi2ELi2ELb1ELb0EN7cutlass6half_tE19Flash_kernel_traitsILi128ELi64ELi64ELi8ES3_EELb0ELb1ELb0ELb0ELb1ELb1ELb1EEEvNS_16Flash_bwd_paramsE,"aw",@nobits
	.sectionflags	@""
	.align	16
	.zero		1024


//--------------------- .nv.shared._ZN5flash44flash_bwd_dq_dk_dv_loop_seqk_parallel_kernelI23Flash_bwd_kernel_traitsILi128ELi64ELi64ELi8ELi4ELi2ELi2ELb1ELb0EN7cutlass6half_tE19Flash_kernel_traitsILi128ELi64ELi64ELi8ES3_EELb1ELb1ELb0ELb0ELb0ELb1ELb0EEEvNS_16Flash_bwd_paramsE --------------------------
	.section	.nv.shared._ZN5flash44flash_bwd_dq_dk_dv_loop_seqk_parallel_kernelI23Flash_bwd_kernel_traitsILi128ELi64ELi64ELi8ELi4ELi2ELi2ELb1ELb0EN7cutlass6half_tE19Flash_kernel_traitsILi128ELi64ELi64ELi8ES3_EELb1ELb1ELb0ELb0ELb0ELb1ELb0EEEvNS_16Flash_bwd_paramsE,"aw",@nobits
	.sectionflags	@""
	.align	16
	.zero		1024


//--------------------- .nv.shared._ZN5flash44flash_bwd_dq_dk_dv_loop_seqk_parallel_kernelI23Flash_bwd_kernel_traitsILi128ELi64ELi64ELi8ELi4ELi2ELi2ELb1ELb0EN7cutlass6half_tE19Flash_kernel_traitsILi128ELi64ELi64ELi8ES3_EELb0ELb1ELb0ELb0ELb0ELb1ELb1EEEvNS_16Flash_bwd_paramsE --------------------------
	.section	.nv.shared._ZN5flash44flash_bwd_dq_dk_dv_loop_seqk_parallel_kernelI23Flash_bwd_kernel_traitsILi128ELi64ELi64ELi8ELi4ELi2ELi2ELb1ELb0EN7cutlass6half_tE19Flash_kernel_traitsILi128ELi64ELi64ELi8ES3_EELb0ELb1ELb0ELb0ELb0ELb1ELb1EEEvNS_16Flash_bwd_paramsE,"aw",@nobits
	.sectionflags	@""
	.align	16
	.zero		1024


//--------------------- .nv.shared._ZN5flash44flash_bwd_dq_dk_dv_loop_seqk_parallel_kernelI23Flash_bwd_kernel_traitsILi128ELi64ELi64ELi8ELi4ELi2ELi2ELb1ELb0EN7cutlass6half_tE19Flash_kernel_traitsILi128ELi64ELi64ELi8ES3_EELb1ELb1ELb0ELb1ELb0ELb0ELb0EEEvNS_16Flash_bwd_paramsE --------------------------
	.section	.nv.shared._ZN5flash44flash_bwd_dq_dk_dv_loop_seqk_parallel_kernelI23Flash_bwd_kernel_traitsILi128ELi64ELi64ELi8ELi4ELi2ELi2ELb1ELb0EN7cutlass6half_tE19Flash_kernel_traitsILi128ELi64ELi64ELi8ES3_EELb1ELb1ELb0ELb1ELb0ELb0ELb0EEEvNS_16Flash_bwd_paramsE,"aw",@nobits
	.sectionflags	@""
	.align	16
	.zero		1024


//--------------------- .nv.shared._ZN5flash44flash_bwd_dq_dk_dv_loop_seqk_parallel_kernelI23Flash_bwd_kernel_traitsILi128ELi64ELi64ELi8ELi4ELi2ELi2ELb1ELb0EN7cutlass6half_tE19Flash_kernel_traitsILi128ELi64ELi64ELi8ES3_EELb0ELb1ELb0ELb1ELb0ELb0ELb1EEEvNS_16Flash_bwd_paramsE --------------------------
	.section	.nv.shared._ZN5flash44flash_bwd_dq_dk_dv_loop_seqk_parallel_kernelI23Flash_bwd_kernel_traitsILi128ELi64ELi64ELi8ELi4ELi2ELi2ELb1ELb0EN7cutlass6half_tE19Flash_kernel_traitsILi128ELi64ELi64ELi8ES3_EELb0ELb1ELb0ELb1ELb0ELb0ELb1EEEvNS_16Flash_bwd_paramsE,"aw",@nobits
	.sectionflags	@""
	.align	16
	.zero		1024


//--------------------- .nv.shared._ZN5flash25flash_bwd_dot_do_o_kernelILb0E23Flash_bwd_kernel_traitsILi128ELi64ELi64ELi8ELi4ELi2ELi2ELb1ELb0EN7cutlass6half_tE19Flash_kernel_traitsILi128ELi64ELi64ELi8ES3_EEEEvNS_16Flash_bwd_paramsE --------------------------
	.section	.nv.shared._ZN5flash25flash_bwd_dot_do_o_kernelILb0E23Flash_bwd_kernel_traitsILi128ELi64ELi64ELi8ELi4ELi2ELi2ELb1ELb0EN7cutlass6half_tE19Flash_kernel_traitsILi128ELi64ELi64ELi8ES3_EEEEvNS_16Flash_bwd_paramsE,"aw",@nobits
	.sectionflags	@""
	.align	16
	.zero		1024


//--------------------- .nv.shared._ZN5flash25flash_bwd_dot_do_o_kernelILb1E23Flash_bwd_kernel_traitsILi128ELi64ELi64ELi8ELi4ELi2ELi2ELb1ELb0EN7cutlass6half_tE19Flash_kernel_traitsILi128ELi64ELi64ELi8ES3_EEEEvNS_16Flash_bwd_paramsE --------------------------
	.section	.nv.shared._ZN5flash25flash_bwd_dot_do_o_kernelILb1E23Flash_bwd_kernel_traitsILi128ELi64ELi64ELi8ELi4ELi2ELi2ELb1ELb0EN7cutlass6half_tE19Flash_kernel_traitsILi128ELi64ELi64ELi8ES3_EEEEvNS_16Flash_bwd_paramsE,"aw",@nobits
	.sectionflags	@""
	.align	16
	.zero		1024


//--------------------- .nv.shared._ZN5flash27flash_bwd_convert_dq_kernelI23Flash_bwd_kernel_traitsILi128ELi64ELi128ELi8ELi2ELi4ELi2ELb0ELb0EN7cutlass6half_tE19Flash_kernel_traitsILi128ELi64ELi128ELi8ES3_EEEEvNS_16Flash_bwd_paramsEi --------------------------
	.section	.nv.shared._ZN5flash27flash_bwd_convert_dq_kernelI23Flash_bwd_kernel_traitsILi128ELi64ELi128ELi8ELi2ELi4ELi2ELb0ELb0EN7cutlass6half_tE19Flash_kernel_traitsILi128ELi64ELi128ELi8ES3_EEEEvNS_16Flash_bwd_paramsEi,"aw",@nobits
	.sectionflags	@""
	.align	16
	.zero		1024


//--------------------- .nv.shared._ZN5flash44flash_bwd_dq_dk_dv_loop_seqk_parallel_kernelI23Flash_bwd_kernel_traitsILi128ELi64ELi128ELi8ELi2ELi4ELi2ELb0ELb0EN7cutlass6half_tE19Flash_kernel_traitsILi128ELi64ELi128ELi8ES3_EELb1ELb1ELb0ELb0ELb0ELb0ELb0EEEvNS_16Flash_bwd_paramsE --------------------------
	.section	.nv.shared._ZN5flash44flash_bwd_dq_dk_dv_loop_seqk_parallel_kernelI23Flash_bwd_kernel_traitsILi128ELi64ELi128ELi8ELi2ELi4ELi2ELb0ELb0EN7cutlass6half_tE19Flash_kernel_traitsILi128ELi64ELi128ELi8ES3_EELb1ELb1ELb0ELb0ELb0ELb0ELb0EEEvNS_16Flash_bwd_paramsE,"aw",@nobits
	.sectionflags	@""
	.align	16
	.zero		1024


//--------------------- .nv.shared._ZN5flash44flash_bwd_dq_dk_dv_loop_seqk_parallel_kernelI23Flash_bwd_kernel_traitsILi128ELi64ELi128ELi8ELi2ELi4ELi2ELb0ELb0EN7cutlass6half_tE19Flash_kernel_traitsILi128ELi64ELi128ELi8ES3_EELb0ELb1ELb0ELb0ELb0ELb0ELb1EEEvNS_16Flash_bwd_paramsE --------------------------
	.section	.nv.shared._ZN5flash44flash_bwd_dq_dk_dv_loop_seqk_parallel_kernelI23Flash_bwd_kernel_traitsILi128ELi64ELi128ELi8ELi2ELi4ELi2ELb0ELb0EN7cutlass6half_tE19Flash_kernel_traitsILi128ELi64ELi128ELi8ES3_EELb0ELb1ELb0ELb0ELb0ELb0ELb1EEEvNS_16Flash_bwd_paramsE,"aw",@nobits
	.sectionflags	@""
	.align	16
	.zero		1024


//--------------------- .nv.shared._ZN5flash44flash_bwd_dq_dk_dv_loop_seqk_parallel_kernelI23Flash_bwd_kernel_traitsILi128ELi64ELi128ELi8ELi2ELi4ELi2ELb0ELb0EN7cutlass6half_tE19Flash_kernel_traitsILi128ELi64ELi128ELi8ES3_EELb1ELb1ELb0ELb0ELb1ELb1ELb0EEEvNS_16Flash_bwd_paramsE --------------------------
	.section	.nv.shared._ZN5flash44flash_bwd_dq_dk_dv_loop_seqk_parallel_kernelI23Flash_bwd_kernel_traitsILi128ELi64ELi128ELi8ELi2ELi4ELi2ELb0ELb0EN7cutlass6half_tE19Flash_kernel_traitsILi128ELi64ELi128ELi8ES3_EELb1ELb1ELb0ELb0ELb1ELb1ELb0EEEvNS_16Flash_bwd_paramsE,"aw",@nobits
	.sectionflags	@""
	.align	16
	.zero		1024


//--------------------- .nv.shared._ZN5flash44flash_bwd_dq_dk_dv_loop_seqk_parallel_kernelI23Flash_bwd_kernel_traitsILi128ELi64ELi128ELi8ELi2ELi4ELi2ELb0ELb0EN7cutlass6half_tE19Flash_kernel_traitsILi128ELi64ELi128ELi8ES3_EELb0ELb1ELb0ELb0ELb1ELb1ELb1EEEvNS_16Flash_bwd_paramsE --------------------------
	.section	.nv.shared._ZN5flash44flash_bwd_dq_dk_dv_loop_seqk_parallel_kernelI23Flash_bwd_kernel_traitsILi128ELi64ELi128ELi8ELi2ELi4ELi2ELb0ELb0EN7cutlass6half_tE19Flash_kernel_traitsILi128ELi64ELi128ELi8ES3_EELb0ELb1ELb0ELb0ELb1ELb1ELb1EEEvNS_16Flash_bwd_paramsE,"aw",@nobits
	.sectionflags	@""
	.align	16
	.zero		1024


//--------------------- .nv.shared._ZN5flash44flash_bwd_dq_dk_dv_loop_seqk_parallel_kernelI23Flash_bwd_kernel_traitsILi128ELi64ELi128ELi8ELi2ELi4ELi2ELb0ELb0EN7cutlass6half_tE19Flash_kernel_traitsILi128ELi64ELi128ELi8ES3_EELb1ELb1ELb0ELb0ELb0ELb1ELb0EEEvNS_16Flash_bwd_paramsE --------------------------
	.section	.nv.shared._ZN5flash44flash_bwd_dq_dk_dv_loop_seqk_parallel_kernelI23Flash_bwd_kernel_traitsILi128ELi64ELi128ELi8ELi2ELi4ELi2ELb0ELb0EN7cutlass6half_tE19Flash_kernel_traitsILi128ELi64ELi128ELi8ES3_EELb1ELb1ELb0ELb0ELb0ELb1ELb0EEEvNS_16Flash_bwd_paramsE,"aw",@nobits
	.sectionflags	@""
	.align	16
	.zero		1024


//--------------------- .nv.shared._ZN5flash44flash_bwd_dq_dk_dv_loop_seqk_parallel_kernelI23Flash_bwd_kernel_traitsILi128ELi64ELi128ELi8ELi2ELi4ELi2ELb0ELb0EN7cutlass6half_tE19Flash_kernel_traitsILi128ELi64ELi128ELi8ES3_EELb0ELb1ELb0ELb0ELb0ELb1ELb1EEEvNS_16Flash_bwd_paramsE --------------------------
	.section	.nv.shared._ZN5flash44flash_bwd_dq_dk_dv_loop_seqk_parallel_kernelI23Flash_bwd_kernel_traitsILi128ELi64ELi128ELi8ELi2ELi4ELi2ELb0ELb0EN7cutlass6half_tE19Flash_kernel_traitsILi128ELi64ELi128ELi8ES3_EELb0ELb1ELb0ELb0ELb0ELb1ELb1EEEvNS_16Flash_bwd_paramsE,"aw",@nobits
	.sectionflags	@""
	.align	16
	.zero		1024


//--------------------- .nv.shared._ZN5flash44flash_bwd_dq_dk_dv_loop_seqk_parallel_kernelI23Flash_bwd_kernel_traitsILi128ELi64ELi128ELi8ELi2ELi4ELi2ELb0ELb0EN7cutlass6half_tE19Flash_kernel_traitsILi128ELi64ELi128ELi8ES3_EELb1ELb1ELb0ELb1ELb0ELb0ELb0EEEvNS_16Flash_bwd_paramsE --------------------------
	.section	.nv.shared._ZN5flash44flash_bwd_dq_dk_dv_loop_seqk_parallel_kernelI23Flash_bwd_kernel_traitsILi128ELi64ELi128ELi8ELi2ELi4ELi2ELb0ELb0EN7cutlass6half_tE19Flash_kernel_traitsILi128ELi64ELi128ELi8ES3_EELb1ELb1ELb0ELb1ELb0ELb0ELb0EEEvNS_16Flash_bwd_paramsE,"aw",@nobits
	.sectionflags	@""
	.align	16
	.zero		1024


//--------------------- .nv.shared._ZN5flash44flash_bwd_dq_dk_dv_loop_seqk_parallel_kernelI23Flash_bwd_kernel_traitsILi128ELi64ELi128ELi8ELi2ELi4ELi2ELb0ELb0EN7cutlass6half_tE19Flash_kernel_traitsILi128ELi64ELi128ELi8ES3_EELb0ELb1ELb0ELb1ELb0ELb0ELb1EEEvNS_16Flash_bwd_paramsE --------------------------
	.section	.nv.shared._ZN5flash44flash_bwd_dq_dk_dv_loop_seqk_parallel_kernelI23Flash_bwd_kernel_traitsILi128ELi64ELi128ELi8ELi2ELi4ELi2ELb0ELb0EN7cutlass6half_tE19Flash_kernel_traitsILi128ELi64ELi128ELi8ES3_EELb0ELb1ELb0ELb1ELb0ELb0ELb1EEEvNS_16Flash_bwd_paramsE,"aw",@nobits
	.sectionflags	@""
	.align	16
	.zero		1024


//--------------------- .nv.shared._ZN5flash25flash_bwd_dot_do_o_kernelILb0E23Flash_bwd_kernel_traitsILi128ELi64ELi128ELi8ELi2ELi4ELi2ELb0ELb0EN7cutlass6half_tE19Flash_kernel_traitsILi128ELi64ELi128ELi8ES3_EEEEvNS_16Flash_bwd_paramsE --------------------------
	.section	.nv.shared._ZN5flash25flash_bwd_dot_do_o_kernelILb0E23Flash_bwd_kernel_traitsILi128ELi64ELi128ELi8ELi2ELi4ELi2ELb0ELb0EN7cutlass6half_tE19Flash_kernel_traitsILi128ELi64ELi128ELi8ES3_EEEEvNS_16Flash_bwd_paramsE,"aw",@nobits
	.sectionflags	@""
	.align	16
	.zero		1024


//--------------------- .nv.shared._ZN5flash25flash_bwd_dot_do_o_kernelILb1E23Flash_bwd_kernel_traitsILi128ELi64ELi128ELi8ELi2ELi4ELi2ELb0ELb0EN7cutlass6half_tE19Flash_kernel_traitsILi128ELi64ELi128ELi8ES3_EEEEvNS_16Flash_bwd_paramsE --------------------------
	.section	.nv.shared._ZN5flash25flash_bwd_dot_do_o_kernelILb1E23Flash_bwd_kernel_traitsILi128ELi64ELi128ELi8ELi2ELi4ELi2ELb0ELb0EN7cutlass6half_tE19Flash_kernel_traitsILi128ELi64ELi128ELi8ES3_EEEEvNS_16Flash_bwd_paramsE,"aw",@nobits
	.sectionflags	@""
	.align	16
	.zero		1024


//--------------------- .nv.constant0._ZN5flash44flash_bwd_dq_dk_dv_loop_seqk_parallel_kernelI23Flash_bwd_kernel_traitsILi128ELi64ELi64ELi8ELi4ELi2ELi2ELb1ELb0EN7cutlass6half_tE19Flash_kernel_traitsILi128ELi64ELi64ELi8ES3_EELb0ELb1ELb0ELb0ELb0ELb0ELb0EEEvNS_16Flash_bwd_paramsE --------------------------
	.section	.nv.constant0._ZN5flash44flash_bwd_dq_dk_dv_loop_seqk_parallel_kernelI23Flash_bwd_kernel_traitsILi128ELi64ELi64ELi8ELi4ELi2ELi2ELb1ELb0EN7cutlass6half_tE19Flash_kernel_traitsILi128ELi64ELi64ELi8ES3_EELb0ELb1ELb0ELb0ELb0ELb0ELb0EEEvNS_16Flash_bwd_paramsE,"a",@progbits
	.sectionflags	@""
	.align	4
.nv.constant0._ZN5flash44flash_bwd_dq_dk_dv_loop_seqk_parallel_kernelI23Flash_bwd_kernel_traitsILi128ELi64ELi64ELi8ELi4ELi2ELi2ELb1ELb0EN7cutlass6half_tE19Flash_kernel_traitsILi128ELi64ELi64ELi8ES3_EELb0ELb1ELb0ELb0ELb0ELb0ELb0EEEvNS_16Flash_bwd_paramsE:
	.zero		1536


//--------------------- .nv.constant0._ZN5flash44flash_bwd_dq_dk_dv_loop_seqk_parallel_kernelI23Flash_bwd_kernel_traitsILi128ELi64ELi64ELi8ELi4ELi2ELi2ELb1ELb0EN7cutlass6half_tE19Flash_kernel_traitsILi128ELi64ELi64ELi8ES3_EELb0ELb1ELb0ELb0ELb1ELb1ELb0EEEvNS_16Flash_bwd_paramsE --------------------------
	.section	.nv.constant0._ZN5flash44flash_bwd_dq_dk_dv_loop_seqk_parallel_kernelI23Flash_bwd_kernel_traitsILi128ELi64ELi64ELi8ELi4ELi2ELi2ELb1ELb0EN7cutlass6half_tE19Flash_kernel_traitsILi128ELi64ELi64ELi8ES3_EELb0ELb1ELb0ELb0ELb1ELb1ELb0EEEvNS_16Flash_bwd_paramsE,"a",@progbits
	.sectionflags	@""
	.align	4
.nv.constant0._ZN5flash44flash_bwd_dq_dk_dv_loop_seqk_parallel_kernelI23Flash_bwd_kernel_traitsILi128ELi64ELi64ELi8ELi4ELi2ELi2ELb1ELb0EN7cutlass6half_tE19Flash_kernel_traitsILi128ELi64ELi64ELi8ES3_EELb0ELb1ELb0ELb0ELb1ELb1ELb0EEEvNS_16Flash_bwd_paramsE:
	.zero		1536


//--------------------- .nv.constant0._ZN5flash44flash_bwd_dq_dk_dv_loop_seqk_parallel_kernelI23Flash_bwd_kernel_traitsILi128ELi64ELi64ELi8ELi4ELi2ELi2ELb1ELb0EN7cutlass6half_tE19Flash_kernel_traitsILi128ELi64ELi64ELi8ES3_EELb0ELb1ELb0ELb0ELb0ELb1ELb0EEEvNS_16Flash_bwd_paramsE --------------------------
	.section	.nv.constant0._ZN5flash44flash_bwd_dq_dk_dv_loop_seqk_parallel_kernelI23Flash_bwd_kernel_traitsILi128ELi64ELi64ELi8ELi4ELi2ELi2ELb1ELb0EN7cutlass6half_tE19Flash_kernel_traitsILi128ELi64ELi64ELi8ES3_EELb0ELb1ELb0ELb0ELb0ELb1ELb0EEEvNS_16Flash_bwd_paramsE,"a",@progbits
	.sectionflags	@""
	.align	4
.nv.constant0._ZN5flash44flash_bwd_dq_dk_dv_loop_seqk_parallel_kernelI23Flash_bwd_kernel_traitsILi128ELi64ELi64ELi8ELi4ELi2ELi2ELb1ELb0EN7cutlass6half_tE19Flash_kernel_traitsILi128ELi64ELi64ELi8ES3_EELb0ELb1ELb0ELb0ELb0ELb1ELb0EEEvNS_16Flash_bwd_paramsE:
	.zero		1536


//--------------------- .nv.constant0._ZN5flash44flash_bwd_dq_dk_dv_loop_seqk_parallel_kernelI23Flash_bwd_kernel_traitsILi128ELi64ELi64ELi8ELi4ELi2ELi2ELb1ELb0EN7cutlass6half_tE19Flash_kernel_traitsILi128ELi64ELi64ELi8ES3_EELb0ELb1ELb0ELb1ELb0ELb0ELb0EEEvNS_16Flash_bwd_paramsE --------------------------
	.section	.nv.constant0._ZN5flash44flash_bwd_dq_dk_dv_loop_seqk_parallel_kernelI23Flash_bwd_kernel_traitsILi128ELi64ELi64ELi8ELi4ELi2ELi2ELb1ELb0EN7cutlass6half_tE19Flash_kernel_traitsILi128ELi64ELi64ELi8ES3_EELb0ELb1ELb0ELb1ELb0ELb0ELb0EEEvNS_16Flash_bwd_paramsE,"a",@progbits
	.sectionflags	@""
	.align	4
.nv.constant0._ZN5flash44flash_bwd_dq_dk_dv_loop_seqk_parallel_kernelI23Flash_bwd_kernel_traitsILi128ELi64ELi64ELi8ELi4ELi2ELi2ELb1ELb0EN7cutlass6half_tE19Flash_kernel_traitsILi128ELi64ELi64ELi8ES3_EELb0ELb1ELb0ELb1ELb0ELb0ELb0EEEvNS_16Flash_bwd_paramsE:
	.zero		1536


//--------------------- .nv.constant0._ZN5flash44flash_bwd_dq_dk_dv_loop_seqk_parallel_kernelI23Flash_bwd_kernel_traitsILi128ELi64ELi128ELi8ELi2ELi4ELi2ELb0ELb0EN7cutlass6half_tE19Flash_kernel_traitsILi128ELi64ELi128ELi8ES3_EELb0ELb1ELb0ELb0ELb0ELb0ELb0EEEvNS_16Flash_bwd_paramsE --------------------------
	.section	.nv.constant0._ZN5flash44flash_bwd_dq_dk_dv_loop_seqk_parallel_kernelI23Flash_bwd_kernel_traitsILi128ELi64ELi128ELi8ELi2ELi4ELi2ELb0ELb0EN7cutlass6half_tE19Flash_kernel_traitsILi128ELi64ELi128ELi8ES3_EELb0ELb1ELb0ELb0ELb0ELb0ELb0EEEvNS_16Flash_bwd_paramsE,"a",@progbits
	.sectionflags	@""
	.align	4
.nv.constant0._ZN5flash44flash_bwd_dq_dk_dv_loop_seqk_parallel_kernelI23Flash_bwd_kernel_traitsILi128ELi64ELi128ELi8ELi2ELi4ELi2ELb0ELb0EN7cutlass6half_tE19Flash_kernel_traitsILi128ELi64ELi128ELi8ES3_EELb0ELb1ELb0ELb0ELb0ELb0ELb0EEEvNS_16Flash_bwd_paramsE:
	.zero		1536


//--------------------- .nv.constant0._ZN5flash44flash_bwd_dq_dk_dv_loop_seqk_parallel_kernelI23Flash_bwd_kernel_traitsILi128ELi64ELi128ELi8ELi2ELi4ELi2ELb0ELb0EN7cutlass6half_tE19Flash_kernel_traitsILi128ELi64ELi128ELi8ES3_EELb0ELb1ELb0ELb0ELb1ELb1ELb0EEEvNS_16Flash_bwd_paramsE --------------------------
	.section	.nv.constant0._ZN5flash44flash_bwd_dq_dk_dv_loop_seqk_parallel_kernelI23Flash_bwd_kernel_traitsILi128ELi64ELi128ELi8ELi2ELi4ELi2ELb0ELb0EN7cutlass6half_tE19Flash_kernel_traitsILi128ELi64ELi128ELi8ES3_EELb0ELb1ELb0ELb0ELb1ELb1ELb0EEEvNS_16Flash_bwd_paramsE,"a",@progbits
	.sectionflags	@""
	.align	4
.nv.constant0._ZN5flash44flash_bwd_dq_dk_dv_loop_seqk_parallel_kernelI23Flash_bwd_kernel_traitsILi128ELi64ELi128ELi8ELi2ELi4ELi2ELb0ELb0EN7cutlass6half_tE19Flash_kernel_traitsILi128ELi64ELi128ELi8ES3_EELb0ELb1ELb0ELb0ELb1ELb1ELb0EEEvNS_16Flash_bwd_paramsE:
	.zero		1536


//--------------------- .nv.constant0._ZN5flash44flash_bwd_dq_dk_dv_loop_seqk_parallel_kernelI23Flash_bwd_kernel_traitsILi128ELi64ELi128ELi8ELi2ELi4ELi2ELb0ELb0EN7cutlass6half_tE19Flash_kernel_traitsILi128ELi64ELi128ELi8ES3_EELb0ELb1ELb0ELb0ELb0ELb1ELb0EEEvNS_16Flash_bwd_paramsE --------------------------
	.section	.nv.constant0._ZN5flash44flash_bwd_dq_dk_dv_loop_seqk_parallel_kernelI23Flash_bwd_kernel_traitsILi128ELi64ELi128ELi8ELi2ELi4ELi2ELb0ELb0EN7cutlass6half_tE19Flash_kernel_traitsILi128ELi64ELi128ELi8ES3_EELb0ELb1ELb0ELb0ELb0ELb1ELb0EEEvNS_16Flash_bwd_paramsE,"a",@progbits
	.sectionflags	@""
	.align	4
.nv.constant0._ZN5flash44flash_bwd_dq_dk_dv_loop_seqk_parallel_kernelI23Flash_bwd_kernel_traitsILi128ELi64ELi128ELi8ELi2ELi4ELi2ELb0ELb0EN7cutlass6half_tE19Flash_kernel_traitsILi128ELi64ELi128ELi8ES3_EELb0ELb1ELb0ELb0ELb0ELb1ELb0EEEvNS_16Flash_bwd_paramsE:
	.zero		1536


//--------------------- .nv.constant0._ZN5flash44flash_bwd_dq_dk_dv_loop_seqk_parallel_kernelI23Flash_bwd_kernel_traitsILi128ELi64ELi128ELi8ELi2ELi4ELi2ELb0ELb0EN7cutlass6half_tE19Flash_kernel_traitsILi128ELi64ELi128ELi8ES3_EELb0ELb1ELb0ELb1ELb0ELb0ELb0EEEvNS_16Flash_bwd_paramsE --------------------------
	.section	.nv.constant0._ZN5flash44flash_bwd_dq_dk_dv_loop_seqk_parallel_kernelI23Flash_bwd_kernel_traitsILi128ELi64ELi128ELi8ELi2ELi4ELi2ELb0ELb0EN7cutlass6half_tE19Flash_kernel_traitsILi128ELi64ELi128ELi8ES3_EELb0ELb1ELb0ELb1ELb0ELb0ELb0EEEvNS_16Flash_bwd_paramsE,"a",@progbits
	.sectionflags	@""
	.align	4
.nv.constant0._ZN5flash44flash_bwd_dq_dk_dv_loop_seqk_parallel_kernelI23Flash_bwd_kernel_traitsILi128ELi64ELi128ELi8ELi2ELi4ELi2ELb0ELb0EN7cutlass6half_tE19Flash_kernel_traitsILi128ELi64ELi128ELi8ES3_EELb0ELb1ELb0ELb1ELb0ELb0ELb0EEEvNS_16Flash_bwd_paramsE:
	.zero		1536


//--------------------- .nv.constant0._ZN5flash27flash_bwd_convert_dq_kernelI23Flash_bwd_kernel_traitsILi128ELi64ELi64ELi8ELi4ELi2ELi2ELb1ELb0EN7cutlass6half_tE19Flash_kernel_traitsILi128ELi64ELi64ELi8ES3_EEEEvNS_16Flash_bwd_paramsEi --------------------------
	.section	.nv.constant0._ZN5flash27flash_bwd_convert_dq_kernelI23Flash_bwd_kernel_traitsILi128ELi64ELi64ELi8ELi4ELi2ELi2ELb1ELb0EN7cutlass6half_tE19Flash_kernel_traitsILi128ELi64ELi64ELi8ES3_EEEEvNS_16Flash_bwd_paramsEi,"a",@progbits
	.sectionflags	@""
	.align	4
.nv.constant0._ZN5flash27flash_bwd_convert_dq_kernelI23Flash_bwd_kernel_traitsILi128ELi64ELi64ELi8ELi4ELi2ELi2ELb1ELb0EN7cutlass6half_tE19Flash_kernel_traitsILi128ELi64ELi64ELi8ES3_EEEEvNS_16Flash_bwd_paramsEi:
	.zero		1540


//--------------------- .nv.constant0._ZN5flash44flash_bwd_dq_dk_dv_loop_seqk_parallel_kernelI23Flash_bwd_kernel_traitsILi128ELi64ELi64ELi8ELi4ELi2ELi2ELb1ELb0EN7cutlass6half_tE19Flash_kernel_traitsILi128ELi64ELi64ELi8ES3_EELb1ELb1ELb0ELb0ELb0ELb0ELb0EEEvNS_16Flash_bwd_paramsE --------------------------
	.section	.nv.constant0._ZN5flash44flash_bwd_dq_dk_dv_loop_seqk_parallel_kernelI23Flash_bwd_kernel_traitsILi128ELi64ELi64ELi8ELi4ELi2ELi2ELb1ELb0EN7cutlass6half_tE19Flash_kernel_traitsILi128ELi64ELi64ELi8ES3_EELb1ELb1ELb0ELb0ELb0ELb0ELb0EEEvNS_16Flash_bwd_paramsE,"a",@progbits
	.sectionflags	@""
	.align	4
.nv.constant0._ZN5flash44flash_bwd_dq_dk_dv_loop_seqk_parallel_kernelI23Flash_bwd_kernel_traitsILi128ELi64ELi64ELi8ELi4ELi2ELi2ELb1ELb0EN7cutlass6half_tE19Flash_kernel_traitsILi128ELi64ELi64ELi8ES3_EELb1ELb1ELb0ELb0ELb0ELb0ELb0EEEvNS_16Flash_bwd_paramsE:
	.zero		1536


//--------------------- .nv.constant0._ZN5flash44flash_bwd_dq_dk_dv_loop_seqk_parallel_kernelI23Flash_bwd_kernel_traitsILi128ELi64ELi64ELi8ELi4ELi2ELi2ELb1ELb0EN7cutlass6half_tE19Flash_kernel_traitsILi128ELi64ELi64ELi8ES3_EELb0ELb1ELb0ELb0ELb0ELb0ELb1EEEvNS_16Flash_bwd_paramsE --------------------------
	.section	.nv.constant0._ZN5flash44flash_bwd_dq_dk_dv_loop_seqk_parallel_kernelI23Flash_bwd_kernel_traitsILi128ELi64ELi64ELi8ELi4ELi2ELi2ELb1ELb0EN7cutlass6half_tE19Flash_kernel_traitsILi128ELi64ELi64ELi8ES3_EELb0ELb1ELb0ELb0ELb0ELb0ELb1EEEvNS_16Flash_bwd_paramsE,"a",@progbits
	.sectionflags	@""
	.align	4
.nv.constant0._ZN5flash44flash_bwd_dq_dk_dv_loop_seqk_parallel_kernelI23Flash_bwd_kernel_traitsILi128ELi64ELi64ELi8ELi4ELi2ELi2ELb1ELb0EN7cutlass6half_tE19Flash_kernel_traitsILi128ELi64ELi64ELi8ES3_EELb0ELb1ELb0ELb0ELb0ELb0ELb1EEEvNS_16Flash_bwd_paramsE:
	.zero		1536


//--------------------- .nv.constant0._ZN5flash44flash_bwd_dq_dk_dv_loop_seqk_parallel_kernelI23Flash_bwd_kernel_traitsILi128ELi64ELi64ELi8ELi4ELi2ELi2ELb1ELb0EN7cutlass6half_tE19Flash_kernel_traitsILi128ELi64ELi64ELi8ES3_EELb1ELb1ELb0ELb0ELb1ELb1ELb0EEEvNS_16Flash_bwd_paramsE --------------------------
	.section	.nv.constant0._ZN5flash44flash_bwd_dq_dk_dv_loop_seqk_parallel_kernelI23Flash_bwd_kernel_traitsILi128ELi64ELi64ELi8ELi4ELi2ELi2ELb1ELb0EN7cutlass6half_tE19Flash_kernel_traitsILi128ELi64ELi64ELi8ES3_EELb1ELb1ELb0ELb0ELb1ELb1ELb0EEEvNS_16Flash_bwd_paramsE,"a",@progbits
	.sectionflags	@""
	.align	4
.nv.constant0._ZN5flash44flash_bwd_dq_dk_dv_loop_seqk_parallel_kernelI23Flash_bwd_kernel_traitsILi128ELi64ELi64ELi8ELi4ELi2ELi2ELb1ELb0EN7cutlass6half_tE19Flash_kernel_traitsILi128ELi64ELi64ELi8ES3_EELb1ELb1ELb0ELb0ELb1ELb1ELb0EEEvNS_16Flash_bwd_paramsE:
	.zero		1536


//--------------------- .nv.constant0._ZN5flash44flash_bwd_dq_dk_dv_loop_seqk_parallel_kernelI23Flash_bwd_kernel_traitsILi128ELi64ELi64ELi8ELi4ELi2ELi2ELb1ELb0EN7cutlass6half_tE19Flash_kernel_traitsILi128ELi64ELi64ELi8ES3_EELb0ELb1ELb0ELb0ELb1ELb1ELb1EEEvNS_16Flash_bwd_paramsE --------------------------
	.section	.nv.constant0._ZN5flash44flash_bwd_dq_dk_dv_loop_seqk_parallel_kernelI23Flash_bwd_kernel_traitsILi128ELi64ELi64ELi8ELi4ELi2ELi2ELb1ELb0EN7cutlass6half_tE19Flash_kernel_traitsILi128ELi64ELi64ELi8ES3_EELb0ELb1ELb0ELb0ELb1ELb1ELb1EEEvNS_16Flash_bwd_paramsE,"a",@progbits
	.sectionflags	@""
	.align	4
.nv.constant0._ZN5flash44flash_bwd_dq_dk_dv_loop_seqk_parallel_kernelI23Flash_bwd_kernel_traitsILi128ELi64ELi64ELi8ELi4ELi2ELi2ELb1ELb0EN7cutlass6half_tE19Flash_kernel_traitsILi128ELi64ELi64ELi8ES3_EELb0ELb1ELb0ELb0ELb1ELb1ELb1EEEvNS_16Flash_bwd_paramsE:
	.zero		1536


//--------------------- .nv.constant0._ZN5flash44flash_bwd_dq_dk_dv_loop_seqk_parallel_kernelI23Flash_bwd_kernel_traitsILi128ELi64ELi64ELi8ELi4ELi2ELi2ELb1ELb0EN7cutlass6half_tE19Flash_kernel_traitsILi128ELi64ELi64ELi8ES3_EELb1ELb1ELb0ELb0ELb0ELb1ELb0EEEvNS_16Flash_bwd_paramsE --------------------------
	.section	.nv.constant0._ZN5flash44flash_bwd_dq_dk_dv_loop_seqk_parallel_kernelI23Flash_bwd_kernel_traitsILi128ELi64ELi64ELi8ELi4ELi2ELi2ELb1ELb0EN7cutlass6half_tE19Flash_kernel_traitsILi128ELi64ELi64ELi8ES3_EELb1ELb1ELb0ELb0ELb0ELb1ELb0EEEvNS_16Flash_bwd_paramsE,"a",@progbits
	.sectionflags	@""
	.align	4
.nv.constant0._ZN5flash44flash_bwd_dq_dk_dv_loop_seqk_parallel_kernelI23Flash_bwd_kernel_traitsILi128ELi64ELi64ELi8ELi4ELi2ELi2ELb1ELb0EN7cutlass6half_tE19Flash_kernel_traitsILi128ELi64ELi64ELi8ES3_EELb1ELb1ELb0ELb0ELb0ELb1ELb0EEEvNS_16Flash_bwd_paramsE:
	.zero		1536


//--------------------- .nv.constant0._ZN5flash44flash_bwd_dq_dk_dv_loop_seqk_parallel_kernelI23Flash_bwd_kernel_traitsILi128ELi64ELi64ELi8ELi4ELi2ELi2ELb1ELb0EN7cutlass6half_tE19Flash_kernel_traitsILi128ELi64ELi64ELi8ES3_EELb0ELb1ELb0ELb0ELb0ELb1ELb1EEEvNS_16Flash_bwd_paramsE --------------------------
	.section	.nv.constant0._ZN5flash44flash_bwd_dq_dk_dv_loop_seqk_parallel_kernelI23Flash_bwd_kernel_traitsILi128ELi64ELi64ELi8ELi4ELi2ELi2ELb1ELb0EN7cutlass6half_tE19Flash_kernel_traitsILi128ELi64ELi64ELi8ES3_EELb0ELb1ELb0ELb0ELb0ELb1ELb1EEEvNS_16Flash_bwd_paramsE,"a",@progbits
	.sectionflags	@""
	.align	4
.nv.constant0._ZN5flash44flash_bwd_dq_dk_dv_loop_seqk_parallel_kernelI23Flash_bwd_kernel_traitsILi128ELi64ELi64ELi8ELi4ELi2ELi2ELb1ELb0EN7cutlass6half_tE19Flash_kernel_traitsILi128ELi64ELi64ELi8ES3_EELb0ELb1ELb0ELb0ELb0ELb1ELb1EEEvNS_16Flash_bwd_paramsE:
	.zero		1536


//--------------------- .nv.constant0._ZN5flash44flash_bwd_dq_dk_dv_loop_seqk_parallel_kernelI23Flash_bwd_kernel_traitsILi128ELi64ELi64ELi8ELi4ELi2ELi2ELb1ELb0EN7cutlass6half_tE19Flash_kernel_traitsILi128ELi64ELi64ELi8ES3_EELb1ELb1ELb0ELb1ELb0ELb0ELb0EEEvNS_16Flash_bwd_paramsE --------------------------
	.section	.nv.constant0._ZN5flash44flash_bwd_dq_dk_dv_loop_seqk_parallel_kernelI23Flash_bwd_kernel_traitsILi128ELi64ELi64ELi8ELi4ELi2ELi2ELb1ELb0EN7cutlass6half_tE19Flash_kernel_traitsILi128ELi64ELi64ELi8ES3_EELb1ELb1ELb0ELb1ELb0ELb0ELb0EEEvNS_16Flash_bwd_paramsE,"a",@progbits
	.sectionflags	@""
	.align	4
.nv.constant0._ZN5flash44flash_bwd_dq_dk_dv_loop_seqk_parallel_kernelI23Flash_bwd_kernel_traitsILi128ELi64ELi64ELi8ELi4ELi2ELi2ELb1ELb0EN7cutlass6half_tE19Flash_kernel_traitsILi128ELi64ELi64ELi8ES3_EELb1ELb1ELb0ELb1ELb0ELb0ELb0EEEvNS_16Flash_bwd_paramsE:
	.zero		1536


//--------------------- .nv.constant0._ZN5flash44flash_bwd_dq_dk_dv_loop_seqk_parallel_kernelI23Flash_bwd_kernel_traitsILi128ELi64ELi64ELi8ELi4ELi2ELi2ELb1ELb0EN7cutlass6half_tE19Flash_kernel_traitsILi128ELi64ELi64ELi8ES3_EELb0ELb1ELb0ELb1ELb0ELb0ELb1EEEvNS_16Flash_bwd_paramsE --------------------------
	.section	.nv.constant0._ZN5flash44flash_bwd_dq_dk_dv_loop_seqk_parallel_kernelI23Flash_bwd_kernel_traitsILi128ELi64ELi64ELi8ELi4ELi2ELi2ELb1ELb0EN7cutlass6half_tE19Flash_kernel_traitsILi128ELi64ELi64ELi8ES3_EELb0ELb1ELb0ELb1ELb0ELb0ELb1EEEvNS_16Flash_bwd_paramsE,"a",@progbits
	.sectionflags	@""
	.align	4
.nv.constant0._ZN5flash44flash_bwd_dq_dk_dv_loop_seqk_parallel_kernelI23Flash_bwd_kernel_traitsILi128ELi64ELi64ELi8ELi4ELi2ELi2ELb1ELb0EN7cutlass6half_tE19Flash_kernel_traitsILi128ELi64ELi64ELi8ES3_EELb0ELb1ELb0ELb1ELb0ELb0ELb1EEEvNS_16Flash_bwd_paramsE:
	.zero		1536


//--------------------- .nv.constant0._ZN5flash25flash_bwd_dot_do_o_kernelILb0E23Flash_bwd_kernel_traitsILi128ELi64ELi64ELi8ELi4ELi2ELi2ELb1ELb0EN7cutlass6half_tE19Flash_kernel_traitsILi128ELi64ELi64ELi8ES3_EEEEvNS_16Flash_bwd_paramsE --------------------------
	.section	.nv.constant0._ZN5flash25flash_bwd_dot_do_o_kernelILb0E23Flash_bwd_kernel_traitsILi128ELi64ELi64ELi8ELi4ELi2ELi2ELb1ELb0EN7cutlass6half_tE19Flash_kernel_traitsILi128ELi64ELi64ELi8ES3_EEEEvNS_16Flash_bwd_paramsE,"a",@progbits
	.sectionflags	@""
	.align	4
.nv.constant0._ZN5flash25flash_bwd_dot_do_o_kernelILb0E23Flash_bwd_kernel_traitsILi128ELi64ELi64ELi8ELi4ELi2ELi2ELb1ELb0EN7cutlass6half_tE19Flash_kernel_traitsILi128ELi64ELi64ELi8ES3_EEEEvNS_16Flash_bwd_paramsE:
	.zero		1536


//--------------------- .nv.constant0._ZN5flash25flash_bwd_dot_do_o_kernelILb1E23Flash_bwd_kernel_traitsILi128ELi64ELi64ELi8ELi4ELi2ELi2ELb1ELb0EN7cutlass6half_tE19Flash_kernel_traitsILi128ELi64ELi64ELi8ES3_EEEEvNS_16Flash_bwd_paramsE --------------------------
	.section	.nv.constant0._ZN5flash25flash_bwd_dot_do_o_kernelILb1E23Flash_bwd_kernel_traitsILi128ELi64ELi64ELi8ELi4ELi2ELi2ELb1ELb0EN7cutlass6half_tE19Flash_kernel_traitsILi128ELi64ELi64ELi8ES3_EEEEvNS_16Flash_bwd_paramsE,"a",@progbits
	.sectionflags	@""
	.align	4
.nv.constant0._ZN5flash25flash_bwd_dot_do_o_kernelILb1E23Flash_bwd_kernel_traitsILi128ELi64ELi64ELi8ELi4ELi2ELi2ELb1ELb0EN7cutlass6half_tE19Flash_kernel_traitsILi128ELi64ELi64ELi8ES3_EEEEvNS_16Flash_bwd_paramsE:
	.zero		1536


//--------------------- .nv.constant0._ZN5flash27flash_bwd_convert_dq_kernelI23Flash_bwd_kernel_traitsILi128ELi64ELi128ELi8ELi2ELi4ELi2ELb0ELb0EN7cutlass6half_tE19Flash_kernel_traitsILi128ELi64ELi128ELi8ES3_EEEEvNS_16Flash_bwd_paramsEi --------------------------
	.section	.nv.constant0._ZN5flash27flash_bwd_convert_dq_kernelI23Flash_bwd_kernel_traitsILi128ELi64ELi128ELi8ELi2ELi4ELi2ELb0ELb0EN7cutlass6half_tE19Flash_kernel_traitsILi128ELi64ELi128ELi8ES3_EEEEvNS_16Flash_bwd_paramsEi,"a",@progbits
	.sectionflags	@""
	.align	4
.nv.constant0._ZN5flash27flash_bwd_convert_dq_kernelI23Flash_bwd_kernel_traitsILi128ELi64ELi128ELi8ELi2ELi4ELi2ELb0ELb0EN7cutlass6half_tE19Flash_kernel_traitsILi128ELi64ELi128ELi8ES3_EEEEvNS_16Flash_bwd_paramsEi:
	.zero		1540


//--------------------- .nv.constant0._ZN5flash44flash_bwd_dq_dk_dv_loop_seqk_parallel_kernelI23Flash_bwd_kernel_traitsILi128ELi64ELi128ELi8ELi2ELi4ELi2ELb0ELb0EN7cutlass6half_tE19Flash_kernel_traitsILi128ELi64ELi128ELi8ES3_EELb1ELb1ELb0ELb0ELb0ELb0ELb0EEEvNS_16Flash_bwd_paramsE --------------------------
	.section	.nv.constant0._ZN5flash44flash_bwd_dq_dk_dv_loop_seqk_parallel_kernelI23Flash_bwd_kernel_traitsILi128ELi64ELi128ELi8ELi2ELi4ELi2ELb0ELb0EN7cutlass6half_tE19Flash_kernel_traitsILi128ELi64ELi128ELi8ES3_EELb1ELb1ELb0ELb0ELb0ELb0ELb0EEEvNS_16Flash_bwd_paramsE,"a",@progbits
	.sectionflags	@""
	.align	4
.nv.constant0._ZN5flash44flash_bwd_dq_dk_dv_loop_seqk_parallel_kernelI23Flash_bwd_kernel_traitsILi128ELi64ELi128ELi8ELi2ELi4ELi2ELb0ELb0EN7cutlass6half_tE19Flash_kernel_traitsILi128ELi64ELi128ELi8ES3_EELb1ELb1ELb0ELb0ELb0ELb0ELb0EEEvNS_16Flash_bwd_paramsE:
	.zero		1536


//--------------------- .nv.constant0._ZN5flash44flash_bwd_dq_dk_dv_loop_seqk_parallel_kernelI23Flash_bwd_kernel_traitsILi128ELi64ELi128ELi8ELi2ELi4ELi2ELb0ELb0EN7cutlass6half_tE19Flash_kernel_traitsILi128ELi64ELi128ELi8ES3_EELb0ELb1ELb0ELb0ELb0ELb0ELb1EEEvNS_16Flash_bwd_paramsE --------------------------
	.section	.nv.constant0._ZN5flash44flash_bwd_dq_dk_dv_loop_seqk_parallel_kernelI23Flash_bwd_kernel_traitsILi128ELi64ELi128ELi8ELi2ELi4ELi2ELb0ELb0EN7cutlass6half_tE19Flash_kernel_traitsILi128ELi64ELi128ELi8ES3_EELb0ELb1ELb0ELb0ELb0ELb0ELb1EEEvNS_16Flash_bwd_paramsE,"a",@progbits
	.sectionflags	@""
	.align	4
.nv.constant0._ZN5flash44flash_bwd_dq_dk_dv_loop_seqk_parallel_kernelI23Flash_bwd_kernel_traitsILi128ELi64ELi128ELi8ELi2ELi4ELi2ELb0ELb0EN7cutlass6half_tE19Flash_kernel_traitsILi128ELi64ELi128ELi8ES3_EELb0ELb1ELb0ELb0ELb0ELb0ELb1EEEvNS_16Flash_bwd_paramsE:
	.zero		1536


//--------------------- .nv.constant0._ZN5flash44flash_bwd_dq_dk_dv_loop_seqk_parallel_kernelI23Flash_bwd_kernel_traitsILi128ELi64ELi128ELi8ELi2ELi4ELi2ELb0ELb0EN7cutlass6half_tE19Flash_kernel_traitsILi128ELi64ELi128ELi8ES3_EELb1ELb1ELb0ELb0ELb1ELb1ELb0EEEvNS_16Flash_bwd_paramsE --------------------------
	.section	.nv.constant0._ZN5flash44flash_bwd_dq_dk_dv_loop_seqk_parallel_kernelI23Flash_bwd_kernel_traitsILi128ELi64ELi128ELi8ELi2ELi4ELi2ELb0ELb0EN7cutlass6half_tE19Flash_kernel_traitsILi128ELi64ELi128ELi8ES3_EELb1ELb1ELb0ELb0ELb1ELb1ELb0EEEvNS_16Flash_bwd_paramsE,"a",@progbits
	.sectionflags	@""
	.align	4
.nv.constant0._ZN5flash44flash_bwd_dq_dk_dv_loop_seqk_parallel_kernelI23Flash_bwd_kernel_traitsILi128ELi64ELi128ELi8ELi2ELi4ELi2ELb0ELb0EN7cutlass6half_tE19Flash_kernel_traitsILi128ELi64ELi128ELi8ES3_EELb1ELb1ELb0ELb0ELb1ELb1ELb0EEEvNS_16Flash_bwd_paramsE:
	.zero		1536


//--------------------- .nv.constant0._ZN5flash44flash_bwd_dq_dk_dv_loop_seqk_parallel_kernelI23Flash_bwd_kernel_traitsILi128ELi64ELi128ELi8ELi2ELi4ELi2ELb0ELb0EN7cutlass6half_tE19Flash_kernel_traitsILi128ELi64ELi128ELi8ES3_EELb0ELb1ELb0ELb0ELb1ELb1ELb1EEEvNS_16Flash_bwd_paramsE --------------------------
	.section	.nv.constant0._ZN5flash44flash_bwd_dq_dk_dv_loop_seqk_parallel_kernelI23Flash_bwd_kernel_traitsILi128ELi64ELi128ELi8ELi2ELi4ELi2ELb0ELb0EN7cutlass6half_tE19Flash_kernel_traitsILi128ELi64ELi128ELi8ES3_EELb0ELb1ELb0ELb0ELb1ELb1ELb1EEEvNS_16Flash_bwd_paramsE,"a",@progbits
	.sectionflags	@""
	.align	4
.nv.constant0._ZN5flash44flash_bwd_dq_dk_dv_loop_seqk_parallel_kernelI23Flash_bwd_kernel_traitsILi128ELi64ELi128ELi8ELi2ELi4ELi2ELb0ELb0EN7cutlass6half_tE19Flash_kernel_traitsILi128ELi64ELi128ELi8ES3_EELb0ELb1ELb0ELb0ELb1ELb1ELb1EEEvNS_16Flash_bwd_paramsE:
	.zero		1536


//--------------------- .nv.constant0._ZN5flash44flash_bwd_dq_dk_dv_loop_seqk_parallel_kernelI23Flash_bwd_kernel_traitsILi128ELi64ELi128ELi8ELi2ELi4ELi2ELb0ELb0EN7cutlass6half_tE19Flash_kernel_traitsILi128ELi64ELi128ELi8ES3_EELb1ELb1ELb0ELb0ELb0ELb1ELb0EEEvNS_16Flash_bwd_paramsE --------------------------
	.section	.nv.constant0._ZN5flash44flash_bwd_dq_dk_dv_loop_seqk_parallel_kernelI23Flash_bwd_kernel_traitsILi128ELi64ELi128ELi8ELi2ELi4ELi2ELb0ELb0EN7cutlass6half_tE19Flash_kernel_traitsILi128ELi64ELi128ELi8ES3_EELb1ELb1ELb0ELb0ELb0ELb1ELb0EEEvNS_16Flash_bwd_paramsE,"a",@progbits
	.sectionflags	@""
	.align	4
.nv.constant0._ZN5flash44flash_bwd_dq_dk_dv_loop_seqk_parallel_kernelI23Flash_bwd_kernel_traitsILi128ELi64ELi128ELi8ELi2ELi4ELi2ELb0ELb0EN7cutlass6half_tE19Flash_kernel_traitsILi128ELi64ELi128ELi8ES3_EELb1ELb1ELb0ELb0ELb0ELb1ELb0EEEvNS_16Flash_bwd_paramsE:
	.zero		1536


//--------------------- .nv.constant0._ZN5flash44flash_bwd_dq_dk_dv_loop_seqk_parallel_kernelI23Flash_bwd_kernel_traitsILi128ELi64ELi128ELi8ELi2ELi4ELi2ELb0ELb0EN7cutlass6half_tE19Flash_kernel_traitsILi128ELi64ELi128ELi8ES3_EELb0ELb1ELb0ELb0ELb0ELb1ELb1EEEvNS_16Flash_bwd_paramsE --------------------------
	.section	.nv.constant0._ZN5flash44flash_bwd_dq_dk_dv_loop_seqk_parallel_kernelI23Flash_bwd_kernel_traitsILi128ELi64ELi128ELi8ELi2ELi4ELi2ELb0ELb0EN7cutlass6half_tE19Flash_kernel_traitsILi128ELi64ELi128ELi8ES3_EELb0ELb1ELb0ELb0ELb0ELb1ELb1EEEvNS_16Flash_bwd_paramsE,"a",@progbits
	.sectionflags	@""
	.align	4
.nv.constant0._ZN5flash44flash_bwd_dq_dk_dv_loop_seqk_parallel_kernelI23Flash_bwd_kernel_traitsILi128ELi64ELi128ELi8ELi2ELi4ELi2ELb0ELb0EN7cutlass6half_tE19Flash_kernel_traitsILi128ELi64ELi128ELi8ES3_EELb0ELb1ELb0ELb0ELb0ELb1ELb1EEEvNS_16Flash_bwd_paramsE:
	.zero		1536


//--------------------- .nv.constant0._ZN5flash44flash_bwd_dq_dk_dv_loop_seqk_parallel_kernelI23Flash_bwd_kernel_traitsILi128ELi64ELi128ELi8ELi2ELi4ELi2ELb0ELb0EN7cutlass6half_tE19Flash_kernel_traitsILi128ELi64ELi128ELi8ES3_EELb1ELb1ELb0ELb1ELb0ELb0ELb0EEEvNS_16Flash_bwd_paramsE --------------------------
	.section	.nv.constant0._ZN5flash44flash_bwd_dq_dk_dv_loop_seqk_parallel_kernelI23Flash_bwd_kernel_traitsILi128ELi64ELi128ELi8ELi2ELi4ELi2ELb0ELb0EN7cutlass6half_tE19Flash_kernel_traitsILi128ELi64ELi128ELi8ES3_EELb1ELb1ELb0ELb1ELb0ELb0ELb0EEEvNS_16Flash_bwd_paramsE,"a",@progbits
	.sectionflags	@""
	.align	4
.nv.constant0._ZN5flash44flash_bwd_dq_dk_dv_loop_seqk_parallel_kernelI23Flash_bwd_kernel_traitsILi128ELi64ELi128ELi8ELi2ELi4ELi2ELb0ELb0EN7cutlass6half_tE19Flash_kernel_traitsILi128ELi64ELi128ELi8ES3_EELb1ELb1ELb0ELb1ELb0ELb0ELb0EEEvNS_16Flash_bwd_paramsE:
	.zero		1536


//--------------------- .nv.constant0._ZN5flash44flash_bwd_dq_dk_dv_loop_seqk_parallel_kernelI23Flash_bwd_kernel_traitsILi128ELi64ELi128ELi8ELi2ELi4ELi2ELb0ELb0EN7cutlass6half_tE19Flash_kernel_traitsILi128ELi64ELi128ELi8ES3_EELb0ELb1ELb0ELb1ELb0ELb0ELb1EEEvNS_16Flash_bwd_paramsE --------------------------
	.section	.nv.constant0._ZN5flash44flash_bwd_dq_dk_dv_loop_seqk_parallel_kernelI23Flash_bwd_kernel_traitsILi128ELi64ELi128ELi8ELi2ELi4ELi2ELb0ELb0EN7cutlass6half_tE19Flash_kernel_traitsILi128ELi64ELi128ELi8ES3_EELb0ELb1ELb0ELb1ELb0ELb0ELb1EEEvNS_16Flash_bwd_paramsE,"a",@progbits
	.sectionflags	@""
	.align	4
.nv.constant0._ZN5flash44flash_bwd_dq_dk_dv_loop_seqk_parallel_kernelI23Flash_bwd_kernel_traitsILi128ELi64ELi128ELi8ELi2ELi4ELi2ELb0ELb0EN7cutlass6half_tE19Flash_kernel_traitsILi128ELi64ELi128ELi8ES3_EELb0ELb1ELb0ELb1ELb0ELb0ELb1EEEvNS_16Flash_bwd_paramsE:
	.zero		1536


//--------------------- .nv.constant0._ZN5flash25flash_bwd_dot_do_o_kernelILb0E23Flash_bwd_kernel_traitsILi128ELi64ELi128ELi8ELi2ELi4ELi2ELb0ELb0EN7cutlass6half_tE19Flash_kernel_traitsILi128ELi64ELi128ELi8ES3_EEEEvNS_16Flash_bwd_paramsE --------------------------
	.section	.nv.constant0._ZN5flash25flash_bwd_dot_do_o_kernelILb0E23Flash_bwd_kernel_traitsILi128ELi64ELi128ELi8ELi2ELi4ELi2ELb0ELb0EN7cutlass6half_tE19Flash_kernel_traitsILi128ELi64ELi128ELi8ES3_EEEEvNS_16Flash_bwd_paramsE,"a",@progbits
	.sectionflags	@""
	.align	4
.nv.constant0._ZN5flash25flash_bwd_dot_do_o_kernelILb0E23Flash_bwd_kernel_traitsILi128ELi64ELi128ELi8ELi2ELi4ELi2ELb0ELb0EN7cutlass6half_tE19Flash_kernel_traitsILi128ELi64ELi128ELi8ES3_EEEEvNS_16Flash_bwd_paramsE:
	.zero		1536


//--------------------- .nv.constant0._ZN5flash25flash_bwd_dot_do_o_kernelILb1E23Flash_bwd_kernel_traitsILi128ELi64ELi128ELi8ELi2ELi4ELi2ELb0ELb0EN7cutlass6half_tE19Flash_kernel_traitsILi128ELi64ELi128ELi8ES3_EEEEvNS_16Flash_bwd_paramsE --------------------------
	.section	.nv.constant0._ZN5flash25flash_bwd_dot_do_o_kernelILb1E23Flash_bwd_kernel_traitsILi128ELi64ELi128ELi8ELi2ELi4ELi2ELb0ELb0EN7cutlass6half_tE19Flash_kernel_traitsILi128ELi64ELi128ELi8ES3_EEEEvNS_16Flash_bwd_paramsE,"a",@progbits
	.sectionflags	@""
	.align	4
.nv.constant0._ZN5flash25flash_bwd_dot_do_o_kernelILb1E23Flash_bwd_kernel_traitsILi128ELi64ELi128ELi8ELi2ELi4ELi2ELb0ELb0EN7cutlass6half_tE19Flash_kernel_traitsILi128ELi64ELi128ELi8ES3_EEEEvNS_16Flash_bwd_paramsE:
	.zero		1536


//--------------------- SYMBOLS --------------------------

	.type		.nv.reservedSmem.offset0,@object
	.size		.nv.reservedSmem.offset0,0x4
	.type		.nv.reservedSmem.cap,@object
	.size		.nv.reservedSmem.cap,0x4
